//
// Generated by NVIDIA NVVM Compiler
//
// Compiler Build ID: CL-36424714
// Cuda compilation tools, release 13.0, V13.0.88
// Based on NVVM 20.0.0
//

.version 9.0
.target sm_100
.address_size 64

	// .globl	_Z24persistent_reduce_kernelPKfS0_S0_fS0_PfS0_S0_S1_S1_iiii
// _ZZ11warp_reducefE14temp_reduction has been demoted
// _ZZ15warp_reduce_maxfE14temp_reduction has been demoted
// _ZZ24persistent_reduce_kernelPKfS0_S0_fS0_PfS0_S0_S1_S1_iiiiE10re_inp_buf has been demoted
// _ZZ24persistent_reduce_kernelPKfS0_S0_fS0_PfS0_S0_S1_S1_iiiiE8r_d7_buf has been demoted
// _ZZ24persistent_reduce_kernelPKfS0_S0_fS0_PfS0_S0_S1_S1_iiiiE12inv_r_d7_max has been demoted
// _ZZ24persistent_splitK_kernelPKfS0_S0_fS0_PfS0_S0_S1_S1_iiiiE5r_buf has been demoted
// _ZZ24persistent_splitK_kernelPKfS0_S0_fS0_PfS0_S0_S1_S1_iiiiE10re_inp_buf has been demoted
// _ZZ24persistent_splitK_kernelPKfS0_S0_fS0_PfS0_S0_S1_S1_iiiiE8r_d7_buf has been demoted
// _ZZ30persistent_splitK_batch_kernelPKfS0_S0_fS0_PfS0_S0_S1_S1_iiiiE5r_buf has been demoted
// _ZZ30persistent_splitK_batch_kernelPKfS0_S0_fS0_PfS0_S0_S1_S1_iiiiE10re_inp_buf has been demoted
// _ZZ30persistent_splitK_batch_kernelPKfS0_S0_fS0_PfS0_S0_S1_S1_iiiiE8r_d7_buf has been demoted

.visible .entry _Z24persistent_reduce_kernelPKfS0_S0_fS0_PfS0_S0_S1_S1_iiii(
	.param .u64 .ptr .align 1 _Z24persistent_reduce_kernelPKfS0_S0_fS0_PfS0_S0_S1_S1_iiii_param_0,
	.param .u64 .ptr .align 1 _Z24persistent_reduce_kernelPKfS0_S0_fS0_PfS0_S0_S1_S1_iiii_param_1,
	.param .u64 .ptr .align 1 _Z24persistent_reduce_kernelPKfS0_S0_fS0_PfS0_S0_S1_S1_iiii_param_2,
	.param .f32 _Z24persistent_reduce_kernelPKfS0_S0_fS0_PfS0_S0_S1_S1_iiii_param_3,
	.param .u64 .ptr .align 1 _Z24persistent_reduce_kernelPKfS0_S0_fS0_PfS0_S0_S1_S1_iiii_param_4,
	.param .u64 .ptr .align 1 _Z24persistent_reduce_kernelPKfS0_S0_fS0_PfS0_S0_S1_S1_iiii_param_5,
	.param .u64 .ptr .align 1 _Z24persistent_reduce_kernelPKfS0_S0_fS0_PfS0_S0_S1_S1_iiii_param_6,
	.param .u64 .ptr .align 1 _Z24persistent_reduce_kernelPKfS0_S0_fS0_PfS0_S0_S1_S1_iiii_param_7,
	.param .u64 .ptr .align 1 _Z24persistent_reduce_kernelPKfS0_S0_fS0_PfS0_S0_S1_S1_iiii_param_8,
	.param .u64 .ptr .align 1 _Z24persistent_reduce_kernelPKfS0_S0_fS0_PfS0_S0_S1_S1_iiii_param_9,
	.param .u32 _Z24persistent_reduce_kernelPKfS0_S0_fS0_PfS0_S0_S1_S1_iiii_param_10,
	.param .u32 _Z24persistent_reduce_kernelPKfS0_S0_fS0_PfS0_S0_S1_S1_iiii_param_11,
	.param .u32 _Z24persistent_reduce_kernelPKfS0_S0_fS0_PfS0_S0_S1_S1_iiii_param_12,
	.param .u32 _Z24persistent_reduce_kernelPKfS0_S0_fS0_PfS0_S0_S1_S1_iiii_param_13
)
{
	.reg .pred 	%p<74>;
	.reg .b32 	%r<230>;
	.reg .b32 	%f<212>;
	.reg .b64 	%rd<83>;
	// demoted variable
	.shared .align 4 .b8 _ZZ11warp_reducefE14temp_reduction[128];
	// demoted variable
	.shared .align 4 .b8 _ZZ15warp_reduce_maxfE14temp_reduction[128];
	// demoted variable
	.shared .align 4 .b8 _ZZ24persistent_reduce_kernelPKfS0_S0_fS0_PfS0_S0_S1_S1_iiiiE10re_inp_buf[1024];
	// demoted variable
	.shared .align 4 .b8 _ZZ24persistent_reduce_kernelPKfS0_S0_fS0_PfS0_S0_S1_S1_iiiiE8r_d7_buf[1024];
	// demoted variable
	.shared .align 4 .f32 _ZZ24persistent_reduce_kernelPKfS0_S0_fS0_PfS0_S0_S1_S1_iiiiE12inv_r_d7_max;
	ld.param.u64 	%rd18, [_Z24persistent_reduce_kernelPKfS0_S0_fS0_PfS0_S0_S1_S1_iiii_param_0];
	ld.param.u64 	%rd19, [_Z24persistent_reduce_kernelPKfS0_S0_fS0_PfS0_S0_S1_S1_iiii_param_1];
	ld.param.u64 	%rd13, [_Z24persistent_reduce_kernelPKfS0_S0_fS0_PfS0_S0_S1_S1_iiii_param_2];
	ld.param.f32 	%f29, [_Z24persistent_reduce_kernelPKfS0_S0_fS0_PfS0_S0_S1_S1_iiii_param_3];
	ld.param.u64 	%rd14, [_Z24persistent_reduce_kernelPKfS0_S0_fS0_PfS0_S0_S1_S1_iiii_param_4];
	ld.param.u64 	%rd15, [_Z24persistent_reduce_kernelPKfS0_S0_fS0_PfS0_S0_S1_S1_iiii_param_5];
	ld.param.u64 	%rd20, [_Z24persistent_reduce_kernelPKfS0_S0_fS0_PfS0_S0_S1_S1_iiii_param_6];
	ld.param.u64 	%rd16, [_Z24persistent_reduce_kernelPKfS0_S0_fS0_PfS0_S0_S1_S1_iiii_param_8];
	ld.param.u64 	%rd17, [_Z24persistent_reduce_kernelPKfS0_S0_fS0_PfS0_S0_S1_S1_iiii_param_9];
	ld.param.u32 	%r63, [_Z24persistent_reduce_kernelPKfS0_S0_fS0_PfS0_S0_S1_S1_iiii_param_10];
	ld.param.u32 	%r64, [_Z24persistent_reduce_kernelPKfS0_S0_fS0_PfS0_S0_S1_S1_iiii_param_11];
	ld.param.u32 	%r65, [_Z24persistent_reduce_kernelPKfS0_S0_fS0_PfS0_S0_S1_S1_iiii_param_12];
	cvta.to.global.u64 	%rd1, %rd19;
	cvta.to.global.u64 	%rd2, %rd18;
	cvta.to.global.u64 	%rd3, %rd20;
	mov.u32 	%r1, %tid.x;
	setp.lt.s32 	%p1, %r65, 1;
	@%p1 bra 	$L__BB0_53;
	cvta.to.global.u64 	%rd21, %rd15;
	mul.wide.u32 	%rd22, %r1, 4;
	add.s64 	%rd4, %rd21, %rd22;
	mov.u32 	%r67, %tid.y;
	mov.u32 	%r68, %tid.z;
	mov.u32 	%r69, %ntid.x;
	mov.u32 	%r70, %ntid.y;
	mad.lo.s32 	%r71, %r68, %r70, %r67;
	mad.lo.s32 	%r2, %r71, %r69, %r1;
	and.b32  	%r3, %r2, 31;
	shr.u32 	%r72, %r2, 3;
	and.b32  	%r73, %r72, 536870908;
	mov.u32 	%r74, _ZZ11warp_reducefE14temp_reduction;
	add.s32 	%r4, %r74, %r73;
	shl.b32 	%r75, %r2, 2;
	and.b32  	%r76, %r75, 124;
	add.s32 	%r5, %r74, %r76;
	mul.lo.s32 	%r6, %r63, %r1;
	shl.b32 	%r77, %r1, 2;
	mov.u32 	%r78, _ZZ24persistent_reduce_kernelPKfS0_S0_fS0_PfS0_S0_S1_S1_iiiiE8r_d7_buf;
	add.s32 	%r7, %r78, %r77;
	and.b32  	%r8, %r64, 7;
	and.b32  	%r9, %r64, 3;
	and.b32  	%r10, %r64, 2147483640;
	and.b32  	%r11, %r64, 1;
	and.b32  	%r12, %r63, 1;
	and.b32  	%r13, %r63, 2147483646;
	neg.s32 	%r14, %r10;
	mul.lo.s32 	%r79, %r63, %r63;
	shl.b32 	%r15, %r79, 3;
	mul.lo.s32 	%r16, %r63, 7;
	mul.lo.s32 	%r17, %r63, 6;
	mul.lo.s32 	%r18, %r63, 5;
	shl.b32 	%r19, %r63, 2;
	mul.lo.s32 	%r20, %r63, 3;
	shl.b32 	%r21, %r63, 1;
	cvta.to.global.u64 	%rd5, %rd16;
	cvta.to.global.u64 	%rd6, %rd17;
	cvta.to.global.u64 	%rd7, %rd13;
	cvta.to.global.u64 	%rd8, %rd14;
	mov.b32 	%r214, 0;
$L__BB0_2:
	setp.lt.s32 	%p2, %r63, 1;
	@%p2 bra 	$L__BB0_23;
	mul.lo.s32 	%r81, %r214, %r64;
	cvt.u64.u32 	%rd9, %r81;
	mul.wide.u32 	%rd23, %r81, 4;
	add.s64 	%rd24, %rd2, %rd23;
	add.s64 	%rd10, %rd24, 16;
	mov.b32 	%r215, 0;
$L__BB0_4:
	setp.lt.s32 	%p3, %r64, 1;
	mov.f32 	%f206, 0f00000000;
	@%p3 bra 	$L__BB0_16;
	setp.lt.u32 	%p4, %r64, 8;
	mov.f32 	%f206, 0f00000000;
	mov.b32 	%r226, 0;
	@%p4 bra 	$L__BB0_8;
	mad.lo.s32 	%r223, %r63, %r215, %r1;
	add.s32 	%r83, %r16, %r215;
	mad.lo.s32 	%r222, %r63, %r83, %r1;
	add.s32 	%r84, %r17, %r215;
	mad.lo.s32 	%r221, %r63, %r84, %r1;
	add.s32 	%r85, %r18, %r215;
	mad.lo.s32 	%r220, %r63, %r85, %r1;
	add.s32 	%r86, %r19, %r215;
	mad.lo.s32 	%r219, %r63, %r86, %r1;
	add.s32 	%r87, %r20, %r215;
	mad.lo.s32 	%r218, %r63, %r87, %r1;
	add.s32 	%r88, %r21, %r215;
	mad.lo.s32 	%r217, %r63, %r88, %r1;
	add.s32 	%r89, %r63, %r215;
	mad.lo.s32 	%r216, %r63, %r89, %r1;
	mov.f32 	%f206, 0f00000000;
	mov.u64 	%rd82, %rd10;
	mov.u32 	%r224, %r14;
$L__BB0_7:
	.pragma "nounroll";
	ld.global.f32 	%f34, [%rd82+-16];
	mul.wide.s32 	%rd25, %r223, 4;
	add.s64 	%rd26, %rd1, %rd25;
	ld.global.f32 	%f35, [%rd26];
	fma.rn.f32 	%f36, %f34, %f35, %f206;
	ld.global.f32 	%f37, [%rd82+-12];
	mul.wide.s32 	%rd27, %r216, 4;
	add.s64 	%rd28, %rd1, %rd27;
	ld.global.f32 	%f38, [%rd28];
	fma.rn.f32 	%f39, %f37, %f38, %f36;
	ld.global.f32 	%f40, [%rd82+-8];
	mul.wide.s32 	%rd29, %r217, 4;
	add.s64 	%rd30, %rd1, %rd29;
	ld.global.f32 	%f41, [%rd30];
	fma.rn.f32 	%f42, %f40, %f41, %f39;
	ld.global.f32 	%f43, [%rd82+-4];
	mul.wide.s32 	%rd31, %r218, 4;
	add.s64 	%rd32, %rd1, %rd31;
	ld.global.f32 	%f44, [%rd32];
	fma.rn.f32 	%f45, %f43, %f44, %f42;
	ld.global.f32 	%f46, [%rd82];
	mul.wide.s32 	%rd33, %r219, 4;
	add.s64 	%rd34, %rd1, %rd33;
	ld.global.f32 	%f47, [%rd34];
	fma.rn.f32 	%f48, %f46, %f47, %f45;
	ld.global.f32 	%f49, [%rd82+4];
	mul.wide.s32 	%rd35, %r220, 4;
	add.s64 	%rd36, %rd1, %rd35;
	ld.global.f32 	%f50, [%rd36];
	fma.rn.f32 	%f51, %f49, %f50, %f48;
	ld.global.f32 	%f52, [%rd82+8];
	mul.wide.s32 	%rd37, %r221, 4;
	add.s64 	%rd38, %rd1, %rd37;
	ld.global.f32 	%f53, [%rd38];
	fma.rn.f32 	%f54, %f52, %f53, %f51;
	ld.global.f32 	%f55, [%rd82+12];
	mul.wide.s32 	%rd39, %r222, 4;
	add.s64 	%rd40, %rd1, %rd39;
	ld.global.f32 	%f56, [%rd40];
	fma.rn.f32 	%f206, %f55, %f56, %f54;
	add.s32 	%r224, %r224, 8;
	add.s32 	%r223, %r223, %r15;
	add.s32 	%r222, %r222, %r15;
	add.s32 	%r221, %r221, %r15;
	add.s32 	%r220, %r220, %r15;
	add.s32 	%r219, %r219, %r15;
	add.s32 	%r218, %r218, %r15;
	add.s32 	%r217, %r217, %r15;
	add.s64 	%rd82, %rd82, 32;
	add.s32 	%r216, %r216, %r15;
	setp.ne.s32 	%p5, %r224, 0;
	mov.u32 	%r226, %r10;
	@%p5 bra 	$L__BB0_7;
$L__BB0_8:
	setp.eq.s32 	%p6, %r8, 0;
	@%p6 bra 	$L__BB0_16;
	add.s32 	%r90, %r8, -1;
	setp.lt.u32 	%p7, %r90, 3;
	@%p7 bra 	$L__BB0_11;
	cvt.u32.u64 	%r91, %rd9;
	add.s32 	%r92, %r226, %r91;
	mul.wide.u32 	%rd41, %r92, 4;
	add.s64 	%rd42, %rd2, %rd41;
	ld.global.f32 	%f58, [%rd42];
	mad.lo.s32 	%r93, %r226, %r63, %r215;
	mad.lo.s32 	%r94, %r93, %r63, %r1;
	mul.wide.s32 	%rd43, %r94, 4;
	add.s64 	%rd44, %rd1, %rd43;
	ld.global.f32 	%f59, [%rd44];
	fma.rn.f32 	%f60, %f58, %f59, %f206;
	cvt.u64.u32 	%rd45, %r226;
	add.s64 	%rd46, %rd45, %rd9;
	shl.b64 	%rd47, %rd46, 2;
	add.s64 	%rd48, %rd2, %rd47;
	ld.global.f32 	%f61, [%rd48+4];
	add.s32 	%r95, %r93, %r63;
	mad.lo.s32 	%r96, %r95, %r63, %r1;
	mul.wide.s32 	%rd49, %r96, 4;
	add.s64 	%rd50, %rd1, %rd49;
	ld.global.f32 	%f62, [%rd50];
	fma.rn.f32 	%f63, %f61, %f62, %f60;
	ld.global.f32 	%f64, [%rd48+8];
	add.s32 	%r97, %r95, %r63;
	mad.lo.s32 	%r98, %r97, %r63, %r1;
	mul.wide.s32 	%rd51, %r98, 4;
	add.s64 	%rd52, %rd1, %rd51;
	ld.global.f32 	%f65, [%rd52];
	fma.rn.f32 	%f66, %f64, %f65, %f63;
	ld.global.f32 	%f67, [%rd48+12];
	add.s32 	%r99, %r97, %r63;
	mad.lo.s32 	%r100, %r99, %r63, %r1;
	mul.wide.s32 	%rd53, %r100, 4;
	add.s64 	%rd54, %rd1, %rd53;
	ld.global.f32 	%f68, [%rd54];
	fma.rn.f32 	%f206, %f67, %f68, %f66;
	add.s32 	%r226, %r226, 4;
$L__BB0_11:
	setp.eq.s32 	%p8, %r9, 0;
	@%p8 bra 	$L__BB0_16;
	setp.eq.s32 	%p9, %r9, 1;
	@%p9 bra 	$L__BB0_14;
	cvt.u32.u64 	%r101, %rd9;
	add.s32 	%r102, %r226, %r101;
	mul.wide.u32 	%rd55, %r102, 4;
	add.s64 	%rd56, %rd2, %rd55;
	ld.global.f32 	%f70, [%rd56];
	mad.lo.s32 	%r103, %r226, %r63, %r215;
	mad.lo.s32 	%r104, %r103, %r63, %r1;
	mul.wide.s32 	%rd57, %r104, 4;
	add.s64 	%rd58, %rd1, %rd57;
	ld.global.f32 	%f71, [%rd58];
	fma.rn.f32 	%f72, %f70, %f71, %f206;
	cvt.u64.u32 	%rd59, %r226;
	add.s64 	%rd60, %rd59, %rd9;
	shl.b64 	%rd61, %rd60, 2;
	add.s64 	%rd62, %rd2, %rd61;
	ld.global.f32 	%f73, [%rd62+4];
	add.s32 	%r105, %r103, %r63;
	mad.lo.s32 	%r106, %r105, %r63, %r1;
	mul.wide.s32 	%rd63, %r106, 4;
	add.s64 	%rd64, %rd1, %rd63;
	ld.global.f32 	%f74, [%rd64];
	fma.rn.f32 	%f206, %f73, %f74, %f72;
	add.s32 	%r226, %r226, 2;
$L__BB0_14:
	setp.eq.s32 	%p10, %r11, 0;
	@%p10 bra 	$L__BB0_16;
	cvt.u32.u64 	%r107, %rd9;
	add.s32 	%r108, %r226, %r107;
	mul.wide.u32 	%rd65, %r108, 4;
	add.s64 	%rd66, %rd2, %rd65;
	ld.global.f32 	%f75, [%rd66];
	mad.lo.s32 	%r109, %r226, %r63, %r215;
	mad.lo.s32 	%r110, %r109, %r63, %r1;
	mul.wide.s32 	%rd67, %r110, 4;
	add.s64 	%rd68, %rd1, %rd67;
	ld.global.f32 	%f76, [%rd68];
	fma.rn.f32 	%f206, %f75, %f76, %f206;
$L__BB0_16:
	setp.ne.s32 	%p11, %r3, 0;
	mad.lo.s32 	%r111, %r215, %r63, %r1;
	mul.wide.u32 	%rd69, %r111, 4;
	add.s64 	%rd70, %rd7, %rd69;
	ld.global.f32 	%f77, [%rd70];
	add.s64 	%rd71, %rd8, %rd69;
	ld.global.f32 	%f78, [%rd71];
	fma.rn.f32 	%f79, %f29, %f78, %f77;
	add.f32 	%f80, %f206, %f79;
	ld.global.f32 	%f81, [%rd4];
	mul.f32 	%f82, %f81, %f80;
	mov.b32 	%r112, %f82;
	shfl.sync.down.b32	%r113|%p12, %r112, 16, 31, -1;
	mov.b32 	%f83, %r113;
	add.f32 	%f84, %f82, %f83;
	mov.b32 	%r114, %f84;
	shfl.sync.down.b32	%r115|%p13, %r114, 8, 31, -1;
	mov.b32 	%f85, %r115;
	add.f32 	%f86, %f84, %f85;
	mov.b32 	%r116, %f86;
	shfl.sync.down.b32	%r117|%p14, %r116, 4, 31, -1;
	mov.b32 	%f87, %r117;
	add.f32 	%f88, %f86, %f87;
	mov.b32 	%r118, %f88;
	shfl.sync.down.b32	%r119|%p15, %r118, 2, 31, -1;
	mov.b32 	%f89, %r119;
	add.f32 	%f90, %f88, %f89;
	mov.b32 	%r120, %f90;
	shfl.sync.down.b32	%r121|%p16, %r120, 1, 31, -1;
	mov.b32 	%f91, %r121;
	add.f32 	%f13, %f90, %f91;
	@%p11 bra 	$L__BB0_18;
	st.shared.f32 	[%r4], %f13;
$L__BB0_18:
	setp.gt.u32 	%p17, %r2, 31;
	bar.sync 	0;
	mov.f32 	%f207, 0f00000000;
	@%p17 bra 	$L__BB0_20;
	ld.shared.f32 	%f93, [%r5];
	mov.b32 	%r122, %f93;
	shfl.sync.down.b32	%r123|%p18, %r122, 4, 31, -1;
	mov.b32 	%f94, %r123;
	add.f32 	%f95, %f93, %f94;
	mov.b32 	%r124, %f95;
	shfl.sync.down.b32	%r125|%p19, %r124, 2, 31, -1;
	mov.b32 	%f96, %r125;
	add.f32 	%f97, %f95, %f96;
	mov.b32 	%r126, %f97;
	shfl.sync.down.b32	%r127|%p20, %r126, 1, 31, -1;
	mov.b32 	%f98, %r127;
	add.f32 	%f207, %f97, %f98;
$L__BB0_20:
	setp.ne.s32 	%p21, %r1, 0;
	@%p21 bra 	$L__BB0_22;
	mul.f32 	%f99, %f207, 0f3F000000;
	mul.f32 	%f100, %f207, %f207;
	mul.f32 	%f101, %f207, %f100;
	fma.rn.f32 	%f102, %f101, 0f3D372713, %f207;
	mul.f32 	%f103, %f102, 0f3F4C422A;
	abs.f32 	%f104, %f103;
	mul.f32 	%f105, %f104, 0f4038AA3B;
	ex2.approx.ftz.f32 	%f106, %f105;
	add.f32 	%f107, %f106, 0f3F800000;
	rcp.approx.ftz.f32 	%f108, %f107;
	fma.rn.f32 	%f109, %f108, 0fC0000000, 0f3F800000;
	setp.ge.f32 	%p22, %f104, 0f41102CB4;
	selp.f32 	%f110, 0f3F800000, %f109, %p22;
	copysign.f32 	%f111, %f103, %f110;
	mul.f32 	%f112, %f103, %f103;
	fma.rn.f32 	%f113, %f112, 0f3C80F082, 0fBD563CAE;
	fma.rn.f32 	%f114, %f113, %f112, 0f3E085941;
	fma.rn.f32 	%f115, %f114, %f112, 0fBEAAA9ED;
	fma.rn.f32 	%f116, %f115, %f112, 0f00000000;
	fma.rn.f32 	%f117, %f116, %f103, %f103;
	setp.ge.f32 	%p23, %f104, 0f3F19999A;
	selp.f32 	%f118, %f111, %f117, %p23;
	add.f32 	%f119, %f118, 0f3F800000;
	mul.f32 	%f120, %f99, %f119;
	shl.b32 	%r128, %r215, 2;
	mov.u32 	%r129, _ZZ24persistent_reduce_kernelPKfS0_S0_fS0_PfS0_S0_S1_S1_iiiiE10re_inp_buf;
	add.s32 	%r130, %r129, %r128;
	st.shared.f32 	[%r130], %f120;
$L__BB0_22:
	add.s32 	%r215, %r215, 1;
	setp.ne.s32 	%p24, %r215, %r63;
	@%p24 bra 	$L__BB0_4;
$L__BB0_23:
	bar.sync 	0;
	ld.global.f32 	%f121, [%rd4];
	shl.b32 	%r131, %r1, 2;
	mov.u32 	%r132, _ZZ24persistent_reduce_kernelPKfS0_S0_fS0_PfS0_S0_S1_S1_iiiiE10re_inp_buf;
	add.s32 	%r133, %r132, %r131;
	ld.shared.f32 	%f122, [%r133];
	mul.f32 	%f123, %f122, 0f3E19999A;
	fma.rn.f32 	%f16, %f121, 0f3F59999A, %f123;
	mad.lo.s32 	%r56, %r214, %r63, %r1;
	mul.wide.u32 	%rd72, %r56, 4;
	add.s64 	%rd73, %rd5, %rd72;
	st.global.f32 	[%rd73], %f16;
	@%p2 bra 	$L__BB0_46;
	setp.eq.s32 	%p26, %r63, 1;
	mov.b32 	%r229, 0;
	@%p26 bra 	$L__BB0_39;
	mov.b32 	%r228, 0;
$L__BB0_26:
	setp.ne.s32 	%p27, %r3, 0;
	add.s32 	%r58, %r228, %r6;
	mul.wide.u32 	%rd74, %r58, 4;
	add.s64 	%rd75, %rd3, %rd74;
	ld.global.f32 	%f124, [%rd75];
	mul.f32 	%f125, %f16, %f124;
	mov.b32 	%r136, %f125;
	shfl.sync.down.b32	%r137|%p28, %r136, 16, 31, -1;
	mov.b32 	%f126, %r137;
	add.f32 	%f127, %f125, %f126;
	mov.b32 	%r138, %f127;
	shfl.sync.down.b32	%r139|%p29, %r138, 8, 31, -1;
	mov.b32 	%f128, %r139;
	add.f32 	%f129, %f127, %f128;
	mov.b32 	%r140, %f129;
	shfl.sync.down.b32	%r141|%p30, %r140, 4, 31, -1;
	mov.b32 	%f130, %r141;
	add.f32 	%f131, %f129, %f130;
	mov.b32 	%r142, %f131;
	shfl.sync.down.b32	%r143|%p31, %r142, 2, 31, -1;
	mov.b32 	%f132, %r143;
	add.f32 	%f133, %f131, %f132;
	mov.b32 	%r144, %f133;
	shfl.sync.down.b32	%r145|%p32, %r144, 1, 31, -1;
	mov.b32 	%f134, %r145;
	add.f32 	%f17, %f133, %f134;
	@%p27 bra 	$L__BB0_28;
	st.shared.f32 	[%r4], %f17;
$L__BB0_28:
	setp.gt.u32 	%p33, %r2, 31;
	bar.sync 	0;
	mov.f32 	%f208, 0f00000000;
	@%p33 bra 	$L__BB0_30;
	ld.shared.f32 	%f136, [%r5];
	mov.b32 	%r146, %f136;
	shfl.sync.down.b32	%r147|%p34, %r146, 4, 31, -1;
	mov.b32 	%f137, %r147;
	add.f32 	%f138, %f136, %f137;
	mov.b32 	%r148, %f138;
	shfl.sync.down.b32	%r149|%p35, %r148, 2, 31, -1;
	mov.b32 	%f139, %r149;
	add.f32 	%f140, %f138, %f139;
	mov.b32 	%r150, %f140;
	shfl.sync.down.b32	%r151|%p36, %r150, 1, 31, -1;
	mov.b32 	%f141, %r151;
	add.f32 	%f208, %f140, %f141;
$L__BB0_30:
	setp.ne.s32 	%p37, %r1, 0;
	shl.b32 	%r152, %r228, 2;
	mov.u32 	%r153, _ZZ24persistent_reduce_kernelPKfS0_S0_fS0_PfS0_S0_S1_S1_iiiiE8r_d7_buf;
	add.s32 	%r59, %r153, %r152;
	@%p37 bra 	$L__BB0_32;
	st.shared.f32 	[%r59], %f208;
$L__BB0_32:
	add.s32 	%r154, %r58, 1;
	mul.wide.u32 	%rd76, %r154, 4;
	add.s64 	%rd77, %rd3, %rd76;
	ld.global.f32 	%f142, [%rd77];
	mul.f32 	%f143, %f16, %f142;
	mov.b32 	%r155, %f143;
	shfl.sync.down.b32	%r156|%p39, %r155, 16, 31, -1;
	mov.b32 	%f144, %r156;
	add.f32 	%f145, %f143, %f144;
	mov.b32 	%r157, %f145;
	shfl.sync.down.b32	%r158|%p40, %r157, 8, 31, -1;
	mov.b32 	%f146, %r158;
	add.f32 	%f147, %f145, %f146;
	mov.b32 	%r159, %f147;
	shfl.sync.down.b32	%r160|%p41, %r159, 4, 31, -1;
	mov.b32 	%f148, %r160;
	add.f32 	%f149, %f147, %f148;
	mov.b32 	%r161, %f149;
	shfl.sync.down.b32	%r162|%p42, %r161, 2, 31, -1;
	mov.b32 	%f150, %r162;
	add.f32 	%f151, %f149, %f150;
	mov.b32 	%r163, %f151;
	shfl.sync.down.b32	%r164|%p43, %r163, 1, 31, -1;
	mov.b32 	%f152, %r164;
	add.f32 	%f20, %f151, %f152;
	@%p27 bra 	$L__BB0_34;
	st.shared.f32 	[%r4], %f20;
$L__BB0_34:
	setp.gt.u32 	%p44, %r2, 31;
	bar.sync 	0;
	mov.f32 	%f209, 0f00000000;
	@%p44 bra 	$L__BB0_36;
	ld.shared.f32 	%f154, [%r5];
	mov.b32 	%r165, %f154;
	shfl.sync.down.b32	%r166|%p45, %r165, 4, 31, -1;
	mov.b32 	%f155, %r166;
	add.f32 	%f156, %f154, %f155;
	mov.b32 	%r167, %f156;
	shfl.sync.down.b32	%r168|%p46, %r167, 2, 31, -1;
	mov.b32 	%f157, %r168;
	add.f32 	%f158, %f156, %f157;
	mov.b32 	%r169, %f158;
	shfl.sync.down.b32	%r170|%p47, %r169, 1, 31, -1;
	mov.b32 	%f159, %r170;
	add.f32 	%f209, %f158, %f159;
$L__BB0_36:
	setp.ne.s32 	%p48, %r1, 0;
	@%p48 bra 	$L__BB0_38;
	st.shared.f32 	[%r59+4], %f209;
$L__BB0_38:
	add.s32 	%r228, %r228, 2;
	setp.ne.s32 	%p49, %r228, %r13;
	mov.u32 	%r229, %r13;
	@%p49 bra 	$L__BB0_26;
$L__BB0_39:
	setp.eq.s32 	%p50, %r12, 0;
	@%p50 bra 	$L__BB0_46;
	setp.ne.s32 	%p51, %r3, 0;
	add.s32 	%r171, %r229, %r6;
	mul.wide.u32 	%rd78, %r171, 4;
	add.s64 	%rd79, %rd3, %rd78;
	ld.global.f32 	%f160, [%rd79];
	mul.f32 	%f161, %f16, %f160;
	mov.b32 	%r172, %f161;
	shfl.sync.down.b32	%r173|%p52, %r172, 16, 31, -1;
	mov.b32 	%f162, %r173;
	add.f32 	%f163, %f161, %f162;
	mov.b32 	%r174, %f163;
	shfl.sync.down.b32	%r175|%p53, %r174, 8, 31, -1;
	mov.b32 	%f164, %r175;
	add.f32 	%f165, %f163, %f164;
	mov.b32 	%r176, %f165;
	shfl.sync.down.b32	%r177|%p54, %r176, 4, 31, -1;
	mov.b32 	%f166, %r177;
	add.f32 	%f167, %f165, %f166;
	mov.b32 	%r178, %f167;
	shfl.sync.down.b32	%r179|%p55, %r178, 2, 31, -1;
	mov.b32 	%f168, %r179;
	add.f32 	%f169, %f167, %f168;
	mov.b32 	%r180, %f169;
	shfl.sync.down.b32	%r181|%p56, %r180, 1, 31, -1;
	mov.b32 	%f170, %r181;
	add.f32 	%f23, %f169, %f170;
	@%p51 bra 	$L__BB0_42;
	st.shared.f32 	[%r4], %f23;
$L__BB0_42:
	setp.gt.u32 	%p57, %r2, 31;
	bar.sync 	0;
	mov.f32 	%f210, 0f00000000;
	@%p57 bra 	$L__BB0_44;
	ld.shared.f32 	%f172, [%r5];
	mov.b32 	%r182, %f172;
	shfl.sync.down.b32	%r183|%p58, %r182, 4, 31, -1;
	mov.b32 	%f173, %r183;
	add.f32 	%f174, %f172, %f173;
	mov.b32 	%r184, %f174;
	shfl.sync.down.b32	%r185|%p59, %r184, 2, 31, -1;
	mov.b32 	%f175, %r185;
	add.f32 	%f176, %f174, %f175;
	mov.b32 	%r186, %f176;
	shfl.sync.down.b32	%r187|%p60, %r186, 1, 31, -1;
	mov.b32 	%f177, %r187;
	add.f32 	%f210, %f176, %f177;
$L__BB0_44:
	setp.ne.s32 	%p61, %r1, 0;
	@%p61 bra 	$L__BB0_46;
	shl.b32 	%r188, %r229, 2;
	mov.u32 	%r189, _ZZ24persistent_reduce_kernelPKfS0_S0_fS0_PfS0_S0_S1_S1_iiiiE8r_d7_buf;
	add.s32 	%r190, %r189, %r188;
	st.shared.f32 	[%r190], %f210;
$L__BB0_46:
	setp.ne.s32 	%p62, %r3, 0;
	bar.sync 	0;
	ld.shared.f32 	%f178, [%r7];
	mov.b32 	%r191, %f178;
	shfl.sync.down.b32	%r192|%p63, %r191, 16, 31, -1;
	mov.b32 	%f179, %r192;
	max.f32 	%f180, %f178, %f179;
	mov.b32 	%r193, %f180;
	shfl.sync.down.b32	%r194|%p64, %r193, 8, 31, -1;
	mov.b32 	%f181, %r194;
	max.f32 	%f182, %f180, %f181;
	mov.b32 	%r195, %f182;
	shfl.sync.down.b32	%r196|%p65, %r195, 4, 31, -1;
	mov.b32 	%f183, %r196;
	max.f32 	%f184, %f182, %f183;
	mov.b32 	%r197, %f184;
	shfl.sync.down.b32	%r198|%p66, %r197, 2, 31, -1;
	mov.b32 	%f185, %r198;
	max.f32 	%f186, %f184, %f185;
	mov.b32 	%r199, %f186;
	shfl.sync.down.b32	%r200|%p67, %r199, 1, 31, -1;
	mov.b32 	%f187, %r200;
	max.f32 	%f26, %f186, %f187;
	@%p62 bra 	$L__BB0_48;
	shr.u32 	%r201, %r2, 3;
	and.b32  	%r202, %r201, 536870908;
	mov.u32 	%r203, _ZZ15warp_reduce_maxfE14temp_reduction;
	add.s32 	%r204, %r203, %r202;
	st.shared.f32 	[%r204], %f26;
$L__BB0_48:
	setp.gt.u32 	%p68, %r2, 31;
	bar.sync 	0;
	mov.f32 	%f211, 0fFF800000;
	@%p68 bra 	$L__BB0_50;
	shl.b32 	%r205, %r3, 2;
	mov.u32 	%r206, _ZZ15warp_reduce_maxfE14temp_reduction;
	add.s32 	%r207, %r206, %r205;
	ld.shared.f32 	%f189, [%r207];
	mov.b32 	%r208, %f189;
	shfl.sync.down.b32	%r209|%p69, %r208, 4, 31, -1;
	mov.b32 	%f190, %r209;
	max.f32 	%f191, %f189, %f190;
	mov.b32 	%r210, %f191;
	shfl.sync.down.b32	%r211|%p70, %r210, 2, 31, -1;
	mov.b32 	%f192, %r211;
	max.f32 	%f193, %f191, %f192;
	mov.b32 	%r212, %f193;
	shfl.sync.down.b32	%r213|%p71, %r212, 1, 31, -1;
	mov.b32 	%f194, %r213;
	max.f32 	%f211, %f193, %f194;
$L__BB0_50:
	setp.ne.s32 	%p72, %r1, 0;
	@%p72 bra 	$L__BB0_52;
	rcp.rn.f32 	%f195, %f211;
	st.shared.f32 	[_ZZ24persistent_reduce_kernelPKfS0_S0_fS0_PfS0_S0_S1_S1_iiiiE12inv_r_d7_max], %f195;
$L__BB0_52:
	bar.sync 	0;
	ld.shared.f32 	%f196, [_ZZ24persistent_reduce_kernelPKfS0_S0_fS0_PfS0_S0_S1_S1_iiiiE12inv_r_d7_max];
	ld.shared.f32 	%f197, [%r7];
	mul.f32 	%f198, %f196, %f197;
	mul.wide.u32 	%rd80, %r56, 4;
	add.s64 	%rd81, %rd6, %rd80;
	st.global.f32 	[%rd81], %f198;
	add.s32 	%r214, %r214, 1;
	setp.ne.s32 	%p73, %r214, %r65;
	@%p73 bra 	$L__BB0_2;
$L__BB0_53:
	ret;

}
	// .globl	_Z24persistent_splitK_kernelPKfS0_S0_fS0_PfS0_S0_S1_S1_iiii
.visible .entry _Z24persistent_splitK_kernelPKfS0_S0_fS0_PfS0_S0_S1_S1_iiii(
	.param .u64 .ptr .align 1 _Z24persistent_splitK_kernelPKfS0_S0_fS0_PfS0_S0_S1_S1_iiii_param_0,
	.param .u64 .ptr .align 1 _Z24persistent_splitK_kernelPKfS0_S0_fS0_PfS0_S0_S1_S1_iiii_param_1,
	.param .u64 .ptr .align 1 _Z24persistent_splitK_kernelPKfS0_S0_fS0_PfS0_S0_S1_S1_iiii_param_2,
	.param .f32 _Z24persistent_splitK_kernelPKfS0_S0_fS0_PfS0_S0_S1_S1_iiii_param_3,
	.param .u64 .ptr .align 1 _Z24persistent_splitK_kernelPKfS0_S0_fS0_PfS0_S0_S1_S1_iiii_param_4,
	.param .u64 .ptr .align 1 _Z24persistent_splitK_kernelPKfS0_S0_fS0_PfS0_S0_S1_S1_iiii_param_5,
	.param .u64 .ptr .align 1 _Z24persistent_splitK_kernelPKfS0_S0_fS0_PfS0_S0_S1_S1_iiii_param_6,
	.param .u64 .ptr .align 1 _Z24persistent_splitK_kernelPKfS0_S0_fS0_PfS0_S0_S1_S1_iiii_param_7,
	.param .u64 .ptr .align 1 _Z24persistent_splitK_kernelPKfS0_S0_fS0_PfS0_S0_S1_S1_iiii_param_8,
	.param .u64 .ptr .align 1 _Z24persistent_splitK_kernelPKfS0_S0_fS0_PfS0_S0_S1_S1_iiii_param_9,
	.param .u32 _Z24persistent_splitK_kernelPKfS0_S0_fS0_PfS0_S0_S1_S1_iiii_param_10,
	.param .u32 _Z24persistent_splitK_kernelPKfS0_S0_fS0_PfS0_S0_S1_S1_iiii_param_11,
	.param .u32 _Z24persistent_splitK_kernelPKfS0_S0_fS0_PfS0_S0_S1_S1_iiii_param_12,
	.param .u32 _Z24persistent_splitK_kernelPKfS0_S0_fS0_PfS0_S0_S1_S1_iiii_param_13
)
{
	.reg .pred 	%p<40>;
	.reg .b32 	%r<168>;
	.reg .b32 	%f<326>;
	.reg .b64 	%rd<166>;
	// demoted variable
	.shared .align 4 .b8 _ZZ24persistent_splitK_kernelPKfS0_S0_fS0_PfS0_S0_S1_S1_iiiiE5r_buf[1024];
	// demoted variable
	.shared .align 4 .b8 _ZZ24persistent_splitK_kernelPKfS0_S0_fS0_PfS0_S0_S1_S1_iiiiE10re_inp_buf[1024];
	// demoted variable
	.shared .align 4 .b8 _ZZ24persistent_splitK_kernelPKfS0_S0_fS0_PfS0_S0_S1_S1_iiiiE8r_d7_buf[1024];
	ld.param.u64 	%rd17, [_Z24persistent_splitK_kernelPKfS0_S0_fS0_PfS0_S0_S1_S1_iiii_param_0];
	ld.param.u64 	%rd18, [_Z24persistent_splitK_kernelPKfS0_S0_fS0_PfS0_S0_S1_S1_iiii_param_1];
	ld.param.u64 	%rd19, [_Z24persistent_splitK_kernelPKfS0_S0_fS0_PfS0_S0_S1_S1_iiii_param_2];
	ld.param.f32 	%f15, [_Z24persistent_splitK_kernelPKfS0_S0_fS0_PfS0_S0_S1_S1_iiii_param_3];
	ld.param.u64 	%rd20, [_Z24persistent_splitK_kernelPKfS0_S0_fS0_PfS0_S0_S1_S1_iiii_param_4];
	ld.param.u64 	%rd21, [_Z24persistent_splitK_kernelPKfS0_S0_fS0_PfS0_S0_S1_S1_iiii_param_5];
	ld.param.u64 	%rd22, [_Z24persistent_splitK_kernelPKfS0_S0_fS0_PfS0_S0_S1_S1_iiii_param_6];
	ld.param.u64 	%rd15, [_Z24persistent_splitK_kernelPKfS0_S0_fS0_PfS0_S0_S1_S1_iiii_param_8];
	ld.param.u64 	%rd16, [_Z24persistent_splitK_kernelPKfS0_S0_fS0_PfS0_S0_S1_S1_iiii_param_9];
	ld.param.u32 	%r49, [_Z24persistent_splitK_kernelPKfS0_S0_fS0_PfS0_S0_S1_S1_iiii_param_10];
	ld.param.u32 	%r50, [_Z24persistent_splitK_kernelPKfS0_S0_fS0_PfS0_S0_S1_S1_iiii_param_11];
	ld.param.u32 	%r51, [_Z24persistent_splitK_kernelPKfS0_S0_fS0_PfS0_S0_S1_S1_iiii_param_12];
	cvta.to.global.u64 	%rd1, %rd18;
	cvta.to.global.u64 	%rd2, %rd17;
	cvta.to.global.u64 	%rd3, %rd20;
	cvta.to.global.u64 	%rd4, %rd19;
	cvta.to.global.u64 	%rd5, %rd22;
	cvta.to.global.u64 	%rd23, %rd21;
	mov.u32 	%r1, %tid.x;
	mul.wide.u32 	%rd24, %r1, 4;
	add.s64 	%rd25, %rd23, %rd24;
	ld.global.f32 	%f16, [%rd25];
	shl.b32 	%r52, %r1, 2;
	mov.u32 	%r53, _ZZ24persistent_splitK_kernelPKfS0_S0_fS0_PfS0_S0_S1_S1_iiiiE5r_buf;
	add.s32 	%r2, %r53, %r52;
	st.shared.f32 	[%r2], %f16;
	setp.lt.s32 	%p1, %r51, 1;
	@%p1 bra 	$L__BB1_59;
	mov.u32 	%r56, _ZZ24persistent_splitK_kernelPKfS0_S0_fS0_PfS0_S0_S1_S1_iiiiE10re_inp_buf;
	add.s32 	%r3, %r56, %r52;
	mov.u32 	%r57, _ZZ24persistent_splitK_kernelPKfS0_S0_fS0_PfS0_S0_S1_S1_iiiiE8r_d7_buf;
	add.s32 	%r4, %r57, %r52;
	mul.lo.s32 	%r58, %r49, %r1;
	add.s32 	%r5, %r49, -1;
	and.b32  	%r6, %r49, 7;
	add.s32 	%r7, %r6, -1;
	and.b32  	%r8, %r49, 3;
	and.b32  	%r9, %r49, 15;
	and.b32  	%r10, %r50, 7;
	and.b32  	%r11, %r50, 3;
	and.b32  	%r12, %r49, 2147483640;
	and.b32  	%r13, %r49, 1;
	and.b32  	%r14, %r50, 2147483640;
	and.b32  	%r15, %r50, 1;
	and.b32  	%r16, %r49, 2147483632;
	neg.s32 	%r17, %r12;
	cvt.u64.u32 	%rd6, %r58;
	mul.wide.u32 	%rd26, %r58, 4;
	add.s64 	%rd27, %rd26, 16;
	add.s64 	%rd7, %rd3, %rd27;
	add.s64 	%rd8, %rd4, %rd27;
	cvta.to.global.u64 	%rd9, %rd15;
	cvta.to.global.u64 	%rd10, %rd16;
	mov.b32 	%r153, 0;
$L__BB1_2:
	setp.lt.s32 	%p2, %r49, 1;
	mov.b32 	%r59, 0;
	st.shared.u32 	[%r3], %r59;
	st.shared.u32 	[%r4], %r59;
	bar.sync 	0;
	@%p2 bra 	$L__BB1_28;
	setp.lt.s32 	%p3, %r50, 1;
	mul.lo.s32 	%r19, %r153, %r50;
	@%p3 bra 	$L__BB1_17;
	mov.b32 	%r154, 0;
$L__BB1_5:
	setp.lt.u32 	%p11, %r50, 8;
	mov.f32 	%f325, 0f00000000;
	mov.b32 	%r157, 0;
	@%p11 bra 	$L__BB1_8;
	mov.f32 	%f325, 0f00000000;
	mov.b32 	%r155, 0;
$L__BB1_7:
	.pragma "nounroll";
	add.s32 	%r81, %r155, %r19;
	mul.wide.u32 	%rd47, %r81, 4;
	add.s64 	%rd48, %rd2, %rd47;
	ld.global.f32 	%f125, [%rd48];
	mad.lo.s32 	%r82, %r155, %r49, %r1;
	mad.lo.s32 	%r83, %r82, %r49, %r154;
	mul.wide.s32 	%rd49, %r83, 4;
	add.s64 	%rd50, %rd1, %rd49;
	ld.global.f32 	%f126, [%rd50];
	fma.rn.f32 	%f127, %f125, %f126, %f325;
	ld.global.f32 	%f128, [%rd48+4];
	add.s32 	%r84, %r82, %r49;
	mad.lo.s32 	%r85, %r84, %r49, %r154;
	mul.wide.s32 	%rd51, %r85, 4;
	add.s64 	%rd52, %rd1, %rd51;
	ld.global.f32 	%f129, [%rd52];
	fma.rn.f32 	%f130, %f128, %f129, %f127;
	ld.global.f32 	%f131, [%rd48+8];
	add.s32 	%r86, %r84, %r49;
	mad.lo.s32 	%r87, %r86, %r49, %r154;
	mul.wide.s32 	%rd53, %r87, 4;
	add.s64 	%rd54, %rd1, %rd53;
	ld.global.f32 	%f132, [%rd54];
	fma.rn.f32 	%f133, %f131, %f132, %f130;
	ld.global.f32 	%f134, [%rd48+12];
	add.s32 	%r88, %r86, %r49;
	mad.lo.s32 	%r89, %r88, %r49, %r154;
	mul.wide.s32 	%rd55, %r89, 4;
	add.s64 	%rd56, %rd1, %rd55;
	ld.global.f32 	%f135, [%rd56];
	fma.rn.f32 	%f136, %f134, %f135, %f133;
	ld.global.f32 	%f137, [%rd48+16];
	add.s32 	%r90, %r88, %r49;
	mad.lo.s32 	%r91, %r90, %r49, %r154;
	mul.wide.s32 	%rd57, %r91, 4;
	add.s64 	%rd58, %rd1, %rd57;
	ld.global.f32 	%f138, [%rd58];
	fma.rn.f32 	%f139, %f137, %f138, %f136;
	ld.global.f32 	%f140, [%rd48+20];
	add.s32 	%r92, %r90, %r49;
	mad.lo.s32 	%r93, %r92, %r49, %r154;
	mul.wide.s32 	%rd59, %r93, 4;
	add.s64 	%rd60, %rd1, %rd59;
	ld.global.f32 	%f141, [%rd60];
	fma.rn.f32 	%f142, %f140, %f141, %f139;
	ld.global.f32 	%f143, [%rd48+24];
	add.s32 	%r94, %r92, %r49;
	mad.lo.s32 	%r95, %r94, %r49, %r154;
	mul.wide.s32 	%rd61, %r95, 4;
	add.s64 	%rd62, %rd1, %rd61;
	ld.global.f32 	%f144, [%rd62];
	fma.rn.f32 	%f145, %f143, %f144, %f142;
	ld.global.f32 	%f146, [%rd48+28];
	add.s32 	%r96, %r94, %r49;
	mad.lo.s32 	%r97, %r96, %r49, %r154;
	mul.wide.s32 	%rd63, %r97, 4;
	add.s64 	%rd64, %rd1, %rd63;
	ld.global.f32 	%f147, [%rd64];
	fma.rn.f32 	%f325, %f146, %f147, %f145;
	add.s32 	%r155, %r155, 8;
	setp.ne.s32 	%p12, %r155, %r14;
	mov.u32 	%r157, %r14;
	@%p12 bra 	$L__BB1_7;
$L__BB1_8:
	setp.eq.s32 	%p13, %r10, 0;
	@%p13 bra 	$L__BB1_16;
	add.s32 	%r98, %r10, -1;
	setp.lt.u32 	%p14, %r98, 3;
	@%p14 bra 	$L__BB1_11;
	add.s32 	%r99, %r157, %r19;
	mul.wide.u32 	%rd65, %r99, 4;
	add.s64 	%rd66, %rd2, %rd65;
	ld.global.f32 	%f149, [%rd66];
	mad.lo.s32 	%r100, %r157, %r49, %r1;
	mad.lo.s32 	%r101, %r100, %r49, %r154;
	mul.wide.s32 	%rd67, %r101, 4;
	add.s64 	%rd68, %rd1, %rd67;
	ld.global.f32 	%f150, [%rd68];
	fma.rn.f32 	%f151, %f149, %f150, %f325;
	cvt.u64.u32 	%rd69, %r19;
	cvt.u64.u32 	%rd70, %r157;
	add.s64 	%rd71, %rd70, %rd69;
	shl.b64 	%rd72, %rd71, 2;
	add.s64 	%rd73, %rd2, %rd72;
	ld.global.f32 	%f152, [%rd73+4];
	add.s32 	%r102, %r100, %r49;
	mad.lo.s32 	%r103, %r102, %r49, %r154;
	mul.wide.s32 	%rd74, %r103, 4;
	add.s64 	%rd75, %rd1, %rd74;
	ld.global.f32 	%f153, [%rd75];
	fma.rn.f32 	%f154, %f152, %f153, %f151;
	ld.global.f32 	%f155, [%rd73+8];
	add.s32 	%r104, %r102, %r49;
	mad.lo.s32 	%r105, %r104, %r49, %r154;
	mul.wide.s32 	%rd76, %r105, 4;
	add.s64 	%rd77, %rd1, %rd76;
	ld.global.f32 	%f156, [%rd77];
	fma.rn.f32 	%f157, %f155, %f156, %f154;
	ld.global.f32 	%f158, [%rd73+12];
	add.s32 	%r106, %r104, %r49;
	mad.lo.s32 	%r107, %r106, %r49, %r154;
	mul.wide.s32 	%rd78, %r107, 4;
	add.s64 	%rd79, %rd1, %rd78;
	ld.global.f32 	%f159, [%rd79];
	fma.rn.f32 	%f325, %f158, %f159, %f157;
	add.s32 	%r157, %r157, 4;
$L__BB1_11:
	setp.eq.s32 	%p15, %r11, 0;
	@%p15 bra 	$L__BB1_16;
	setp.eq.s32 	%p16, %r11, 1;
	@%p16 bra 	$L__BB1_14;
	add.s32 	%r108, %r157, %r19;
	mul.wide.u32 	%rd80, %r108, 4;
	add.s64 	%rd81, %rd2, %rd80;
	ld.global.f32 	%f161, [%rd81];
	mad.lo.s32 	%r109, %r157, %r49, %r1;
	mad.lo.s32 	%r110, %r109, %r49, %r154;
	mul.wide.s32 	%rd82, %r110, 4;
	add.s64 	%rd83, %rd1, %rd82;
	ld.global.f32 	%f162, [%rd83];
	fma.rn.f32 	%f163, %f161, %f162, %f325;
	cvt.u64.u32 	%rd84, %r19;
	cvt.u64.u32 	%rd85, %r157;
	add.s64 	%rd86, %rd85, %rd84;
	shl.b64 	%rd87, %rd86, 2;
	add.s64 	%rd88, %rd2, %rd87;
	ld.global.f32 	%f164, [%rd88+4];
	add.s32 	%r111, %r109, %r49;
	mad.lo.s32 	%r112, %r111, %r49, %r154;
	mul.wide.s32 	%rd89, %r112, 4;
	add.s64 	%rd90, %rd1, %rd89;
	ld.global.f32 	%f165, [%rd90];
	fma.rn.f32 	%f325, %f164, %f165, %f163;
	add.s32 	%r157, %r157, 2;
$L__BB1_14:
	setp.eq.s32 	%p17, %r15, 0;
	@%p17 bra 	$L__BB1_16;
	add.s32 	%r113, %r157, %r19;
	mul.wide.u32 	%rd91, %r113, 4;
	add.s64 	%rd92, %rd2, %rd91;
	ld.global.f32 	%f166, [%rd92];
	mad.lo.s32 	%r114, %r157, %r49, %r1;
	mad.lo.s32 	%r115, %r114, %r49, %r154;
	mul.wide.s32 	%rd93, %r115, 4;
	add.s64 	%rd94, %rd1, %rd93;
	ld.global.f32 	%f167, [%rd94];
	fma.rn.f32 	%f325, %f166, %f167, %f325;
$L__BB1_16:
	cvt.u32.u64 	%r116, %rd6;
	add.s32 	%r117, %r154, %r116;
	mul.wide.u32 	%rd95, %r117, 4;
	add.s64 	%rd96, %rd4, %rd95;
	ld.global.f32 	%f168, [%rd96];
	add.s64 	%rd97, %rd3, %rd95;
	ld.global.f32 	%f169, [%rd97];
	fma.rn.f32 	%f170, %f15, %f169, %f168;
	add.f32 	%f171, %f325, %f170;
	shl.b32 	%r118, %r154, 2;
	mov.u32 	%r119, _ZZ24persistent_splitK_kernelPKfS0_S0_fS0_PfS0_S0_S1_S1_iiiiE5r_buf;
	add.s32 	%r120, %r119, %r118;
	ld.shared.f32 	%f172, [%r120];
	mul.f32 	%f173, %f172, %f171;
	atom.shared.add.f32 	%f174, [%r3], %f173;
	add.s32 	%r154, %r154, 1;
	setp.eq.s32 	%p18, %r154, %r49;
	@%p18 bra 	$L__BB1_28;
	bra.uni 	$L__BB1_5;
$L__BB1_17:
	setp.lt.u32 	%p4, %r5, 7;
	mov.b32 	%r162, 0;
	@%p4 bra 	$L__BB1_20;
	mov.u32 	%r62, _ZZ24persistent_splitK_kernelPKfS0_S0_fS0_PfS0_S0_S1_S1_iiiiE5r_buf;
	add.s32 	%r159, %r62, 16;
	mov.u64 	%rd164, %rd8;
	mov.u64 	%rd165, %rd7;
	mov.u32 	%r160, %r17;
$L__BB1_19:
	.pragma "nounroll";
	ld.global.f32 	%f17, [%rd164+-16];
	ld.global.f32 	%f18, [%rd165+-16];
	fma.rn.f32 	%f19, %f15, %f18, %f17;
	add.f32 	%f20, %f19, 0f00000000;
	ld.shared.f32 	%f21, [%r159+-16];
	mul.f32 	%f22, %f21, %f20;
	atom.shared.add.f32 	%f23, [%r3], %f22;
	ld.global.f32 	%f24, [%rd164+-12];
	ld.global.f32 	%f25, [%rd165+-12];
	fma.rn.f32 	%f26, %f15, %f25, %f24;
	add.f32 	%f27, %f26, 0f00000000;
	ld.shared.f32 	%f28, [%r159+-12];
	mul.f32 	%f29, %f28, %f27;
	atom.shared.add.f32 	%f30, [%r3], %f29;
	ld.global.f32 	%f31, [%rd164+-8];
	ld.global.f32 	%f32, [%rd165+-8];
	fma.rn.f32 	%f33, %f15, %f32, %f31;
	add.f32 	%f34, %f33, 0f00000000;
	ld.shared.f32 	%f35, [%r159+-8];
	mul.f32 	%f36, %f35, %f34;
	atom.shared.add.f32 	%f37, [%r3], %f36;
	ld.global.f32 	%f38, [%rd164+-4];
	ld.global.f32 	%f39, [%rd165+-4];
	fma.rn.f32 	%f40, %f15, %f39, %f38;
	add.f32 	%f41, %f40, 0f00000000;
	ld.shared.f32 	%f42, [%r159+-4];
	mul.f32 	%f43, %f42, %f41;
	atom.shared.add.f32 	%f44, [%r3], %f43;
	ld.global.f32 	%f45, [%rd164];
	ld.global.f32 	%f46, [%rd165];
	fma.rn.f32 	%f47, %f15, %f46, %f45;
	add.f32 	%f48, %f47, 0f00000000;
	ld.shared.f32 	%f49, [%r159];
	mul.f32 	%f50, %f49, %f48;
	atom.shared.add.f32 	%f51, [%r3], %f50;
	ld.global.f32 	%f52, [%rd164+4];
	ld.global.f32 	%f53, [%rd165+4];
	fma.rn.f32 	%f54, %f15, %f53, %f52;
	add.f32 	%f55, %f54, 0f00000000;
	ld.shared.f32 	%f56, [%r159+4];
	mul.f32 	%f57, %f56, %f55;
	atom.shared.add.f32 	%f58, [%r3], %f57;
	ld.global.f32 	%f59, [%rd164+8];
	ld.global.f32 	%f60, [%rd165+8];
	fma.rn.f32 	%f61, %f15, %f60, %f59;
	add.f32 	%f62, %f61, 0f00000000;
	ld.shared.f32 	%f63, [%r159+8];
	mul.f32 	%f64, %f63, %f62;
	atom.shared.add.f32 	%f65, [%r3], %f64;
	ld.global.f32 	%f66, [%rd164+12];
	ld.global.f32 	%f67, [%rd165+12];
	fma.rn.f32 	%f68, %f15, %f67, %f66;
	add.f32 	%f69, %f68, 0f00000000;
	ld.shared.f32 	%f70, [%r159+12];
	mul.f32 	%f71, %f70, %f69;
	atom.shared.add.f32 	%f72, [%r3], %f71;
	add.s32 	%r160, %r160, 8;
	add.s32 	%r159, %r159, 32;
	add.s64 	%rd165, %rd165, 32;
	add.s64 	%rd164, %rd164, 32;
	setp.ne.s32 	%p5, %r160, 0;
	mov.u32 	%r162, %r12;
	@%p5 bra 	$L__BB1_19;
$L__BB1_20:
	setp.eq.s32 	%p6, %r6, 0;
	@%p6 bra 	$L__BB1_28;
	setp.lt.u32 	%p7, %r7, 3;
	@%p7 bra 	$L__BB1_23;
	cvt.u32.u64 	%r63, %rd6;
	add.s32 	%r64, %r162, %r63;
	mul.wide.u32 	%rd28, %r64, 4;
	add.s64 	%rd29, %rd4, %rd28;
	ld.global.f32 	%f73, [%rd29];
	add.s64 	%rd30, %rd3, %rd28;
	ld.global.f32 	%f74, [%rd30];
	fma.rn.f32 	%f75, %f15, %f74, %f73;
	add.f32 	%f76, %f75, 0f00000000;
	shl.b32 	%r65, %r162, 2;
	mov.u32 	%r66, _ZZ24persistent_splitK_kernelPKfS0_S0_fS0_PfS0_S0_S1_S1_iiiiE5r_buf;
	add.s32 	%r67, %r66, %r65;
	ld.shared.f32 	%f77, [%r67];
	mul.f32 	%f78, %f77, %f76;
	atom.shared.add.f32 	%f79, [%r3], %f78;
	cvt.u64.u32 	%rd31, %r162;
	add.s64 	%rd32, %rd31, %rd6;
	shl.b64 	%rd33, %rd32, 2;
	add.s64 	%rd34, %rd4, %rd33;
	ld.global.f32 	%f80, [%rd34+4];
	add.s64 	%rd35, %rd3, %rd33;
	ld.global.f32 	%f81, [%rd35+4];
	fma.rn.f32 	%f82, %f15, %f81, %f80;
	add.f32 	%f83, %f82, 0f00000000;
	ld.shared.f32 	%f84, [%r67+4];
	mul.f32 	%f85, %f84, %f83;
	atom.shared.add.f32 	%f86, [%r3], %f85;
	ld.global.f32 	%f87, [%rd34+8];
	ld.global.f32 	%f88, [%rd35+8];
	fma.rn.f32 	%f89, %f15, %f88, %f87;
	add.f32 	%f90, %f89, 0f00000000;
	ld.shared.f32 	%f91, [%r67+8];
	mul.f32 	%f92, %f91, %f90;
	atom.shared.add.f32 	%f93, [%r3], %f92;
	ld.global.f32 	%f94, [%rd34+12];
	ld.global.f32 	%f95, [%rd35+12];
	fma.rn.f32 	%f96, %f15, %f95, %f94;
	add.f32 	%f97, %f96, 0f00000000;
	ld.shared.f32 	%f98, [%r67+12];
	mul.f32 	%f99, %f98, %f97;
	atom.shared.add.f32 	%f100, [%r3], %f99;
	add.s32 	%r162, %r162, 4;
$L__BB1_23:
	setp.eq.s32 	%p8, %r8, 0;
	@%p8 bra 	$L__BB1_28;
	setp.eq.s32 	%p9, %r8, 1;
	@%p9 bra 	$L__BB1_26;
	cvt.u32.u64 	%r68, %rd6;
	add.s32 	%r69, %r162, %r68;
	mul.wide.u32 	%rd36, %r69, 4;
	add.s64 	%rd37, %rd4, %rd36;
	ld.global.f32 	%f101, [%rd37];
	add.s64 	%rd38, %rd3, %rd36;
	ld.global.f32 	%f102, [%rd38];
	fma.rn.f32 	%f103, %f15, %f102, %f101;
	add.f32 	%f104, %f103, 0f00000000;
	shl.b32 	%r70, %r162, 2;
	mov.u32 	%r71, _ZZ24persistent_splitK_kernelPKfS0_S0_fS0_PfS0_S0_S1_S1_iiiiE5r_buf;
	add.s32 	%r72, %r71, %r70;
	ld.shared.f32 	%f105, [%r72];
	mul.f32 	%f106, %f105, %f104;
	atom.shared.add.f32 	%f107, [%r3], %f106;
	cvt.u64.u32 	%rd39, %r162;
	add.s64 	%rd40, %rd39, %rd6;
	shl.b64 	%rd41, %rd40, 2;
	add.s64 	%rd42, %rd4, %rd41;
	ld.global.f32 	%f108, [%rd42+4];
	add.s64 	%rd43, %rd3, %rd41;
	ld.global.f32 	%f109, [%rd43+4];
	fma.rn.f32 	%f110, %f15, %f109, %f108;
	add.f32 	%f111, %f110, 0f00000000;
	ld.shared.f32 	%f112, [%r72+4];
	mul.f32 	%f113, %f112, %f111;
	atom.shared.add.f32 	%f114, [%r3], %f113;
	add.s32 	%r162, %r162, 2;
$L__BB1_26:
	setp.eq.s32 	%p10, %r13, 0;
	@%p10 bra 	$L__BB1_28;
	cvt.u32.u64 	%r73, %rd6;
	add.s32 	%r74, %r162, %r73;
	mul.wide.u32 	%rd44, %r74, 4;
	add.s64 	%rd45, %rd4, %rd44;
	ld.global.f32 	%f115, [%rd45];
	add.s64 	%rd46, %rd3, %rd44;
	ld.global.f32 	%f116, [%rd46];
	fma.rn.f32 	%f117, %f15, %f116, %f115;
	add.f32 	%f118, %f117, 0f00000000;
	shl.b32 	%r75, %r162, 2;
	mov.u32 	%r76, _ZZ24persistent_splitK_kernelPKfS0_S0_fS0_PfS0_S0_S1_S1_iiiiE5r_buf;
	add.s32 	%r77, %r76, %r75;
	ld.shared.f32 	%f119, [%r77];
	mul.f32 	%f120, %f119, %f118;
	atom.shared.add.f32 	%f121, [%r3], %f120;
$L__BB1_28:
	bar.sync 	0;
	ld.shared.f32 	%f175, [%r3];
	mul.f32 	%f176, %f175, 0f3F000000;
	mul.f32 	%f177, %f175, %f175;
	mul.f32 	%f178, %f175, %f177;
	fma.rn.f32 	%f179, %f178, 0f3D372713, %f175;
	mul.f32 	%f180, %f179, 0f3F4C422A;
	abs.f32 	%f181, %f180;
	mul.f32 	%f182, %f181, 0f4038AA3B;
	ex2.approx.ftz.f32 	%f183, %f182;
	add.f32 	%f184, %f183, 0f3F800000;
	rcp.approx.ftz.f32 	%f185, %f184;
	fma.rn.f32 	%f186, %f185, 0fC0000000, 0f3F800000;
	setp.ge.f32 	%p20, %f181, 0f41102CB4;
	selp.f32 	%f187, 0f3F800000, %f186, %p20;
	copysign.f32 	%f188, %f180, %f187;
	mul.f32 	%f189, %f180, %f180;
	fma.rn.f32 	%f190, %f189, 0f3C80F082, 0fBD563CAE;
	fma.rn.f32 	%f191, %f190, %f189, 0f3E085941;
	fma.rn.f32 	%f192, %f191, %f189, 0fBEAAA9ED;
	fma.rn.f32 	%f193, %f192, %f189, 0f00000000;
	fma.rn.f32 	%f194, %f193, %f180, %f180;
	setp.ge.f32 	%p21, %f181, 0f3F19999A;
	selp.f32 	%f195, %f188, %f194, %p21;
	add.f32 	%f196, %f195, 0f3F800000;
	mul.f32 	%f197, %f176, %f196;
	ld.shared.f32 	%f198, [%r2];
	mul.f32 	%f199, %f197, 0f3E19999A;
	fma.rn.f32 	%f13, %f198, 0f3F59999A, %f199;
	mad.lo.s32 	%r38, %r153, %r49, %r1;
	mul.wide.u32 	%rd98, %r38, 4;
	add.s64 	%rd99, %rd9, %rd98;
	st.global.f32 	[%rd99], %f13;
	@%p2 bra 	$L__BB1_42;
	setp.lt.u32 	%p22, %r5, 15;
	mov.b32 	%r166, 0;
	@%p22 bra 	$L__BB1_32;
	mov.b32 	%r164, 0;
$L__BB1_31:
	.pragma "nounroll";
	mad.lo.s32 	%r123, %r164, %r49, %r1;
	mul.wide.u32 	%rd100, %r123, 4;
	add.s64 	%rd101, %rd5, %rd100;
	ld.global.f32 	%f200, [%rd101];
	mul.f32 	%f201, %f13, %f200;
	atom.shared.add.f32 	%f202, [%r4], %f201;
	add.s32 	%r124, %r123, %r49;
	mul.wide.u32 	%rd102, %r124, 4;
	add.s64 	%rd103, %rd5, %rd102;
	ld.global.f32 	%f203, [%rd103];
	mul.f32 	%f204, %f13, %f203;
	atom.shared.add.f32 	%f205, [%r4], %f204;
	add.s32 	%r125, %r124, %r49;
	mul.wide.u32 	%rd104, %r125, 4;
	add.s64 	%rd105, %rd5, %rd104;
	ld.global.f32 	%f206, [%rd105];
	mul.f32 	%f207, %f13, %f206;
	atom.shared.add.f32 	%f208, [%r4], %f207;
	add.s32 	%r126, %r125, %r49;
	mul.wide.u32 	%rd106, %r126, 4;
	add.s64 	%rd107, %rd5, %rd106;
	ld.global.f32 	%f209, [%rd107];
	mul.f32 	%f210, %f13, %f209;
	atom.shared.add.f32 	%f211, [%r4], %f210;
	add.s32 	%r127, %r126, %r49;
	mul.wide.u32 	%rd108, %r127, 4;
	add.s64 	%rd109, %rd5, %rd108;
	ld.global.f32 	%f212, [%rd109];
	mul.f32 	%f213, %f13, %f212;
	atom.shared.add.f32 	%f214, [%r4], %f213;
	add.s32 	%r128, %r127, %r49;
	mul.wide.u32 	%rd110, %r128, 4;
	add.s64 	%rd111, %rd5, %rd110;
	ld.global.f32 	%f215, [%rd111];
	mul.f32 	%f216, %f13, %f215;
	atom.shared.add.f32 	%f217, [%r4], %f216;
	add.s32 	%r129, %r128, %r49;
	mul.wide.u32 	%rd112, %r129, 4;
	add.s64 	%rd113, %rd5, %rd112;
	ld.global.f32 	%f218, [%rd113];
	mul.f32 	%f219, %f13, %f218;
	atom.shared.add.f32 	%f220, [%r4], %f219;
	add.s32 	%r130, %r129, %r49;
	mul.wide.u32 	%rd114, %r130, 4;
	add.s64 	%rd115, %rd5, %rd114;
	ld.global.f32 	%f221, [%rd115];
	mul.f32 	%f222, %f13, %f221;
	atom.shared.add.f32 	%f223, [%r4], %f222;
	add.s32 	%r131, %r130, %r49;
	mul.wide.u32 	%rd116, %r131, 4;
	add.s64 	%rd117, %rd5, %rd116;
	ld.global.f32 	%f224, [%rd117];
	mul.f32 	%f225, %f13, %f224;
	atom.shared.add.f32 	%f226, [%r4], %f225;
	add.s32 	%r132, %r131, %r49;
	mul.wide.u32 	%rd118, %r132, 4;
	add.s64 	%rd119, %rd5, %rd118;
	ld.global.f32 	%f227, [%rd119];
	mul.f32 	%f228, %f13, %f227;
	atom.shared.add.f32 	%f229, [%r4], %f228;
	add.s32 	%r133, %r132, %r49;
	mul.wide.u32 	%rd120, %r133, 4;
	add.s64 	%rd121, %rd5, %rd120;
	ld.global.f32 	%f230, [%rd121];
	mul.f32 	%f231, %f13, %f230;
	atom.shared.add.f32 	%f232, [%r4], %f231;
	add.s32 	%r134, %r133, %r49;
	mul.wide.u32 	%rd122, %r134, 4;
	add.s64 	%rd123, %rd5, %rd122;
	ld.global.f32 	%f233, [%rd123];
	mul.f32 	%f234, %f13, %f233;
	atom.shared.add.f32 	%f235, [%r4], %f234;
	add.s32 	%r135, %r134, %r49;
	mul.wide.u32 	%rd124, %r135, 4;
	add.s64 	%rd125, %rd5, %rd124;
	ld.global.f32 	%f236, [%rd125];
	mul.f32 	%f237, %f13, %f236;
	atom.shared.add.f32 	%f238, [%r4], %f237;
	add.s32 	%r136, %r135, %r49;
	mul.wide.u32 	%rd126, %r136, 4;
	add.s64 	%rd127, %rd5, %rd126;
	ld.global.f32 	%f239, [%rd127];
	mul.f32 	%f240, %f13, %f239;
	atom.shared.add.f32 	%f241, [%r4], %f240;
	add.s32 	%r137, %r136, %r49;
	mul.wide.u32 	%rd128, %r137, 4;
	add.s64 	%rd129, %rd5, %rd128;
	ld.global.f32 	%f242, [%rd129];
	mul.f32 	%f243, %f13, %f242;
	atom.shared.add.f32 	%f244, [%r4], %f243;
	add.s32 	%r138, %r137, %r49;
	mul.wide.u32 	%rd130, %r138, 4;
	add.s64 	%rd131, %rd5, %rd130;
	ld.global.f32 	%f245, [%rd131];
	mul.f32 	%f246, %f13, %f245;
	atom.shared.add.f32 	%f247, [%r4], %f246;
	add.s32 	%r164, %r164, 16;
	setp.ne.s32 	%p23, %r164, %r16;
	mov.u32 	%r166, %r16;
	@%p23 bra 	$L__BB1_31;
$L__BB1_32:
	setp.eq.s32 	%p24, %r9, 0;
	@%p24 bra 	$L__BB1_42;
	add.s32 	%r139, %r9, -1;
	setp.lt.u32 	%p25, %r139, 7;
	@%p25 bra 	$L__BB1_35;
	mad.lo.s32 	%r140, %r166, %r49, %r1;
	mul.wide.u32 	%rd132, %r140, 4;
	add.s64 	%rd133, %rd5, %rd132;
	ld.global.f32 	%f248, [%rd133];
	mul.f32 	%f249, %f13, %f248;
	atom.shared.add.f32 	%f250, [%r4], %f249;
	add.s32 	%r141, %r140, %r49;
	mul.wide.u32 	%rd134, %r141, 4;
	add.s64 	%rd135, %rd5, %rd134;
	ld.global.f32 	%f251, [%rd135];
	mul.f32 	%f252, %f13, %f251;
	atom.shared.add.f32 	%f253, [%r4], %f252;
	add.s32 	%r142, %r141, %r49;
	mul.wide.u32 	%rd136, %r142, 4;
	add.s64 	%rd137, %rd5, %rd136;
	ld.global.f32 	%f254, [%rd137];
	mul.f32 	%f255, %f13, %f254;
	atom.shared.add.f32 	%f256, [%r4], %f255;
	add.s32 	%r143, %r142, %r49;
	mul.wide.u32 	%rd138, %r143, 4;
	add.s64 	%rd139, %rd5, %rd138;
	ld.global.f32 	%f257, [%rd139];
	mul.f32 	%f258, %f13, %f257;
	atom.shared.add.f32 	%f259, [%r4], %f258;
	add.s32 	%r144, %r143, %r49;
	mul.wide.u32 	%rd140, %r144, 4;
	add.s64 	%rd141, %rd5, %rd140;
	ld.global.f32 	%f260, [%rd141];
	mul.f32 	%f261, %f13, %f260;
	atom.shared.add.f32 	%f262, [%r4], %f261;
	add.s32 	%r145, %r144, %r49;
	mul.wide.u32 	%rd142, %r145, 4;
	add.s64 	%rd143, %rd5, %rd142;
	ld.global.f32 	%f263, [%rd143];
	mul.f32 	%f264, %f13, %f263;
	atom.shared.add.f32 	%f265, [%r4], %f264;
	add.s32 	%r146, %r145, %r49;
	mul.wide.u32 	%rd144, %r146, 4;
	add.s64 	%rd145, %rd5, %rd144;
	ld.global.f32 	%f266, [%rd145];
	mul.f32 	%f267, %f13, %f266;
	atom.shared.add.f32 	%f268, [%r4], %f267;
	add.s32 	%r147, %r146, %r49;
	mul.wide.u32 	%rd146, %r147, 4;
	add.s64 	%rd147, %rd5, %rd146;
	ld.global.f32 	%f269, [%rd147];
	mul.f32 	%f270, %f13, %f269;
	atom.shared.add.f32 	%f271, [%r4], %f270;
	add.s32 	%r166, %r166, 8;
$L__BB1_35:
	setp.eq.s32 	%p26, %r6, 0;
	@%p26 bra 	$L__BB1_42;
	setp.lt.u32 	%p27, %r7, 3;
	@%p27 bra 	$L__BB1_38;
	mad.lo.s32 	%r148, %r166, %r49, %r1;
	mul.wide.u32 	%rd148, %r148, 4;
	add.s64 	%rd149, %rd5, %rd148;
	ld.global.f32 	%f272, [%rd149];
	mul.f32 	%f273, %f13, %f272;
	atom.shared.add.f32 	%f274, [%r4], %f273;
	add.s32 	%r149, %r148, %r49;
	mul.wide.u32 	%rd150, %r149, 4;
	add.s64 	%rd151, %rd5, %rd150;
	ld.global.f32 	%f275, [%rd151];
	mul.f32 	%f276, %f13, %f275;
	atom.shared.add.f32 	%f277, [%r4], %f276;
	add.s32 	%r150, %r149, %r49;
	mul.wide.u32 	%rd152, %r150, 4;
	add.s64 	%rd153, %rd5, %rd152;
	ld.global.f32 	%f278, [%rd153];
	mul.f32 	%f279, %f13, %f278;
	atom.shared.add.f32 	%f280, [%r4], %f279;
	add.s32 	%r151, %r150, %r49;
	mul.wide.u32 	%rd154, %r151, 4;
	add.s64 	%rd155, %rd5, %rd154;
	ld.global.f32 	%f281, [%rd155];
	mul.f32 	%f282, %f13, %f281;
	atom.shared.add.f32 	%f283, [%r4], %f282;
	add.s32 	%r166, %r166, 4;
$L__BB1_38:
	setp.eq.s32 	%p28, %r8, 0;
	@%p28 bra 	$L__BB1_42;
	setp.eq.s32 	%p29, %r8, 1;
	mad.lo.s32 	%r46, %r166, %r49, %r1;
	mul.wide.u32 	%rd156, %r46, 4;
	add.s64 	%rd157, %rd5, %rd156;
	ld.global.f32 	%f284, [%rd157];
	mul.f32 	%f285, %f13, %f284;
	atom.shared.add.f32 	%f286, [%r4], %f285;
	@%p29 bra 	$L__BB1_42;
	setp.eq.s32 	%p30, %r8, 2;
	add.s32 	%r47, %r46, %r49;
	mul.wide.u32 	%rd158, %r47, 4;
	add.s64 	%rd159, %rd5, %rd158;
	ld.global.f32 	%f287, [%rd159];
	mul.f32 	%f288, %f13, %f287;
	atom.shared.add.f32 	%f289, [%r4], %f288;
	@%p30 bra 	$L__BB1_42;
	add.s32 	%r152, %r47, %r49;
	mul.wide.u32 	%rd160, %r152, 4;
	add.s64 	%rd161, %rd5, %rd160;
	ld.global.f32 	%f290, [%rd161];
	mul.f32 	%f291, %f13, %f290;
	atom.shared.add.f32 	%f292, [%r4], %f291;
$L__BB1_42:
	setp.gt.u32 	%p31, %r1, 127;
	bar.sync 	0;
	ld.shared.f32 	%f14, [%r4];
	st.shared.f32 	[%r2], %f13;
	@%p31 bra 	$L__BB1_44;
	ld.shared.f32 	%f293, [%r4+512];
	max.f32 	%f294, %f14, %f293;
	st.shared.f32 	[%r4], %f294;
$L__BB1_44:
	setp.gt.u32 	%p32, %r1, 191;
	bar.sync 	0;
	@%p32 bra 	$L__BB1_46;
	ld.shared.f32 	%f295, [%r4];
	ld.shared.f32 	%f296, [%r4+256];
	max.f32 	%f297, %f295, %f296;
	st.shared.f32 	[%r4], %f297;
$L__BB1_46:
	setp.gt.u32 	%p33, %r1, 223;
	bar.sync 	0;
	@%p33 bra 	$L__BB1_48;
	ld.shared.f32 	%f298, [%r4];
	ld.shared.f32 	%f299, [%r4+128];
	max.f32 	%f300, %f298, %f299;
	st.shared.f32 	[%r4], %f300;
$L__BB1_48:
	setp.gt.u32 	%p34, %r1, 239;
	bar.sync 	0;
	@%p34 bra 	$L__BB1_50;
	ld.shared.f32 	%f301, [%r4];
	ld.shared.f32 	%f302, [%r4+64];
	max.f32 	%f303, %f301, %f302;
	st.shared.f32 	[%r4], %f303;
$L__BB1_50:
	setp.gt.u32 	%p35, %r1, 247;
	bar.sync 	0;
	@%p35 bra 	$L__BB1_52;
	ld.shared.f32 	%f304, [%r4];
	ld.shared.f32 	%f305, [%r4+32];
	max.f32 	%f306, %f304, %f305;
	st.shared.f32 	[%r4], %f306;
$L__BB1_52:
	setp.gt.u32 	%p36, %r1, 251;
	bar.sync 	0;
	@%p36 bra 	$L__BB1_54;
	ld.shared.f32 	%f307, [%r4];
	ld.shared.f32 	%f308, [%r4+16];
	max.f32 	%f309, %f307, %f308;
	st.shared.f32 	[%r4], %f309;
$L__BB1_54:
	setp.gt.u32 	%p37, %r1, 253;
	bar.sync 	0;
	@%p37 bra 	$L__BB1_56;
	ld.shared.f32 	%f310, [%r4];
	ld.shared.f32 	%f311, [%r4+8];
	max.f32 	%f312, %f310, %f311;
	st.shared.f32 	[%r4], %f312;
$L__BB1_56:
	setp.gt.u32 	%p38, %r1, 254;
	bar.sync 	0;
	@%p38 bra 	$L__BB1_58;
	ld.shared.f32 	%f313, [%r4];
	ld.shared.f32 	%f314, [%r4+4];
	max.f32 	%f315, %f313, %f314;
	st.shared.f32 	[%r4], %f315;
$L__BB1_58:
	bar.sync 	0;
	ld.shared.f32 	%f316, [_ZZ24persistent_splitK_kernelPKfS0_S0_fS0_PfS0_S0_S1_S1_iiiiE8r_d7_buf];
	div.rn.f32 	%f317, %f14, %f316;
	mul.wide.u32 	%rd162, %r38, 4;
	add.s64 	%rd163, %rd10, %rd162;
	st.global.f32 	[%rd163], %f317;
	add.s32 	%r153, %r153, 1;
	setp.ne.s32 	%p39, %r153, %r51;
	@%p39 bra 	$L__BB1_2;
$L__BB1_59:
	ret;

}
	// .globl	_Z30persistent_splitK_batch_kernelPKfS0_S0_fS0_PfS0_S0_S1_S1_iiii
.visible .entry _Z30persistent_splitK_batch_kernelPKfS0_S0_fS0_PfS0_S0_S1_S1_iiii(
	.param .u64 .ptr .align 1 _Z30persistent_splitK_batch_kernelPKfS0_S0_fS0_PfS0_S0_S1_S1_iiii_param_0,
	.param .u64 .ptr .align 1 _Z30persistent_splitK_batch_kernelPKfS0_S0_fS0_PfS0_S0_S1_S1_iiii_param_1,
	.param .u64 .ptr .align 1 _Z30persistent_splitK_batch_kernelPKfS0_S0_fS0_PfS0_S0_S1_S1_iiii_param_2,
	.param .f32 _Z30persistent_splitK_batch_kernelPKfS0_S0_fS0_PfS0_S0_S1_S1_iiii_param_3,
	.param .u64 .ptr .align 1 _Z30persistent_splitK_batch_kernelPKfS0_S0_fS0_PfS0_S0_S1_S1_iiii_param_4,
	.param .u64 .ptr .align 1 _Z30persistent_splitK_batch_kernelPKfS0_S0_fS0_PfS0_S0_S1_S1_iiii_param_5,
	.param .u64 .ptr .align 1 _Z30persistent_splitK_batch_kernelPKfS0_S0_fS0_PfS0_S0_S1_S1_iiii_param_6,
	.param .u64 .ptr .align 1 _Z30persistent_splitK_batch_kernelPKfS0_S0_fS0_PfS0_S0_S1_S1_iiii_param_7,
	.param .u64 .ptr .align 1 _Z30persistent_splitK_batch_kernelPKfS0_S0_fS0_PfS0_S0_S1_S1_iiii_param_8,
	.param .u64 .ptr .align 1 _Z30persistent_splitK_batch_kernelPKfS0_S0_fS0_PfS0_S0_S1_S1_iiii_param_9,
	.param .u32 _Z30persistent_splitK_batch_kernelPKfS0_S0_fS0_PfS0_S0_S1_S1_iiii_param_10,
	.param .u32 _Z30persistent_splitK_batch_kernelPKfS0_S0_fS0_PfS0_S0_S1_S1_iiii_param_11,
	.param .u32 _Z30persistent_splitK_batch_kernelPKfS0_S0_fS0_PfS0_S0_S1_S1_iiii_param_12,
	.param .u32 _Z30persistent_splitK_batch_kernelPKfS0_S0_fS0_PfS0_S0_S1_S1_iiii_param_13
)
{
	.reg .pred 	%p<40>;
	.reg .b32 	%r<173>;
	.reg .b32 	%f<326>;
	.reg .b64 	%rd<158>;
	// demoted variable
	.shared .align 4 .b8 _ZZ30persistent_splitK_batch_kernelPKfS0_S0_fS0_PfS0_S0_S1_S1_iiiiE5r_buf[1024];
	// demoted variable
	.shared .align 4 .b8 _ZZ30persistent_splitK_batch_kernelPKfS0_S0_fS0_PfS0_S0_S1_S1_iiiiE10re_inp_buf[1024];
	// demoted variable
	.shared .align 4 .b8 _ZZ30persistent_splitK_batch_kernelPKfS0_S0_fS0_PfS0_S0_S1_S1_iiiiE8r_d7_buf[1024];
	ld.param.u64 	%rd17, [_Z30persistent_splitK_batch_kernelPKfS0_S0_fS0_PfS0_S0_S1_S1_iiii_param_0];
	ld.param.u64 	%rd18, [_Z30persistent_splitK_batch_kernelPKfS0_S0_fS0_PfS0_S0_S1_S1_iiii_param_1];
	ld.param.u64 	%rd19, [_Z30persistent_splitK_batch_kernelPKfS0_S0_fS0_PfS0_S0_S1_S1_iiii_param_2];
	ld.param.f32 	%f15, [_Z30persistent_splitK_batch_kernelPKfS0_S0_fS0_PfS0_S0_S1_S1_iiii_param_3];
	ld.param.u64 	%rd20, [_Z30persistent_splitK_batch_kernelPKfS0_S0_fS0_PfS0_S0_S1_S1_iiii_param_4];
	ld.param.u64 	%rd21, [_Z30persistent_splitK_batch_kernelPKfS0_S0_fS0_PfS0_S0_S1_S1_iiii_param_5];
	ld.param.u64 	%rd22, [_Z30persistent_splitK_batch_kernelPKfS0_S0_fS0_PfS0_S0_S1_S1_iiii_param_6];
	ld.param.u64 	%rd15, [_Z30persistent_splitK_batch_kernelPKfS0_S0_fS0_PfS0_S0_S1_S1_iiii_param_8];
	ld.param.u64 	%rd16, [_Z30persistent_splitK_batch_kernelPKfS0_S0_fS0_PfS0_S0_S1_S1_iiii_param_9];
	ld.param.u32 	%r51, [_Z30persistent_splitK_batch_kernelPKfS0_S0_fS0_PfS0_S0_S1_S1_iiii_param_10];
	ld.param.u32 	%r52, [_Z30persistent_splitK_batch_kernelPKfS0_S0_fS0_PfS0_S0_S1_S1_iiii_param_11];
	ld.param.u32 	%r53, [_Z30persistent_splitK_batch_kernelPKfS0_S0_fS0_PfS0_S0_S1_S1_iiii_param_12];
	cvta.to.global.u64 	%rd1, %rd18;
	cvta.to.global.u64 	%rd2, %rd17;
	cvta.to.global.u64 	%rd3, %rd20;
	cvta.to.global.u64 	%rd4, %rd19;
	cvta.to.global.u64 	%rd5, %rd22;
	cvta.to.global.u64 	%rd23, %rd21;
	mov.u32 	%r1, %ctaid.x;
	mov.u32 	%r2, %tid.x;
	mad.lo.s32 	%r54, %r51, %r1, %r2;
	mul.wide.s32 	%rd24, %r54, 4;
	add.s64 	%rd25, %rd23, %rd24;
	ld.global.f32 	%f16, [%rd25];
	shl.b32 	%r55, %r2, 2;
	mov.u32 	%r56, _ZZ30persistent_splitK_batch_kernelPKfS0_S0_fS0_PfS0_S0_S1_S1_iiiiE5r_buf;
	add.s32 	%r3, %r56, %r55;
	st.shared.f32 	[%r3], %f16;
	bar.sync 	0;
	setp.lt.s32 	%p1, %r53, 1;
	@%p1 bra 	$L__BB2_59;
	mov.u32 	%r59, _ZZ30persistent_splitK_batch_kernelPKfS0_S0_fS0_PfS0_S0_S1_S1_iiiiE10re_inp_buf;
	add.s32 	%r4, %r59, %r55;
	mov.u32 	%r60, _ZZ30persistent_splitK_batch_kernelPKfS0_S0_fS0_PfS0_S0_S1_S1_iiiiE8r_d7_buf;
	add.s32 	%r5, %r60, %r55;
	mul.lo.s32 	%r6, %r53, %r1;
	mul.lo.s32 	%r61, %r51, %r2;
	add.s32 	%r7, %r51, -1;
	and.b32  	%r8, %r51, 7;
	add.s32 	%r9, %r8, -1;
	and.b32  	%r10, %r51, 3;
	and.b32  	%r11, %r51, 15;
	and.b32  	%r12, %r52, 7;
	and.b32  	%r13, %r52, 3;
	and.b32  	%r14, %r51, 2147483640;
	and.b32  	%r15, %r51, 1;
	and.b32  	%r16, %r52, 2147483640;
	and.b32  	%r17, %r52, 1;
	and.b32  	%r18, %r51, 2147483632;
	neg.s32 	%r19, %r14;
	cvt.u64.u32 	%rd6, %r61;
	mul.wide.u32 	%rd26, %r61, 4;
	add.s64 	%rd27, %rd26, %rd4;
	add.s64 	%rd7, %rd27, 16;
	cvta.to.global.u64 	%rd8, %rd15;
	cvta.to.global.u64 	%rd9, %rd16;
	mov.b32 	%r158, 0;
$L__BB2_2:
	setp.lt.s32 	%p2, %r51, 1;
	mov.b32 	%r62, 0;
	st.shared.u32 	[%r4], %r62;
	st.shared.u32 	[%r5], %r62;
	bar.sync 	0;
	@%p2 bra 	$L__BB2_28;
	setp.lt.s32 	%p3, %r52, 1;
	add.s32 	%r63, %r158, %r6;
	mul.lo.s32 	%r21, %r63, %r52;
	@%p3 bra 	$L__BB2_17;
	mov.b32 	%r159, 0;
$L__BB2_5:
	setp.lt.u32 	%p11, %r52, 8;
	mov.f32 	%f325, 0f00000000;
	mov.b32 	%r162, 0;
	@%p11 bra 	$L__BB2_8;
	mov.f32 	%f325, 0f00000000;
	mov.b32 	%r160, 0;
$L__BB2_7:
	.pragma "nounroll";
	add.s32 	%r85, %r160, %r21;
	mul.wide.s32 	%rd49, %r85, 4;
	add.s64 	%rd50, %rd2, %rd49;
	ld.global.f32 	%f125, [%rd50];
	mad.lo.s32 	%r86, %r160, %r51, %r2;
	mad.lo.s32 	%r87, %r86, %r51, %r159;
	mul.wide.s32 	%rd51, %r87, 4;
	add.s64 	%rd52, %rd1, %rd51;
	ld.global.f32 	%f126, [%rd52];
	fma.rn.f32 	%f127, %f125, %f126, %f325;
	ld.global.f32 	%f128, [%rd50+4];
	add.s32 	%r88, %r86, %r51;
	mad.lo.s32 	%r89, %r88, %r51, %r159;
	mul.wide.s32 	%rd53, %r89, 4;
	add.s64 	%rd54, %rd1, %rd53;
	ld.global.f32 	%f129, [%rd54];
	fma.rn.f32 	%f130, %f128, %f129, %f127;
	ld.global.f32 	%f131, [%rd50+8];
	add.s32 	%r90, %r88, %r51;
	mad.lo.s32 	%r91, %r90, %r51, %r159;
	mul.wide.s32 	%rd55, %r91, 4;
	add.s64 	%rd56, %rd1, %rd55;
	ld.global.f32 	%f132, [%rd56];
	fma.rn.f32 	%f133, %f131, %f132, %f130;
	ld.global.f32 	%f134, [%rd50+12];
	add.s32 	%r92, %r90, %r51;
	mad.lo.s32 	%r93, %r92, %r51, %r159;
	mul.wide.s32 	%rd57, %r93, 4;
	add.s64 	%rd58, %rd1, %rd57;
	ld.global.f32 	%f135, [%rd58];
	fma.rn.f32 	%f136, %f134, %f135, %f133;
	ld.global.f32 	%f137, [%rd50+16];
	add.s32 	%r94, %r92, %r51;
	mad.lo.s32 	%r95, %r94, %r51, %r159;
	mul.wide.s32 	%rd59, %r95, 4;
	add.s64 	%rd60, %rd1, %rd59;
	ld.global.f32 	%f138, [%rd60];
	fma.rn.f32 	%f139, %f137, %f138, %f136;
	ld.global.f32 	%f140, [%rd50+20];
	add.s32 	%r96, %r94, %r51;
	mad.lo.s32 	%r97, %r96, %r51, %r159;
	mul.wide.s32 	%rd61, %r97, 4;
	add.s64 	%rd62, %rd1, %rd61;
	ld.global.f32 	%f141, [%rd62];
	fma.rn.f32 	%f142, %f140, %f141, %f139;
	ld.global.f32 	%f143, [%rd50+24];
	add.s32 	%r98, %r96, %r51;
	mad.lo.s32 	%r99, %r98, %r51, %r159;
	mul.wide.s32 	%rd63, %r99, 4;
	add.s64 	%rd64, %rd1, %rd63;
	ld.global.f32 	%f144, [%rd64];
	fma.rn.f32 	%f145, %f143, %f144, %f142;
	ld.global.f32 	%f146, [%rd50+28];
	add.s32 	%r100, %r98, %r51;
	mad.lo.s32 	%r101, %r100, %r51, %r159;
	mul.wide.s32 	%rd65, %r101, 4;
	add.s64 	%rd66, %rd1, %rd65;
	ld.global.f32 	%f147, [%rd66];
	fma.rn.f32 	%f325, %f146, %f147, %f145;
	add.s32 	%r160, %r160, 8;
	setp.ne.s32 	%p12, %r160, %r16;
	mov.u32 	%r162, %r16;
	@%p12 bra 	$L__BB2_7;
$L__BB2_8:
	setp.eq.s32 	%p13, %r12, 0;
	@%p13 bra 	$L__BB2_16;
	add.s32 	%r102, %r12, -1;
	setp.lt.u32 	%p14, %r102, 3;
	@%p14 bra 	$L__BB2_11;
	add.s32 	%r103, %r162, %r21;
	mul.wide.s32 	%rd67, %r103, 4;
	add.s64 	%rd68, %rd2, %rd67;
	ld.global.f32 	%f149, [%rd68];
	mad.lo.s32 	%r104, %r162, %r51, %r2;
	mad.lo.s32 	%r105, %r104, %r51, %r159;
	mul.wide.s32 	%rd69, %r105, 4;
	add.s64 	%rd70, %rd1, %rd69;
	ld.global.f32 	%f150, [%rd70];
	fma.rn.f32 	%f151, %f149, %f150, %f325;
	ld.global.f32 	%f152, [%rd68+4];
	add.s32 	%r106, %r104, %r51;
	mad.lo.s32 	%r107, %r106, %r51, %r159;
	mul.wide.s32 	%rd71, %r107, 4;
	add.s64 	%rd72, %rd1, %rd71;
	ld.global.f32 	%f153, [%rd72];
	fma.rn.f32 	%f154, %f152, %f153, %f151;
	ld.global.f32 	%f155, [%rd68+8];
	add.s32 	%r108, %r106, %r51;
	mad.lo.s32 	%r109, %r108, %r51, %r159;
	mul.wide.s32 	%rd73, %r109, 4;
	add.s64 	%rd74, %rd1, %rd73;
	ld.global.f32 	%f156, [%rd74];
	fma.rn.f32 	%f157, %f155, %f156, %f154;
	ld.global.f32 	%f158, [%rd68+12];
	add.s32 	%r110, %r108, %r51;
	mad.lo.s32 	%r111, %r110, %r51, %r159;
	mul.wide.s32 	%rd75, %r111, 4;
	add.s64 	%rd76, %rd1, %rd75;
	ld.global.f32 	%f159, [%rd76];
	fma.rn.f32 	%f325, %f158, %f159, %f157;
	add.s32 	%r162, %r162, 4;
$L__BB2_11:
	setp.eq.s32 	%p15, %r13, 0;
	@%p15 bra 	$L__BB2_16;
	setp.eq.s32 	%p16, %r13, 1;
	@%p16 bra 	$L__BB2_14;
	add.s32 	%r112, %r162, %r21;
	mul.wide.s32 	%rd77, %r112, 4;
	add.s64 	%rd78, %rd2, %rd77;
	ld.global.f32 	%f161, [%rd78];
	mad.lo.s32 	%r113, %r162, %r51, %r2;
	mad.lo.s32 	%r114, %r113, %r51, %r159;
	mul.wide.s32 	%rd79, %r114, 4;
	add.s64 	%rd80, %rd1, %rd79;
	ld.global.f32 	%f162, [%rd80];
	fma.rn.f32 	%f163, %f161, %f162, %f325;
	ld.global.f32 	%f164, [%rd78+4];
	add.s32 	%r115, %r113, %r51;
	mad.lo.s32 	%r116, %r115, %r51, %r159;
	mul.wide.s32 	%rd81, %r116, 4;
	add.s64 	%rd82, %rd1, %rd81;
	ld.global.f32 	%f165, [%rd82];
	fma.rn.f32 	%f325, %f164, %f165, %f163;
	add.s32 	%r162, %r162, 2;
$L__BB2_14:
	setp.eq.s32 	%p17, %r17, 0;
	@%p17 bra 	$L__BB2_16;
	add.s32 	%r117, %r162, %r21;
	mul.wide.s32 	%rd83, %r117, 4;
	add.s64 	%rd84, %rd2, %rd83;
	ld.global.f32 	%f166, [%rd84];
	mad.lo.s32 	%r118, %r162, %r51, %r2;
	mad.lo.s32 	%r119, %r118, %r51, %r159;
	mul.wide.s32 	%rd85, %r119, 4;
	add.s64 	%rd86, %rd1, %rd85;
	ld.global.f32 	%f167, [%rd86];
	fma.rn.f32 	%f325, %f166, %f167, %f325;
$L__BB2_16:
	cvt.u32.u64 	%r120, %rd6;
	add.s32 	%r121, %r159, %r120;
	mul.wide.u32 	%rd87, %r121, 4;
	add.s64 	%rd88, %rd4, %rd87;
	ld.global.f32 	%f168, [%rd88];
	add.s64 	%rd89, %rd3, %rd87;
	ld.global.f32 	%f169, [%rd89];
	fma.rn.f32 	%f170, %f15, %f169, %f168;
	add.f32 	%f171, %f325, %f170;
	shl.b32 	%r122, %r159, 2;
	mov.u32 	%r123, _ZZ30persistent_splitK_batch_kernelPKfS0_S0_fS0_PfS0_S0_S1_S1_iiiiE5r_buf;
	add.s32 	%r124, %r123, %r122;
	ld.shared.f32 	%f172, [%r124];
	mul.f32 	%f173, %f172, %f171;
	atom.shared.add.f32 	%f174, [%r4], %f173;
	add.s32 	%r159, %r159, 1;
	setp.eq.s32 	%p18, %r159, %r51;
	@%p18 bra 	$L__BB2_28;
	bra.uni 	$L__BB2_5;
$L__BB2_17:
	setp.lt.u32 	%p4, %r7, 7;
	mov.b32 	%r167, 0;
	@%p4 bra 	$L__BB2_20;
	shl.b64 	%rd28, %rd6, 2;
	add.s64 	%rd29, %rd28, %rd3;
	add.s64 	%rd157, %rd29, 16;
	mov.u32 	%r66, _ZZ30persistent_splitK_batch_kernelPKfS0_S0_fS0_PfS0_S0_S1_S1_iiiiE5r_buf;
	add.s32 	%r164, %r66, 16;
	mov.u64 	%rd156, %rd7;
	mov.u32 	%r165, %r19;
$L__BB2_19:
	.pragma "nounroll";
	ld.global.f32 	%f17, [%rd156+-16];
	ld.global.f32 	%f18, [%rd157+-16];
	fma.rn.f32 	%f19, %f15, %f18, %f17;
	add.f32 	%f20, %f19, 0f00000000;
	ld.shared.f32 	%f21, [%r164+-16];
	mul.f32 	%f22, %f21, %f20;
	atom.shared.add.f32 	%f23, [%r4], %f22;
	ld.global.f32 	%f24, [%rd156+-12];
	ld.global.f32 	%f25, [%rd157+-12];
	fma.rn.f32 	%f26, %f15, %f25, %f24;
	add.f32 	%f27, %f26, 0f00000000;
	ld.shared.f32 	%f28, [%r164+-12];
	mul.f32 	%f29, %f28, %f27;
	atom.shared.add.f32 	%f30, [%r4], %f29;
	ld.global.f32 	%f31, [%rd156+-8];
	ld.global.f32 	%f32, [%rd157+-8];
	fma.rn.f32 	%f33, %f15, %f32, %f31;
	add.f32 	%f34, %f33, 0f00000000;
	ld.shared.f32 	%f35, [%r164+-8];
	mul.f32 	%f36, %f35, %f34;
	atom.shared.add.f32 	%f37, [%r4], %f36;
	ld.global.f32 	%f38, [%rd156+-4];
	ld.global.f32 	%f39, [%rd157+-4];
	fma.rn.f32 	%f40, %f15, %f39, %f38;
	add.f32 	%f41, %f40, 0f00000000;
	ld.shared.f32 	%f42, [%r164+-4];
	mul.f32 	%f43, %f42, %f41;
	atom.shared.add.f32 	%f44, [%r4], %f43;
	ld.global.f32 	%f45, [%rd156];
	ld.global.f32 	%f46, [%rd157];
	fma.rn.f32 	%f47, %f15, %f46, %f45;
	add.f32 	%f48, %f47, 0f00000000;
	ld.shared.f32 	%f49, [%r164];
	mul.f32 	%f50, %f49, %f48;
	atom.shared.add.f32 	%f51, [%r4], %f50;
	ld.global.f32 	%f52, [%rd156+4];
	ld.global.f32 	%f53, [%rd157+4];
	fma.rn.f32 	%f54, %f15, %f53, %f52;
	add.f32 	%f55, %f54, 0f00000000;
	ld.shared.f32 	%f56, [%r164+4];
	mul.f32 	%f57, %f56, %f55;
	atom.shared.add.f32 	%f58, [%r4], %f57;
	ld.global.f32 	%f59, [%rd156+8];
	ld.global.f32 	%f60, [%rd157+8];
	fma.rn.f32 	%f61, %f15, %f60, %f59;
	add.f32 	%f62, %f61, 0f00000000;
	ld.shared.f32 	%f63, [%r164+8];
	mul.f32 	%f64, %f63, %f62;
	atom.shared.add.f32 	%f65, [%r4], %f64;
	ld.global.f32 	%f66, [%rd156+12];
	ld.global.f32 	%f67, [%rd157+12];
	fma.rn.f32 	%f68, %f15, %f67, %f66;
	add.f32 	%f69, %f68, 0f00000000;
	ld.shared.f32 	%f70, [%r164+12];
	mul.f32 	%f71, %f70, %f69;
	atom.shared.add.f32 	%f72, [%r4], %f71;
	add.s32 	%r165, %r165, 8;
	add.s32 	%r164, %r164, 32;
	add.s64 	%rd157, %rd157, 32;
	add.s64 	%rd156, %rd156, 32;
	setp.ne.s32 	%p5, %r165, 0;
	mov.u32 	%r167, %r14;
	@%p5 bra 	$L__BB2_19;
$L__BB2_20:
	setp.eq.s32 	%p6, %r8, 0;
	@%p6 bra 	$L__BB2_28;
	setp.lt.u32 	%p7, %r9, 3;
	@%p7 bra 	$L__BB2_23;
	cvt.u32.u64 	%r67, %rd6;
	add.s32 	%r68, %r167, %r67;
	mul.wide.u32 	%rd30, %r68, 4;
	add.s64 	%rd31, %rd4, %rd30;
	ld.global.f32 	%f73, [%rd31];
	add.s64 	%rd32, %rd3, %rd30;
	ld.global.f32 	%f74, [%rd32];
	fma.rn.f32 	%f75, %f15, %f74, %f73;
	add.f32 	%f76, %f75, 0f00000000;
	shl.b32 	%r69, %r167, 2;
	mov.u32 	%r70, _ZZ30persistent_splitK_batch_kernelPKfS0_S0_fS0_PfS0_S0_S1_S1_iiiiE5r_buf;
	add.s32 	%r71, %r70, %r69;
	ld.shared.f32 	%f77, [%r71];
	mul.f32 	%f78, %f77, %f76;
	atom.shared.add.f32 	%f79, [%r4], %f78;
	cvt.u64.u32 	%rd33, %r167;
	add.s64 	%rd34, %rd33, %rd6;
	shl.b64 	%rd35, %rd34, 2;
	add.s64 	%rd36, %rd4, %rd35;
	ld.global.f32 	%f80, [%rd36+4];
	add.s64 	%rd37, %rd3, %rd35;
	ld.global.f32 	%f81, [%rd37+4];
	fma.rn.f32 	%f82, %f15, %f81, %f80;
	add.f32 	%f83, %f82, 0f00000000;
	ld.shared.f32 	%f84, [%r71+4];
	mul.f32 	%f85, %f84, %f83;
	atom.shared.add.f32 	%f86, [%r4], %f85;
	ld.global.f32 	%f87, [%rd36+8];
	ld.global.f32 	%f88, [%rd37+8];
	fma.rn.f32 	%f89, %f15, %f88, %f87;
	add.f32 	%f90, %f89, 0f00000000;
	ld.shared.f32 	%f91, [%r71+8];
	mul.f32 	%f92, %f91, %f90;
	atom.shared.add.f32 	%f93, [%r4], %f92;
	ld.global.f32 	%f94, [%rd36+12];
	ld.global.f32 	%f95, [%rd37+12];
	fma.rn.f32 	%f96, %f15, %f95, %f94;
	add.f32 	%f97, %f96, 0f00000000;
	ld.shared.f32 	%f98, [%r71+12];
	mul.f32 	%f99, %f98, %f97;
	atom.shared.add.f32 	%f100, [%r4], %f99;
	add.s32 	%r167, %r167, 4;
$L__BB2_23:
	setp.eq.s32 	%p8, %r10, 0;
	@%p8 bra 	$L__BB2_28;
	setp.eq.s32 	%p9, %r10, 1;
	@%p9 bra 	$L__BB2_26;
	cvt.u32.u64 	%r72, %rd6;
	add.s32 	%r73, %r167, %r72;
	mul.wide.u32 	%rd38, %r73, 4;
	add.s64 	%rd39, %rd4, %rd38;
	ld.global.f32 	%f101, [%rd39];
	add.s64 	%rd40, %rd3, %rd38;
	ld.global.f32 	%f102, [%rd40];
	fma.rn.f32 	%f103, %f15, %f102, %f101;
	add.f32 	%f104, %f103, 0f00000000;
	shl.b32 	%r74, %r167, 2;
	mov.u32 	%r75, _ZZ30persistent_splitK_batch_kernelPKfS0_S0_fS0_PfS0_S0_S1_S1_iiiiE5r_buf;
	add.s32 	%r76, %r75, %r74;
	ld.shared.f32 	%f105, [%r76];
	mul.f32 	%f106, %f105, %f104;
	atom.shared.add.f32 	%f107, [%r4], %f106;
	cvt.u64.u32 	%rd41, %r167;
	add.s64 	%rd42, %rd41, %rd6;
	shl.b64 	%rd43, %rd42, 2;
	add.s64 	%rd44, %rd4, %rd43;
	ld.global.f32 	%f108, [%rd44+4];
	add.s64 	%rd45, %rd3, %rd43;
	ld.global.f32 	%f109, [%rd45+4];
	fma.rn.f32 	%f110, %f15, %f109, %f108;
	add.f32 	%f111, %f110, 0f00000000;
	ld.shared.f32 	%f112, [%r76+4];
	mul.f32 	%f113, %f112, %f111;
	atom.shared.add.f32 	%f114, [%r4], %f113;
	add.s32 	%r167, %r167, 2;
$L__BB2_26:
	setp.eq.s32 	%p10, %r15, 0;
	@%p10 bra 	$L__BB2_28;
	cvt.u32.u64 	%r77, %rd6;
	add.s32 	%r78, %r167, %r77;
	mul.wide.u32 	%rd46, %r78, 4;
	add.s64 	%rd47, %rd4, %rd46;
	ld.global.f32 	%f115, [%rd47];
	add.s64 	%rd48, %rd3, %rd46;
	ld.global.f32 	%f116, [%rd48];
	fma.rn.f32 	%f117, %f15, %f116, %f115;
	add.f32 	%f118, %f117, 0f00000000;
	shl.b32 	%r79, %r167, 2;
	mov.u32 	%r80, _ZZ30persistent_splitK_batch_kernelPKfS0_S0_fS0_PfS0_S0_S1_S1_iiiiE5r_buf;
	add.s32 	%r81, %r80, %r79;
	ld.shared.f32 	%f119, [%r81];
	mul.f32 	%f120, %f119, %f118;
	atom.shared.add.f32 	%f121, [%r4], %f120;
$L__BB2_28:
	bar.sync 	0;
	ld.shared.f32 	%f175, [%r4];
	mul.f32 	%f176, %f175, 0f3F000000;
	mul.f32 	%f177, %f175, %f175;
	mul.f32 	%f178, %f175, %f177;
	fma.rn.f32 	%f179, %f178, 0f3D372713, %f175;
	mul.f32 	%f180, %f179, 0f3F4C422A;
	abs.f32 	%f181, %f180;
	mul.f32 	%f182, %f181, 0f4038AA3B;
	ex2.approx.ftz.f32 	%f183, %f182;
	add.f32 	%f184, %f183, 0f3F800000;
	rcp.approx.ftz.f32 	%f185, %f184;
	fma.rn.f32 	%f186, %f185, 0fC0000000, 0f3F800000;
	setp.ge.f32 	%p20, %f181, 0f41102CB4;
	selp.f32 	%f187, 0f3F800000, %f186, %p20;
	copysign.f32 	%f188, %f180, %f187;
	mul.f32 	%f189, %f180, %f180;
	fma.rn.f32 	%f190, %f189, 0f3C80F082, 0fBD563CAE;
	fma.rn.f32 	%f191, %f190, %f189, 0f3E085941;
	fma.rn.f32 	%f192, %f191, %f189, 0fBEAAA9ED;
	fma.rn.f32 	%f193, %f192, %f189, 0f00000000;
	fma.rn.f32 	%f194, %f193, %f180, %f180;
	setp.ge.f32 	%p21, %f181, 0f3F19999A;
	selp.f32 	%f195, %f188, %f194, %p21;
	add.f32 	%f196, %f195, 0f3F800000;
	mul.f32 	%f197, %f176, %f196;
	ld.shared.f32 	%f198, [%r3];
	mul.f32 	%f199, %f197, 0f3E19999A;
	fma.rn.f32 	%f13, %f198, 0f3F59999A, %f199;
	add.s32 	%r125, %r158, %r6;
	mad.lo.s32 	%r40, %r125, %r51, %r2;
	mul.wide.s32 	%rd90, %r40, 4;
	add.s64 	%rd91, %rd8, %rd90;
	st.global.f32 	[%rd91], %f13;
	@%p2 bra 	$L__BB2_42;
	setp.lt.u32 	%p22, %r7, 15;
	mov.b32 	%r171, 0;
	@%p22 bra 	$L__BB2_32;
	mov.b32 	%r169, 0;
$L__BB2_31:
	.pragma "nounroll";
	mad.lo.s32 	%r128, %r169, %r51, %r2;
	mul.wide.u32 	%rd92, %r128, 4;
	add.s64 	%rd93, %rd5, %rd92;
	ld.global.f32 	%f200, [%rd93];
	mul.f32 	%f201, %f13, %f200;
	atom.shared.add.f32 	%f202, [%r5], %f201;
	add.s32 	%r129, %r128, %r51;
	mul.wide.u32 	%rd94, %r129, 4;
	add.s64 	%rd95, %rd5, %rd94;
	ld.global.f32 	%f203, [%rd95];
	mul.f32 	%f204, %f13, %f203;
	atom.shared.add.f32 	%f205, [%r5], %f204;
	add.s32 	%r130, %r129, %r51;
	mul.wide.u32 	%rd96, %r130, 4;
	add.s64 	%rd97, %rd5, %rd96;
	ld.global.f32 	%f206, [%rd97];
	mul.f32 	%f207, %f13, %f206;
	atom.shared.add.f32 	%f208, [%r5], %f207;
	add.s32 	%r131, %r130, %r51;
	mul.wide.u32 	%rd98, %r131, 4;
	add.s64 	%rd99, %rd5, %rd98;
	ld.global.f32 	%f209, [%rd99];
	mul.f32 	%f210, %f13, %f209;
	atom.shared.add.f32 	%f211, [%r5], %f210;
	add.s32 	%r132, %r131, %r51;
	mul.wide.u32 	%rd100, %r132, 4;
	add.s64 	%rd101, %rd5, %rd100;
	ld.global.f32 	%f212, [%rd101];
	mul.f32 	%f213, %f13, %f212;
	atom.shared.add.f32 	%f214, [%r5], %f213;
	add.s32 	%r133, %r132, %r51;
	mul.wide.u32 	%rd102, %r133, 4;
	add.s64 	%rd103, %rd5, %rd102;
	ld.global.f32 	%f215, [%rd103];
	mul.f32 	%f216, %f13, %f215;
	atom.shared.add.f32 	%f217, [%r5], %f216;
	add.s32 	%r134, %r133, %r51;
	mul.wide.u32 	%rd104, %r134, 4;
	add.s64 	%rd105, %rd5, %rd104;
	ld.global.f32 	%f218, [%rd105];
	mul.f32 	%f219, %f13, %f218;
	atom.shared.add.f32 	%f220, [%r5], %f219;
	add.s32 	%r135, %r134, %r51;
	mul.wide.u32 	%rd106, %r135, 4;
	add.s64 	%rd107, %rd5, %rd106;
	ld.global.f32 	%f221, [%rd107];
	mul.f32 	%f222, %f13, %f221;
	atom.shared.add.f32 	%f223, [%r5], %f222;
	add.s32 	%r136, %r135, %r51;
	mul.wide.u32 	%rd108, %r136, 4;
	add.s64 	%rd109, %rd5, %rd108;
	ld.global.f32 	%f224, [%rd109];
	mul.f32 	%f225, %f13, %f224;
	atom.shared.add.f32 	%f226, [%r5], %f225;
	add.s32 	%r137, %r136, %r51;
	mul.wide.u32 	%rd110, %r137, 4;
	add.s64 	%rd111, %rd5, %rd110;
	ld.global.f32 	%f227, [%rd111];
	mul.f32 	%f228, %f13, %f227;
	atom.shared.add.f32 	%f229, [%r5], %f228;
	add.s32 	%r138, %r137, %r51;
	mul.wide.u32 	%rd112, %r138, 4;
	add.s64 	%rd113, %rd5, %rd112;
	ld.global.f32 	%f230, [%rd113];
	mul.f32 	%f231, %f13, %f230;
	atom.shared.add.f32 	%f232, [%r5], %f231;
	add.s32 	%r139, %r138, %r51;
	mul.wide.u32 	%rd114, %r139, 4;
	add.s64 	%rd115, %rd5, %rd114;
	ld.global.f32 	%f233, [%rd115];
	mul.f32 	%f234, %f13, %f233;
	atom.shared.add.f32 	%f235, [%r5], %f234;
	add.s32 	%r140, %r139, %r51;
	mul.wide.u32 	%rd116, %r140, 4;
	add.s64 	%rd117, %rd5, %rd116;
	ld.global.f32 	%f236, [%rd117];
	mul.f32 	%f237, %f13, %f236;
	atom.shared.add.f32 	%f238, [%r5], %f237;
	add.s32 	%r141, %r140, %r51;
	mul.wide.u32 	%rd118, %r141, 4;
	add.s64 	%rd119, %rd5, %rd118;
	ld.global.f32 	%f239, [%rd119];
	mul.f32 	%f240, %f13, %f239;
	atom.shared.add.f32 	%f241, [%r5], %f240;
	add.s32 	%r142, %r141, %r51;
	mul.wide.u32 	%rd120, %r142, 4;
	add.s64 	%rd121, %rd5, %rd120;
	ld.global.f32 	%f242, [%rd121];
	mul.f32 	%f243, %f13, %f242;
	atom.shared.add.f32 	%f244, [%r5], %f243;
	add.s32 	%r143, %r142, %r51;
	mul.wide.u32 	%rd122, %r143, 4;
	add.s64 	%rd123, %rd5, %rd122;
	ld.global.f32 	%f245, [%rd123];
	mul.f32 	%f246, %f13, %f245;
	atom.shared.add.f32 	%f247, [%r5], %f246;
	add.s32 	%r169, %r169, 16;
	setp.ne.s32 	%p23, %r169, %r18;
	mov.u32 	%r171, %r18;
	@%p23 bra 	$L__BB2_31;
$L__BB2_32:
	setp.eq.s32 	%p24, %r11, 0;
	@%p24 bra 	$L__BB2_42;
	add.s32 	%r144, %r11, -1;
	setp.lt.u32 	%p25, %r144, 7;
	@%p25 bra 	$L__BB2_35;
	mad.lo.s32 	%r145, %r171, %r51, %r2;
	mul.wide.u32 	%rd124, %r145, 4;
	add.s64 	%rd125, %rd5, %rd124;
	ld.global.f32 	%f248, [%rd125];
	mul.f32 	%f249, %f13, %f248;
	atom.shared.add.f32 	%f250, [%r5], %f249;
	add.s32 	%r146, %r145, %r51;
	mul.wide.u32 	%rd126, %r146, 4;
	add.s64 	%rd127, %rd5, %rd126;
	ld.global.f32 	%f251, [%rd127];
	mul.f32 	%f252, %f13, %f251;
	atom.shared.add.f32 	%f253, [%r5], %f252;
	add.s32 	%r147, %r146, %r51;
	mul.wide.u32 	%rd128, %r147, 4;
	add.s64 	%rd129, %rd5, %rd128;
	ld.global.f32 	%f254, [%rd129];
	mul.f32 	%f255, %f13, %f254;
	atom.shared.add.f32 	%f256, [%r5], %f255;
	add.s32 	%r148, %r147, %r51;
	mul.wide.u32 	%rd130, %r148, 4;
	add.s64 	%rd131, %rd5, %rd130;
	ld.global.f32 	%f257, [%rd131];
	mul.f32 	%f258, %f13, %f257;
	atom.shared.add.f32 	%f259, [%r5], %f258;
	add.s32 	%r149, %r148, %r51;
	mul.wide.u32 	%rd132, %r149, 4;
	add.s64 	%rd133, %rd5, %rd132;
	ld.global.f32 	%f260, [%rd133];
	mul.f32 	%f261, %f13, %f260;
	atom.shared.add.f32 	%f262, [%r5], %f261;
	add.s32 	%r150, %r149, %r51;
	mul.wide.u32 	%rd134, %r150, 4;
	add.s64 	%rd135, %rd5, %rd134;
	ld.global.f32 	%f263, [%rd135];
	mul.f32 	%f264, %f13, %f263;
	atom.shared.add.f32 	%f265, [%r5], %f264;
	add.s32 	%r151, %r150, %r51;
	mul.wide.u32 	%rd136, %r151, 4;
	add.s64 	%rd137, %rd5, %rd136;
	ld.global.f32 	%f266, [%rd137];
	mul.f32 	%f267, %f13, %f266;
	atom.shared.add.f32 	%f268, [%r5], %f267;
	add.s32 	%r152, %r151, %r51;
	mul.wide.u32 	%rd138, %r152, 4;
	add.s64 	%rd139, %rd5, %rd138;
	ld.global.f32 	%f269, [%rd139];
	mul.f32 	%f270, %f13, %f269;
	atom.shared.add.f32 	%f271, [%r5], %f270;
	add.s32 	%r171, %r171, 8;
$L__BB2_35:
	setp.eq.s32 	%p26, %r8, 0;
	@%p26 bra 	$L__BB2_42;
	setp.lt.u32 	%p27, %r9, 3;
	@%p27 bra 	$L__BB2_38;
	mad.lo.s32 	%r153, %r171, %r51, %r2;
	mul.wide.u32 	%rd140, %r153, 4;
	add.s64 	%rd141, %rd5, %rd140;
	ld.global.f32 	%f272, [%rd141];
	mul.f32 	%f273, %f13, %f272;
	atom.shared.add.f32 	%f274, [%r5], %f273;
	add.s32 	%r154, %r153, %r51;
	mul.wide.u32 	%rd142, %r154, 4;
	add.s64 	%rd143, %rd5, %rd142;
	ld.global.f32 	%f275, [%rd143];
	mul.f32 	%f276, %f13, %f275;
	atom.shared.add.f32 	%f277, [%r5], %f276;
	add.s32 	%r155, %r154, %r51;
	mul.wide.u32 	%rd144, %r155, 4;
	add.s64 	%rd145, %rd5, %rd144;
	ld.global.f32 	%f278, [%rd145];
	mul.f32 	%f279, %f13, %f278;
	atom.shared.add.f32 	%f280, [%r5], %f279;
	add.s32 	%r156, %r155, %r51;
	mul.wide.u32 	%rd146, %r156, 4;
	add.s64 	%rd147, %rd5, %rd146;
	ld.global.f32 	%f281, [%rd147];
	mul.f32 	%f282, %f13, %f281;
	atom.shared.add.f32 	%f283, [%r5], %f282;
	add.s32 	%r171, %r171, 4;
$L__BB2_38:
	setp.eq.s32 	%p28, %r10, 0;
	@%p28 bra 	$L__BB2_42;
	setp.eq.s32 	%p29, %r10, 1;
	mad.lo.s32 	%r48, %r171, %r51, %r2;
	mul.wide.u32 	%rd148, %r48, 4;
	add.s64 	%rd149, %rd5, %rd148;
	ld.global.f32 	%f284, [%rd149];
	mul.f32 	%f285, %f13, %f284;
	atom.shared.add.f32 	%f286, [%r5], %f285;
	@%p29 bra 	$L__BB2_42;
	setp.eq.s32 	%p30, %r10, 2;
	add.s32 	%r49, %r48, %r51;
	mul.wide.u32 	%rd150, %r49, 4;
	add.s64 	%rd151, %rd5, %rd150;
	ld.global.f32 	%f287, [%rd151];
	mul.f32 	%f288, %f13, %f287;
	atom.shared.add.f32 	%f289, [%r5], %f288;
	@%p30 bra 	$L__BB2_42;
	add.s32 	%r157, %r49, %r51;
	mul.wide.u32 	%rd152, %r157, 4;
	add.s64 	%rd153, %rd5, %rd152;
	ld.global.f32 	%f290, [%rd153];
	mul.f32 	%f291, %f13, %f290;
	atom.shared.add.f32 	%f292, [%r5], %f291;
$L__BB2_42:
	setp.gt.u32 	%p31, %r2, 127;
	bar.sync 	0;
	ld.shared.f32 	%f14, [%r5];
	st.shared.f32 	[%r3], %f13;
	@%p31 bra 	$L__BB2_44;
	ld.shared.f32 	%f293, [%r5+512];
	max.f32 	%f294, %f14, %f293;
	st.shared.f32 	[%r5], %f294;
$L__BB2_44:
	setp.gt.u32 	%p32, %r2, 63;
	bar.sync 	0;
	@%p32 bra 	$L__BB2_46;
	ld.shared.f32 	%f295, [%r5];
	ld.shared.f32 	%f296, [%r5+256];
	max.f32 	%f297, %f295, %f296;
	st.shared.f32 	[%r5], %f297;
$L__BB2_46:
	setp.gt.u32 	%p33, %r2, 31;
	bar.sync 	0;
	@%p33 bra 	$L__BB2_48;
	ld.shared.f32 	%f298, [%r5];
	ld.shared.f32 	%f299, [%r5+128];
	max.f32 	%f300, %f298, %f299;
	st.shared.f32 	[%r5], %f300;
$L__BB2_48:
	setp.gt.u32 	%p34, %r2, 15;
	bar.sync 	0;
	@%p34 bra 	$L__BB2_50;
	ld.shared.f32 	%f301, [%r5];
	ld.shared.f32 	%f302, [%r5+64];
	max.f32 	%f303, %f301, %f302;
	st.shared.f32 	[%r5], %f303;
$L__BB2_50:
	setp.gt.u32 	%p35, %r2, 7;
	bar.sync 	0;
	@%p35 bra 	$L__BB2_52;
	ld.shared.f32 	%f304, [%r5];
	ld.shared.f32 	%f305, [%r5+32];
	max.f32 	%f306, %f304, %f305;
	st.shared.f32 	[%r5], %f306;
$L__BB2_52:
	setp.gt.u32 	%p36, %r2, 3;
	bar.sync 	0;
	@%p36 bra 	$L__BB2_54;
	ld.shared.f32 	%f307, [%r5];
	ld.shared.f32 	%f308, [%r5+16];
	max.f32 	%f309, %f307, %f308;
	st.shared.f32 	[%r5], %f309;
$L__BB2_54:
	setp.gt.u32 	%p37, %r2, 1;
	bar.sync 	0;
	@%p37 bra 	$L__BB2_56;
	ld.shared.f32 	%f310, [%r5];
	ld.shared.f32 	%f311, [%r5+8];
	max.f32 	%f312, %f310, %f311;
	st.shared.f32 	[%r5], %f312;
$L__BB2_56:
	setp.ne.s32 	%p38, %r2, 0;
	bar.sync 	0;
	@%p38 bra 	$L__BB2_58;
	ld.shared.f32 	%f313, [%r5];
	ld.shared.f32 	%f314, [_ZZ30persistent_splitK_batch_kernelPKfS0_S0_fS0_PfS0_S0_S1_S1_iiiiE8r_d7_buf+4];
	max.f32 	%f315, %f313, %f314;
	st.shared.f32 	[%r5], %f315;
$L__BB2_58:
	bar.sync 	0;
	ld.shared.f32 	%f316, [_ZZ30persistent_splitK_batch_kernelPKfS0_S0_fS0_PfS0_S0_S1_S1_iiiiE8r_d7_buf];
	div.rn.f32 	%f317, %f14, %f316;
	mul.wide.s32 	%rd154, %r40, 4;
	add.s64 	%rd155, %rd9, %rd154;
	st.global.f32 	[%rd155], %f317;
	add.s32 	%r158, %r158, 1;
	setp.ne.s32 	%p39, %r158, %r53;
	@%p39 bra 	$L__BB2_2;
$L__BB2_59:
	ret;

}


// ===== COMPILED SASS (sm_100) =====

	.target	sm_100

	.elftype	@"ET_EXEC"


//--------------------- .note.nv.tkinfo           --------------------------
	.section	.note.nv.tkinfo,"",@"SHT_NOTE"
	.sectionflags	@"SHF_NOTE_NV_TKINFO"
	.tkinfo
        /*0018*/ 	.word	0x00000002
        /*0030*/ 	.string	""
        /*0030*/ 	.string	"ptxas"
        /*0030*/ 	.string	"Cuda compilation tools, release 13.0, V13.0.88"
        /*0030*/ 	.string	"Build cuda_13.0.r13.0/compiler.36424714_0"
        /*0030*/ 	.string	"-arch sm_100 -m 64 "



//--------------------- .note.nv.cuinfo           --------------------------
	.section	.note.nv.cuinfo,"",@"SHT_NOTE"
	.sectionflags	@"SHF_NOTE_NV_CUINFO"
        /*0018*/ 	.short	0x0002
        /*001a*/ 	.short	0x0064
        /*001c*/ 	.short	0x0082
	.zero		2


//--------------------- .nv.info                  --------------------------
	.section	.nv.info,"",@"SHT_CUDA_INFO"
	.align	4


	//----- nvinfo : EIATTR_REGCOUNT
	.align		4
        /*0000*/ 	.byte	0x04, 0x2f
        /*0002*/ 	.short	(.L_1 - .L_0)
	.align		4
.L_0:
        /*0004*/ 	.word	index@(_Z24persistent_reduce_kernelPKfS0_S0_fS0_PfS0_S0_S1_S1_iiii)
        /*0008*/ 	.word	0x00000020


	//----- nvinfo : EIATTR_FRAME_SIZE
	.align		4
.L_1:
        /*000c*/ 	.byte	0x04, 0x11
        /*000e*/ 	.short	(.L_3 - .L_2)
	.align		4
.L_2:
        /*0010*/ 	.word	index@($__internal_2_$__cuda_sm20_rcp_rn_f32_slowpath)
        /*0014*/ 	.word	0x00000000


	//----- nvinfo : EIATTR_FRAME_SIZE
	.align		4
.L_3:
        /*0018*/ 	.byte	0x04, 0x11
        /*001a*/ 	.short	(.L_5 - .L_4)
	.align		4
.L_4:
        /*001c*/ 	.word	index@(_Z24persistent_reduce_kernelPKfS0_S0_fS0_PfS0_S0_S1_S1_iiii)
        /*0020*/ 	.word	0x00000000


	//----- nvinfo : EIATTR_REGCOUNT
	.align		4
.L_5:
        /*0024*/ 	.byte	0x04, 0x2f
        /*0026*/ 	.short	(.L_7 - .L_6)
	.align		4
.L_6:
        /*0028*/ 	.word	index@(_Z24persistent_splitK_kernelPKfS0_S0_fS0_PfS0_S0_S1_S1_iiii)
        /*002c*/ 	.word	0x00000020


	//----- nvinfo : EIATTR_FRAME_SIZE
	.align		4
.L_7:
        /*0030*/ 	.byte	0x04, 0x11
        /*0032*/ 	.short	(.L_9 - .L_8)
	.align		4
.L_8:
        /*0034*/ 	.word	index@($__internal_1_$__cuda_sm3x_div_rn_noftz_f32_slowpath)
        /*0038*/ 	.word	0x00000000


	//----- nvinfo : EIATTR_FRAME_SIZE
	.align		4
.L_9:
        /*003c*/ 	.byte	0x04, 0x11
        /*003e*/ 	.short	(.L_11 - .L_10)
	.align		4
.L_10:
        /*0040*/ 	.word	index@(_Z24persistent_splitK_kernelPKfS0_S0_fS0_PfS0_S0_S1_S1_iiii)
        /*0044*/ 	.word	0x00000000


	//----- nvinfo : EIATTR_REGCOUNT
	.align		4
.L_11:
        /*0048*/ 	.byte	0x04, 0x2f
        /*004a*/ 	.short	(.L_13 - .L_12)
	.align		4
.L_12:
        /*004c*/ 	.word	index@(_Z30persistent_splitK_batch_kernelPKfS0_S0_fS0_PfS0_S0_S1_S1_iiii)
        /*0050*/ 	.word	0x00000020


	//----- nvinfo : EIATTR_FRAME_SIZE
	.align		4
.L_13:
        /*0054*/ 	.byte	0x04, 0x11
        /*0056*/ 	.short	(.L_15 - .L_14)
	.align		4
.L_14:
        /*0058*/ 	.word	index@($__internal_0_$__cuda_sm3x_div_rn_noftz_f32_slowpath)
        /*005c*/ 	.word	0x00000000


	//----- nvinfo : EIATTR_FRAME_SIZE
	.align		4
.L_15:
        /*0060*/ 	.byte	0x04, 0x11
        /*0062*/ 	.short	(.L_17 - .L_16)
	.align		4
.L_16:
        /*0064*/ 	.word	index@(_Z30persistent_splitK_batch_kernelPKfS0_S0_fS0_PfS0_S0_S1_S1_iiii)
        /*0068*/ 	.word	0x00000000


	//----- nvinfo : EIATTR_MIN_STACK_SIZE
	.align		4
.L_17:
        /*006c*/ 	.byte	0x04, 0x12
        /*006e*/ 	.short	(.L_19 - .L_18)
	.align		4
.L_18:
        /*0070*/ 	.word	index@(_Z30persistent_splitK_batch_kernelPKfS0_S0_fS0_PfS0_S0_S1_S1_iiii)
        /*0074*/ 	.word	0x00000000


	//----- nvinfo : EIATTR_MIN_STACK_SIZE
	.align		4
.L_19:
        /*0078*/ 	.byte	0x04, 0x12
        /*007a*/ 	.short	(.L_21 - .L_20)
	.align		4
.L_20:
        /*007c*/ 	.word	index@(_Z24persistent_splitK_kernelPKfS0_S0_fS0_PfS0_S0_S1_S1_iiii)
        /*0080*/ 	.word	0x00000000


	//----- nvinfo : EIATTR_MIN_STACK_SIZE
	.align		4
.L_21:
        /*0084*/ 	.byte	0x04, 0x12
        /*0086*/ 	.short	(.L_23 - .L_22)
	.align		4
.L_22:
        /*0088*/ 	.word	index@(_Z24persistent_reduce_kernelPKfS0_S0_fS0_PfS0_S0_S1_S1_iiii)
        /*008c*/ 	.word	0x00000000
.L_23:


//--------------------- .nv.compat                --------------------------
	.section	.nv.compat,"",@"SHT_CUDA_COMPAT_INFO"
	.align	4
        /*0000*/ 	.byte	0x02, 0x09, 0x00, 0x00, 0x02, 0x02, 0x01, 0x00, 0x02, 0x05, 0x05, 0x00, 0x03, 0x07, 0x01, 0x01
        /*0010*/ 	.byte	0x02, 0x03, 0x00, 0x00, 0x02, 0x06, 0x01, 0x00, 0x04, 0x0b, 0x08, 0x00, 0x01, 0x00, 0x00, 0x00
        /*0020*/ 	.byte	0x00, 0x00, 0x00, 0x00


//--------------------- .nv.info._Z30persistent_splitK_batch_kernelPKfS0_S0_fS0_PfS0_S0_S1_S1_iiii --------------------------
	.section	.nv.info._Z30persistent_splitK_batch_kernelPKfS0_S0_fS0_PfS0_S0_S1_S1_iiii,"",@"SHT_CUDA_INFO"
	.sectionflags	@""
	.align	4


	//----- nvinfo : EIATTR_CUDA_API_VERSION
	.align		4
        /*0000*/ 	.byte	0x04, 0x37
        /*0002*/ 	.short	(.L_25 - .L_24)
.L_24:
        /*0004*/ 	.word	0x00000082


	//----- nvinfo : EIATTR_KPARAM_INFO
	.align		4
.L_25:
        /*0008*/ 	.byte	0x04, 0x17
        /*000a*/ 	.short	(.L_27 - .L_26)
.L_26:
        /*000c*/ 	.word	0x00000000
        /*0010*/ 	.short	0x000d
        /*0012*/ 	.short	0x005c
        /*0014*/ 	.byte	0x00, 0xf0, 0x11, 0x00


	//----- nvinfo : EIATTR_KPARAM_INFO
	.align		4
.L_27:
        /*0018*/ 	.byte	0x04, 0x17
        /*001a*/ 	.short	(.L_29 - .L_28)
.L_28:
        /*001c*/ 	.word	0x00000000
        /*0020*/ 	.short	0x000c
        /*0022*/ 	.short	0x0058
        /*0024*/ 	.byte	0x00, 0xf0, 0x11, 0x00


	//----- nvinfo : EIATTR_KPARAM_INFO
	.align		4
.L_29:
        /*0028*/ 	.byte	0x04, 0x17
        /*002a*/ 	.short	(.L_31 - .L_30)
.L_30:
        /*002c*/ 	.word	0x00000000
        /*0030*/ 	.short	0x000b
        /*0032*/ 	.short	0x0054
        /*0034*/ 	.byte	0x00, 0xf0, 0x11, 0x00


	//----- nvinfo : EIATTR_KPARAM_INFO
	.align		4
.L_31:
        /*0038*/ 	.byte	0x04, 0x17
        /*003a*/ 	.short	(.L_33 - .L_32)
.L_32:
        /*003c*/ 	.word	0x00000000
        /*0040*/ 	.short	0x000a
        /*0042*/ 	.short	0x0050
        /*0044*/ 	.byte	0x00, 0xf0, 0x11, 0x00


	//----- nvinfo : EIATTR_KPARAM_INFO
	.align		4
.L_33:
        /*0048*/ 	.byte	0x04, 0x17
        /*004a*/ 	.short	(.L_35 - .L_34)
.L_34:
        /*004c*/ 	.word	0x00000000
        /*0050*/ 	.short	0x0009
        /*0052*/ 	.short	0x0048
        /*0054*/ 	.byte	0x00, 0xf5, 0x21, 0x00


	//----- nvinfo : EIATTR_KPARAM_INFO
	.align		4
.L_35:
        /*0058*/ 	.byte	0x04, 0x17
        /*005a*/ 	.short	(.L_37 - .L_36)
.L_36:
        /*005c*/ 	.word	0x00000000
        /*0060*/ 	.short	0x0008
        /*0062*/ 	.short	0x0040
        /*0064*/ 	.byte	0x00, 0xf5, 0x21, 0x00


	//----- nvinfo : EIATTR_KPARAM_INFO
	.align		4
.L_37:
        /*0068*/ 	.byte	0x04, 0x17
        /*006a*/ 	.short	(.L_39 - .L_38)
.L_38:
        /*006c*/ 	.word	0x00000000
        /*0070*/ 	.short	0x0007
        /*0072*/ 	.short	0x0038
        /*0074*/ 	.byte	0x00, 0xf5, 0x21, 0x00


	//----- nvinfo : EIATTR_KPARAM_INFO
	.align		4
.L_39:
        /*0078*/ 	.byte	0x04, 0x17
        /*007a*/ 	.short	(.L_41 - .L_40)
.L_40:
        /*007c*/ 	.word	0x00000000
        /*0080*/ 	.short	0x0006
        /*0082*/ 	.short	0x0030
        /*0084*/ 	.byte	0x00, 0xf5, 0x21, 0x00


	//----- nvinfo : EIATTR_KPARAM_INFO
	.align		4
.L_41:
        /*0088*/ 	.byte	0x04, 0x17
        /*008a*/ 	.short	(.L_43 - .L_42)
.L_42:
        /*008c*/ 	.word	0x00000000
        /*0090*/ 	.short	0x0005
        /*0092*/ 	.short	0x0028
        /*0094*/ 	.byte	0x00, 0xf5, 0x21, 0x00


	//----- nvinfo : EIATTR_KPARAM_INFO
	.align		4
.L_43:
        /*0098*/ 	.byte	0x04, 0x17
        /*009a*/ 	.short	(.L_45 - .L_44)
.L_44:
        /*009c*/ 	.word	0x00000000
        /*00a0*/ 	.short	0x0004
        /*00a2*/ 	.short	0x0020
        /*00a4*/ 	.byte	0x00, 0xf5, 0x21, 0x00


	//----- nvinfo : EIATTR_KPARAM_INFO
	.align		4
.L_45:
        /*00a8*/ 	.byte	0x04, 0x17
        /*00aa*/ 	.short	(.L_47 - .L_46)
.L_46:
        /*00ac*/ 	.word	0x00000000
        /*00b0*/ 	.short	0x0003
        /*00b2*/ 	.short	0x0018
        /*00b4*/ 	.byte	0x00, 0xf0, 0x11, 0x00


	//----- nvinfo : EIATTR_KPARAM_INFO
	.align		4
.L_47:
        /*00b8*/ 	.byte	0x04, 0x17
        /*00ba*/ 	.short	(.L_49 - .L_48)
.L_48:
        /*00bc*/ 	.word	0x00000000
        /*00c0*/ 	.short	0x0002
        /*00c2*/ 	.short	0x0010
        /*00c4*/ 	.byte	0x00, 0xf5, 0x21, 0x00


	//----- nvinfo : EIATTR_KPARAM_INFO
	.align		4
.L_49:
        /*00c8*/ 	.byte	0x04, 0x17
        /*00ca*/ 	.short	(.L_51 - .L_50)
.L_50:
        /*00cc*/ 	.word	0x00000000
        /*00d0*/ 	.short	0x0001
        /*00d2*/ 	.short	0x0008
        /*00d4*/ 	.byte	0x00, 0xf5, 0x21, 0x00


	//----- nvinfo : EIATTR_KPARAM_INFO
	.align		4
.L_51:
        /*00d8*/ 	.byte	0x04, 0x17
        /*00da*/ 	.short	(.L_53 - .L_52)
.L_52:
        /*00dc*/ 	.word	0x00000000
        /*00e0*/ 	.short	0x0000
        /*00e2*/ 	.short	0x0000
        /*00e4*/ 	.byte	0x00, 0xf5, 0x21, 0x00


	//----- nvinfo : EIATTR_SPARSE_MMA_MASK
	.align		4
.L_53:
        /*00e8*/ 	.byte	0x03, 0x50
        /*00ea*/ 	.short	0x0000


	//----- nvinfo : EIATTR_MAXREG_COUNT
	.align		4
        /*00ec*/ 	.byte	0x03, 0x1b
        /*00ee*/ 	.short	0x00ff


	//----- nvinfo : EIATTR_NUM_BARRIERS
	.align		4
        /*00f0*/ 	.byte	0x02, 0x4c
        /*00f2*/ 	.byte	0x01
	.zero		1


	//----- nvinfo : EIATTR_MERCURY_ISA_VERSION
	.align		4
        /*00f4*/ 	.byte	0x03, 0x5f
        /*00f6*/ 	.short	0x0101


	//----- nvinfo : EIATTR_VRC_CTA_INIT_COUNT
	.align		4
        /*00f8*/ 	.byte	0x02, 0x4a
	.zero		1
	.zero		1


	//----- nvinfo : EIATTR_EXIT_INSTR_OFFSETS
	.align		4
        /*00fc*/ 	.byte	0x04, 0x1c
        /*00fe*/ 	.short	(.L_55 - .L_54)


	//   ....[0]....
.L_54:
        /*0100*/ 	.word	0x00000110


	//   ....[1]....
        /*0104*/ 	.word	0x00003af0


	//----- nvinfo : EIATTR_CRS_STACK_SIZE
	.align		4
.L_55:
        /*0108*/ 	.byte	0x04, 0x1e
        /*010a*/ 	.short	(.L_57 - .L_56)
.L_56:
        /*010c*/ 	.word	0x00000000


	//----- nvinfo : EIATTR_CBANK_PARAM_SIZE
	.align		4
.L_57:
        /*0110*/ 	.byte	0x03, 0x19
        /*0112*/ 	.short	0x0060


	//----- nvinfo : EIATTR_PARAM_CBANK
	.align		4
        /*0114*/ 	.byte	0x04, 0x0a
        /*0116*/ 	.short	(.L_59 - .L_58)
	.align		4
.L_58:
        /*0118*/ 	.word	index@(.nv.constant0._Z30persistent_splitK_batch_kernelPKfS0_S0_fS0_PfS0_S0_S1_S1_iiii)
        /*011c*/ 	.short	0x0380
        /*011e*/ 	.short	0x0060


	//----- nvinfo : EIATTR_SW_WAR
	.align		4
.L_59:
        /*0120*/ 	.byte	0x04, 0x36
        /*0122*/ 	.short	(.L_61 - .L_60)
.L_60:
        /*0124*/ 	.word	0x00000008
.L_61:


//--------------------- .nv.info._Z24persistent_splitK_kernelPKfS0_S0_fS0_PfS0_S0_S1_S1_iiii --------------------------
	.section	.nv.info._Z24persistent_splitK_kernelPKfS0_S0_fS0_PfS0_S0_S1_S1_iiii,"",@"SHT_CUDA_INFO"
	.sectionflags	@""
	.align	4


	//----- nvinfo : EIATTR_CUDA_API_VERSION
	.align		4
        /*0000*/ 	.byte	0x04, 0x37
        /*0002*/ 	.short	(.L_63 - .L_62)
.L_62:
        /*0004*/ 	.word	0x00000082


	//----- nvinfo : EIATTR_KPARAM_INFO
	.align		4
.L_63:
        /*0008*/ 	.byte	0x04, 0x17
        /*000a*/ 	.short	(.L_65 - .L_64)
.L_64:
        /*000c*/ 	.word	0x00000000
        /*0010*/ 	.short	0x000d
        /*0012*/ 	.short	0x005c
        /*0014*/ 	.byte	0x00, 0xf0, 0x11, 0x00


	//----- nvinfo : EIATTR_KPARAM_INFO
	.align		4
.L_65:
        /*0018*/ 	.byte	0x04, 0x17
        /*001a*/ 	.short	(.L_67 - .L_66)
.L_66:
        /*001c*/ 	.word	0x00000000
        /*0020*/ 	.short	0x000c
        /*0022*/ 	.short	0x0058
        /*0024*/ 	.byte	0x00, 0xf0, 0x11, 0x00


	//----- nvinfo : EIATTR_KPARAM_INFO
	.align		4
.L_67:
        /*0028*/ 	.byte	0x04, 0x17
        /*002a*/ 	.short	(.L_69 - .L_68)
.L_68:
        /*002c*/ 	.word	0x00000000
        /*0030*/ 	.short	0x000b
        /*0032*/ 	.short	0x0054
        /*0034*/ 	.byte	0x00, 0xf0, 0x11, 0x00


	//----- nvinfo : EIATTR_KPARAM_INFO
	.align		4
.L_69:
        /*0038*/ 	.byte	0x04, 0x17
        /*003a*/ 	.short	(.L_71 - .L_70)
.L_70:
        /*003c*/ 	.word	0x00000000
        /*0040*/ 	.short	0x000a
        /*0042*/ 	.short	0x0050
        /*0044*/ 	.byte	0x00, 0xf0, 0x11, 0x00


	//----- nvinfo : EIATTR_KPARAM_INFO
	.align		4
.L_71:
        /*0048*/ 	.byte	0x04, 0x17
        /*004a*/ 	.short	(.L_73 - .L_72)
.L_72:
        /*004c*/ 	.word	0x00000000
        /*0050*/ 	.short	0x0009
        /*0052*/ 	.short	0x0048
        /*0054*/ 	.byte	0x00, 0xf5, 0x21, 0x00


	//----- nvinfo : EIATTR_KPARAM_INFO
	.align		4
.L_73:
        /*0058*/ 	.byte	0x04, 0x17
        /*005a*/ 	.short	(.L_75 - .L_74)
.L_74:
        /*005c*/ 	.word	0x00000000
        /*0060*/ 	.short	0x0008
        /*0062*/ 	.short	0x0040
        /*0064*/ 	.byte	0x00, 0xf5, 0x21, 0x00


	//----- nvinfo : EIATTR_KPARAM_INFO
	.align		4
.L_75:
        /*0068*/ 	.byte	0x04, 0x17
        /*006a*/ 	.short	(.L_77 - .L_76)
.L_76:
        /*006c*/ 	.word	0x00000000
        /*0070*/ 	.short	0x0007
        /*0072*/ 	.short	0x0038
        /*0074*/ 	.byte	0x00, 0xf5, 0x21, 0x00


	//----- nvinfo : EIATTR_KPARAM_INFO
	.align		4
.L_77:
        /*0078*/ 	.byte	0x04, 0x17
        /*007a*/ 	.short	(.L_79 - .L_78)
.L_78:
        /*007c*/ 	.word	0x00000000
        /*0080*/ 	.short	0x0006
        /*0082*/ 	.short	0x0030
        /*0084*/ 	.byte	0x00, 0xf5, 0x21, 0x00


	//----- nvinfo : EIATTR_KPARAM_INFO
	.align		4
.L_79:
        /*0088*/ 	.byte	0x04, 0x17
        /*008a*/ 	.short	(.L_81 - .L_80)
.L_80:
        /*008c*/ 	.word	0x00000000
        /*0090*/ 	.short	0x0005
        /*0092*/ 	.short	0x0028
        /*0094*/ 	.byte	0x00, 0xf5, 0x21, 0x00


	//----- nvinfo : EIATTR_KPARAM_INFO
	.align		4
.L_81:
        /*0098*/ 	.byte	0x04, 0x17
        /*009a*/ 	.short	(.L_83 - .L_82)
.L_82:
        /*009c*/ 	.word	0x00000000
        /*00a0*/ 	.short	0x0004
        /*00a2*/ 	.short	0x0020
        /*00a4*/ 	.byte	0x00, 0xf5, 0x21, 0x00


	//----- nvinfo : EIATTR_KPARAM_INFO
	.align		4
.L_83:
        /*00a8*/ 	.byte	0x04, 0x17
        /*00aa*/ 	.short	(.L_85 - .L_84)
.L_84:
        /*00ac*/ 	.word	0x00000000
        /*00b0*/ 	.short	0x0003
        /*00b2*/ 	.short	0x0018
        /*00b4*/ 	.byte	0x00, 0xf0, 0x11, 0x00


	//----- nvinfo : EIATTR_KPARAM_INFO
	.align		4
.L_85:
        /*00b8*/ 	.byte	0x04, 0x17
        /*00ba*/ 	.short	(.L_87 - .L_86)
.L_86:
        /*00bc*/ 	.word	0x00000000
        /*00c0*/ 	.short	0x0002
        /*00c2*/ 	.short	0x0010
        /*00c4*/ 	.byte	0x00, 0xf5, 0x21, 0x00


	//----- nvinfo : EIATTR_KPARAM_INFO
	.align		4
.L_87:
        /*00c8*/ 	.byte	0x04, 0x17
        /*00ca*/ 	.short	(.L_89 - .L_88)
.L_88:
        /*00cc*/ 	.word	0x00000000
        /*00d0*/ 	.short	0x0001
        /*00d2*/ 	.short	0x0008
        /*00d4*/ 	.byte	0x00, 0xf5, 0x21, 0x00


	//----- nvinfo : EIATTR_KPARAM_INFO
	.align		4
.L_89:
        /*00d8*/ 	.byte	0x04, 0x17
        /*00da*/ 	.short	(.L_91 - .L_90)
.L_90:
        /*00dc*/ 	.word	0x00000000
        /*00e0*/ 	.short	0x0000
        /*00e2*/ 	.short	0x0000
        /*00e4*/ 	.byte	0x00, 0xf5, 0x21, 0x00


	//----- nvinfo : EIATTR_SPARSE_MMA_MASK
	.align		4
.L_91:
        /*00e8*/ 	.byte	0x03, 0x50
        /*00ea*/ 	.short	0x0000


	//----- nvinfo : EIATTR_MAXREG_COUNT
	.align		4
        /*00ec*/ 	.byte	0x03, 0x1b
        /*00ee*/ 	.short	0x00ff


	//----- nvinfo : EIATTR_NUM_BARRIERS
	.align		4
        /*00f0*/ 	.byte	0x02, 0x4c
        /*00f2*/ 	.byte	0x01
	.zero		1


	//----- nvinfo : EIATTR_MERCURY_ISA_VERSION
	.align		4
        /*00f4*/ 	.byte	0x03, 0x5f
        /*00f6*/ 	.short	0x0101


	//----- nvinfo : EIATTR_VRC_CTA_INIT_COUNT
	.align		4
        /*00f8*/ 	.byte	0x02, 0x4a
	.zero		1
	.zero		1


	//----- nvinfo : EIATTR_EXIT_INSTR_OFFSETS
	.align		4
        /*00fc*/ 	.byte	0x04, 0x1c
        /*00fe*/ 	.short	(.L_93 - .L_92)


	//   ....[0]....
.L_92:
        /*0100*/ 	.word	0x000000d0


	//   ....[1]....
        /*0104*/ 	.word	0x00003b50


	//----- nvinfo : EIATTR_CRS_STACK_SIZE
	.align		4
.L_93:
        /*0108*/ 	.byte	0x04, 0x1e
        /*010a*/ 	.short	(.L_95 - .L_94)
.L_94:
        /*010c*/ 	.word	0x00000000


	//----- nvinfo : EIATTR_CBANK_PARAM_SIZE
	.align		4
.L_95:
        /*0110*/ 	.byte	0x03, 0x19
        /*0112*/ 	.short	0x0060


	//----- nvinfo : EIATTR_PARAM_CBANK
	.align		4
        /*0114*/ 	.byte	0x04, 0x0a
        /*0116*/ 	.short	(.L_97 - .L_96)
	.align		4
.L_96:
        /*0118*/ 	.word	index@(.nv.constant0._Z24persistent_splitK_kernelPKfS0_S0_fS0_PfS0_S0_S1_S1_iiii)
        /*011c*/ 	.short	0x0380
        /*011e*/ 	.short	0x0060


	//----- nvinfo : EIATTR_SW_WAR
	.align		4
.L_97:
        /*0120*/ 	.byte	0x04, 0x36
        /*0122*/ 	.short	(.L_99 - .L_98)
.L_98:
        /*0124*/ 	.word	0x00000008
.L_99:


//--------------------- .nv.info._Z24persistent_reduce_kernelPKfS0_S0_fS0_PfS0_S0_S1_S1_iiii --------------------------
	.section	.nv.info._Z24persistent_reduce_kernelPKfS0_S0_fS0_PfS0_S0_S1_S1_iiii,"",@"SHT_CUDA_INFO"
	.sectionflags	@""
	.align	4


	//----- nvinfo : EIATTR_CUDA_API_VERSION
	.align		4
        /*0000*/ 	.byte	0x04, 0x37
        /*0002*/ 	.short	(.L_101 - .L_100)
.L_100:
        /*0004*/ 	.word	0x00000082


	//----- nvinfo : EIATTR_KPARAM_INFO
	.align		4
.L_101:
        /*0008*/ 	.byte	0x04, 0x17
        /*000a*/ 	.short	(.L_103 - .L_102)
.L_102:
        /*000c*/ 	.word	0x00000000
        /*0010*/ 	.short	0x000d
        /*0012*/ 	.short	0x005c
        /*0014*/ 	.byte	0x00, 0xf0, 0x11, 0x00


	//----- nvinfo : EIATTR_KPARAM_INFO
	.align		4
.L_103:
        /*0018*/ 	.byte	0x04, 0x17
        /*001a*/ 	.short	(.L_105 - .L_104)
.L_104:
        /*001c*/ 	.word	0x00000000
        /*0020*/ 	.short	0x000c
        /*0022*/ 	.short	0x0058
        /*0024*/ 	.byte	0x00, 0xf0, 0x11, 0x00


	//----- nvinfo : EIATTR_KPARAM_INFO
	.align		4
.L_105:
        /*0028*/ 	.byte	0x04, 0x17
        /*002a*/ 	.short	(.L_107 - .L_106)
.L_106:
        /*002c*/ 	.word	0x00000000
        /*0030*/ 	.short	0x000b
        /*0032*/ 	.short	0x0054
        /*0034*/ 	.byte	0x00, 0xf0, 0x11, 0x00


	//----- nvinfo : EIATTR_KPARAM_INFO
	.align		4
.L_107:
        /*0038*/ 	.byte	0x04, 0x17
        /*003a*/ 	.short	(.L_109 - .L_108)
.L_108:
        /*003c*/ 	.word	0x00000000
        /*0040*/ 	.short	0x000a
        /*0042*/ 	.short	0x0050
        /*0044*/ 	.byte	0x00, 0xf0, 0x11, 0x00


	//----- nvinfo : EIATTR_KPARAM_INFO
	.align		4
.L_109:
        /*0048*/ 	.byte	0x04, 0x17
        /*004a*/ 	.short	(.L_111 - .L_110)
.L_110:
        /*004c*/ 	.word	0x00000000
        /*0050*/ 	.short	0x0009
        /*0052*/ 	.short	0x0048
        /*0054*/ 	.byte	0x00, 0xf5, 0x21, 0x00


	//----- nvinfo : EIATTR_KPARAM_INFO
	.align		4
.L_111:
        /*0058*/ 	.byte	0x04, 0x17
        /*005a*/ 	.short	(.L_113 - .L_112)
.L_112:
        /*005c*/ 	.word	0x00000000
        /*0060*/ 	.short	0x0008
        /*0062*/ 	.short	0x0040
        /*0064*/ 	.byte	0x00, 0xf5, 0x21, 0x00


	//----- nvinfo : EIATTR_KPARAM_INFO
	.align		4
.L_113:
        /*0068*/ 	.byte	0x04, 0x17
        /*006a*/ 	.short	(.L_115 - .L_114)
.L_114:
        /*006c*/ 	.word	0x00000000
        /*0070*/ 	.short	0x0007
        /*0072*/ 	.short	0x0038
        /*0074*/ 	.byte	0x00, 0xf5, 0x21, 0x00


	//----- nvinfo : EIATTR_KPARAM_INFO
	.align		4
.L_115:
        /*0078*/ 	.byte	0x04, 0x17
        /*007a*/ 	.short	(.L_117 - .L_116)
.L_116:
        /*007c*/ 	.word	0x00000000
        /*0080*/ 	.short	0x0006
        /*0082*/ 	.short	0x0030
        /*0084*/ 	.byte	0x00, 0xf5, 0x21, 0x00


	//----- nvinfo : EIATTR_KPARAM_INFO
	.align		4
.L_117:
        /*0088*/ 	.byte	0x04, 0x17
        /*008a*/ 	.short	(.L_119 - .L_118)
.L_118:
        /*008c*/ 	.word	0x00000000
        /*0090*/ 	.short	0x0005
        /*0092*/ 	.short	0x0028
        /*0094*/ 	.byte	0x00, 0xf5, 0x21, 0x00


	//----- nvinfo : EIATTR_KPARAM_INFO
	.align		4
.L_119:
        /*0098*/ 	.byte	0x04, 0x17
        /*009a*/ 	.short	(.L_121 - .L_120)
.L_120:
        /*009c*/ 	.word	0x00000000
        /*00a0*/ 	.short	0x0004
        /*00a2*/ 	.short	0x0020
        /*00a4*/ 	.byte	0x00, 0xf5, 0x21, 0x00


	//----- nvinfo : EIATTR_KPARAM_INFO
	.align		4
.L_121:
        /*00a8*/ 	.byte	0x04, 0x17
        /*00aa*/ 	.short	(.L_123 - .L_122)
.L_122:
        /*00ac*/ 	.word	0x00000000
        /*00b0*/ 	.short	0x0003
        /*00b2*/ 	.short	0x0018
        /*00b4*/ 	.byte	0x00, 0xf0, 0x11, 0x00


	//----- nvinfo : EIATTR_KPARAM_INFO
	.align		4
.L_123:
        /*00b8*/ 	.byte	0x04, 0x17
        /*00ba*/ 	.short	(.L_125 - .L_124)
.L_124:
        /*00bc*/ 	.word	0x00000000
        /*00c0*/ 	.short	0x0002
        /*00c2*/ 	.short	0x0010
        /*00c4*/ 	.byte	0x00, 0xf5, 0x21, 0x00


	//----- nvinfo : EIATTR_KPARAM_INFO
	.align		4
.L_125:
        /*00c8*/ 	.byte	0x04, 0x17
        /*00ca*/ 	.short	(.L_127 - .L_126)
.L_126:
        /*00cc*/ 	.word	0x00000000
        /*00d0*/ 	.short	0x0001
        /*00d2*/ 	.short	0x0008
        /*00d4*/ 	.byte	0x00, 0xf5, 0x21, 0x00


	//----- nvinfo : EIATTR_KPARAM_INFO
	.align		4
.L_127:
        /*00d8*/ 	.byte	0x04, 0x17
        /*00da*/ 	.short	(.L_129 - .L_128)
.L_128:
        /*00dc*/ 	.word	0x00000000
        /*00e0*/ 	.short	0x0000
        /*00e2*/ 	.short	0x0000
        /*00e4*/ 	.byte	0x00, 0xf5, 0x21, 0x00


	//----- nvinfo : EIATTR_SPARSE_MMA_MASK
	.align		4
.L_129:
        /*00e8*/ 	.byte	0x03, 0x50
        /*00ea*/ 	.short	0x0000


	//----- nvinfo : EIATTR_MAXREG_COUNT
	.align		4
        /*00ec*/ 	.byte	0x03, 0x1b
        /*00ee*/ 	.short	0x00ff


	//----- nvinfo : EIATTR_NUM_BARRIERS
	.align		4
        /*00f0*/ 	.byte	0x02, 0x4c
        /*00f2*/ 	.byte	0x01
	.zero		1


	//----- nvinfo : EIATTR_MERCURY_ISA_VERSION
	.align		4
        /*00f4*/ 	.byte	0x03, 0x5f
        /*00f6*/ 	.short	0x0101


	//----- nvinfo : EIATTR_COOP_GROUP_MASK_REGIDS
	.align		4
        /*00f8*/ 	.byte	0x04, 0x29
        /*00fa*/ 	.short	(.L_131 - .L_130)


	//   ....[0]....
.L_130:
        /*00fc*/ 	.word	0xffffffff


	//   ....[1]....
        /*0100*/ 	.word	0xffffffff


	//   ....[2]....
        /*0104*/ 	.word	0xffffffff


	//   ....[3]....
        /*0108*/ 	.word	0xffffffff


	//   ....[4]....
        /*010c*/ 	.word	0xffffffff


	//   ....[5]....
        /*0110*/ 	.word	0xffffffff


	//   ....[6]....
        /*0114*/ 	.word	0xffffffff


	//   ....[7]....
        /*0118*/ 	.word	0xffffffff


	//   ....[8]....
        /*011c*/ 	.word	0xffffffff


	//   ....[9]....
        /*0120*/ 	.word	0xffffffff


	//   ....[10]....
        /*0124*/ 	.word	0xffffffff


	//   ....[11]....
        /*0128*/ 	.word	0xffffffff


	//   ....[12]....
        /*012c*/ 	.word	0xffffffff


	//   ....[13]....
        /*0130*/ 	.word	0xffffffff


	//   ....[14]....
        /*0134*/ 	.word	0xffffffff


	//   ....[15]....
        /*0138*/ 	.word	0xffffffff


	//   ....[16]....
        /*013c*/ 	.word	0xffffffff


	//   ....[17]....
        /*0140*/ 	.word	0xffffffff


	//   ....[18]....
        /*0144*/ 	.word	0xffffffff


	//   ....[19]....
        /*0148*/ 	.word	0xffffffff


	//   ....[20]....
        /*014c*/ 	.word	0xffffffff


	//   ....[21]....
        /*0150*/ 	.word	0xffffffff


	//   ....[22]....
        /*0154*/ 	.word	0xffffffff


	//   ....[23]....
        /*0158*/ 	.word	0xffffffff


	//   ....[24]....
        /*015c*/ 	.word	0xffffffff


	//   ....[25]....
        /*0160*/ 	.word	0xffffffff


	//   ....[26]....
        /*0164*/ 	.word	0xffffffff


	//   ....[27]....
        /*0168*/ 	.word	0xffffffff


	//   ....[28]....
        /*016c*/ 	.word	0xffffffff


	//   ....[29]....
        /*0170*/ 	.word	0xffffffff


	//   ....[30]....
        /*0174*/ 	.word	0xffffffff


	//   ....[31]....
        /*0178*/ 	.word	0xffffffff


	//   ....[32]....
        /*017c*/ 	.word	0xffffffff


	//   ....[33]....
        /*0180*/ 	.word	0xffffffff


	//   ....[34]....
        /*0184*/ 	.word	0xffffffff


	//   ....[35]....
        /*0188*/ 	.word	0xffffffff


	//   ....[36]....
        /*018c*/ 	.word	0xffffffff


	//   ....[37]....
        /*0190*/ 	.word	0xffffffff


	//   ....[38]....
        /*0194*/ 	.word	0xffffffff


	//   ....[39]....
        /*0198*/ 	.word	0xffffffff


	//   ....[40]....
        /*019c*/ 	.word	0x05000017


	//   ....[41]....
        /*01a0*/ 	.word	0x05000017


	//   ....[42]....
        /*01a4*/ 	.word	0x05000017


	//   ....[43]....
        /*01a8*/ 	.word	0x05000017


	//   ....[44]....
        /*01ac*/ 	.word	0x05000017


	//   ....[45]....
        /*01b0*/ 	.word	0x05000017


	//   ....[46]....
        /*01b4*/ 	.word	0x05000017


	//   ....[47]....
        /*01b8*/ 	.word	0x05000017


	//   ....[48]....
        /*01bc*/ 	.word	0x05000017


	//   ....[49]....
        /*01c0*/ 	.word	0x05000017


	//   ....[50]....
        /*01c4*/ 	.word	0x05000017


	//   ....[51]....
        /*01c8*/ 	.word	0x05000017


	//   ....[52]....
        /*01cc*/ 	.word	0x05000017


	//   ....[53]....
        /*01d0*/ 	.word	0x05000017


	//   ....[54]....
        /*01d4*/ 	.word	0x05000017


	//   ....[55]....
        /*01d8*/ 	.word	0x05000017


	//   ....[56]....
        /*01dc*/ 	.word	0x05000017


	//   ....[57]....
        /*01e0*/ 	.word	0x05000017


	//   ....[58]....
        /*01e4*/ 	.word	0x05000017


	//   ....[59]....
        /*01e8*/ 	.word	0x05000017


	//   ....[60]....
        /*01ec*/ 	.word	0x05000017


	//   ....[61]....
        /*01f0*/ 	.word	0x05000017


	//   ....[62]....
        /*01f4*/ 	.word	0x05000017


	//   ....[63]....
        /*01f8*/ 	.word	0x05000017


	//   ....[64]....
        /*01fc*/ 	.word	0x05000017


	//   ....[65]....
        /*0200*/ 	.word	0x05000017


	//   ....[66]....
        /*0204*/ 	.word	0x05000017


	//   ....[67]....
        /*0208*/ 	.word	0x05000017


	//   ....[68]....
        /*020c*/ 	.word	0x05000017


	//   ....[69]....
        /*0210*/ 	.word	0x05000017


	//   ....[70]....
        /*0214*/ 	.word	0x05000017


	//   ....[71]....
        /*0218*/ 	.word	0x05000017


	//   ....[72]....
        /*021c*/ 	.word	0x05000017


	//   ....[73]....
        /*0220*/ 	.word	0x05000017


	//   ....[74]....
        /*0224*/ 	.word	0x05000017


	//----- nvinfo : EIATTR_COOP_GROUP_INSTR_OFFSETS
	.align		4
.L_131:
        /*0228*/ 	.byte	0x04, 0x28
        /*022a*/ 	.short	(.L_133 - .L_132)


	//   ....[0]....
.L_132:
        /*022c*/ 	.word	0x00000d90


	//   ....[1]....
        /*0230*/ 	.word	0x00000db0


	//   ....[2]....
        /*0234*/ 	.word	0x00000dd0


	//   ....[3]....
        /*0238*/ 	.word	0x00000df0


	//   ....[4]....
        /*023c*/ 	.word	0x00000e10


	//   ....[5]....
        /*0240*/ 	.word	0x00000f00


	//   ....[6]....
        /*0244*/ 	.word	0x00000f20


	//   ....[7]....
        /*0248*/ 	.word	0x00000f40


	//   ....[8]....
        /*024c*/ 	.word	0x00001440


	//   ....[9]....
        /*0250*/ 	.word	0x00001460


	//   ....[10]....
        /*0254*/ 	.word	0x00001480


	//   ....[11]....
        /*0258*/ 	.word	0x000014a0


	//   ....[12]....
        /*025c*/ 	.word	0x000014c0


	//   ....[13]....
        /*0260*/ 	.word	0x00001580


	//   ....[14]....
        /*0264*/ 	.word	0x000015a0


	//   ....[15]....
        /*0268*/ 	.word	0x000015c0


	//   ....[16]....
        /*026c*/ 	.word	0x000016e0


	//   ....[17]....
        /*0270*/ 	.word	0x00001700


	//   ....[18]....
        /*0274*/ 	.word	0x00001720


	//   ....[19]....
        /*0278*/ 	.word	0x00001740


	//   ....[20]....
        /*027c*/ 	.word	0x00001760


	//   ....[21]....
        /*0280*/ 	.word	0x00001810


	//   ....[22]....
        /*0284*/ 	.word	0x00001830


	//   ....[23]....
        /*0288*/ 	.word	0x00001850


	//   ....[24]....
        /*028c*/ 	.word	0x00001970


	//   ....[25]....
        /*0290*/ 	.word	0x00001990


	//   ....[26]....
        /*0294*/ 	.word	0x000019b0


	//   ....[27]....
        /*0298*/ 	.word	0x000019d0


	//   ....[28]....
        /*029c*/ 	.word	0x000019f0


	//   ....[29]....
        /*02a0*/ 	.word	0x00001ab0


	//   ....[30]....
        /*02a4*/ 	.word	0x00001ad0


	//   ....[31]....
        /*02a8*/ 	.word	0x00001af0


	//   ....[32]....
        /*02ac*/ 	.word	0x00001c30


	//   ....[33]....
        /*02b0*/ 	.word	0x00001c60


	//   ....[34]....
        /*02b4*/ 	.word	0x00001cb0


	//   ....[35]....
        /*02b8*/ 	.word	0x00001cd0


	//   ....[36]....
        /*02bc*/ 	.word	0x00001cf0


	//   ....[37]....
        /*02c0*/ 	.word	0x00001db0


	//   ....[38]....
        /*02c4*/ 	.word	0x00001dd0


	//   ....[39]....
        /*02c8*/ 	.word	0x00001df0


	//   ....[40]....
        /*02cc*/ 	.word	0x000020b0


	//   ....[41]....
        /*02d0*/ 	.word	0x00002130


	//   ....[42]....
        /*02d4*/ 	.word	0x00002190


	//   ....[43]....
        /*02d8*/ 	.word	0x000021f0


	//   ....[44]....
        /*02dc*/ 	.word	0x00002250


	//   ....[45]....
        /*02e0*/ 	.word	0x000022c0


	//   ....[46]....
        /*02e4*/ 	.word	0x00002320


	//   ....[47]....
        /*02e8*/ 	.word	0x00002380


	//   ....[48]....
        /*02ec*/ 	.word	0x00002400


	//   ....[49]....
        /*02f0*/ 	.word	0x00002480


	//   ....[50]....
        /*02f4*/ 	.word	0x000024e0


	//   ....[51]....
        /*02f8*/ 	.word	0x00002540


	//   ....[52]....
        /*02fc*/ 	.word	0x000025a0


	//   ....[53]....
        /*0300*/ 	.word	0x00002610


	//   ....[54]....
        /*0304*/ 	.word	0x00002670


	//   ....[55]....
        /*0308*/ 	.word	0x000026d0


	//   ....[56]....
        /*030c*/ 	.word	0x00002750


	//   ....[57]....
        /*0310*/ 	.word	0x000027d0


	//   ....[58]....
        /*0314*/ 	.word	0x00002830


	//   ....[59]....
        /*0318*/ 	.word	0x00002890


	//   ....[60]....
        /*031c*/ 	.word	0x000028f0


	//   ....[61]....
        /*0320*/ 	.word	0x00002960


	//   ....[62]....
        /*0324*/ 	.word	0x000029c0


	//   ....[63]....
        /*0328*/ 	.word	0x00002a20


	//   ....[64]....
        /*032c*/ 	.word	0x00002aa0


	//   ....[65]....
        /*0330*/ 	.word	0x00002b20


	//   ....[66]....
        /*0334*/ 	.word	0x00002b80


	//   ....[67]....
        /*0338*/ 	.word	0x00002be0


	//   ....[68]....
        /*033c*/ 	.word	0x00002c40


	//   ....[69]....
        /*0340*/ 	.word	0x00002cb0


	//   ....[70]....
        /*0344*/ 	.word	0x00002d10


	//   ....[71]....
        /*0348*/ 	.word	0x00002d70


	//   ....[72]....
        /*034c*/ 	.word	0x00002de0


	//   ....[73]....
        /*0350*/ 	.word	0x00002e40


	//   ....[74]....
        /*0354*/ 	.word	0x00002ea0


	//----- nvinfo : EIATTR_VRC_CTA_INIT_COUNT
	.align		4
.L_133:
        /*0358*/ 	.byte	0x02, 0x4a
	.zero		1
	.zero		1


	//----- nvinfo : EIATTR_EXIT_INSTR_OFFSETS
	.align		4
        /*035c*/ 	.byte	0x04, 0x1c
        /*035e*/ 	.short	(.L_135 - .L_134)


	//   ....[0]....
.L_134:
        /*0360*/ 	.word	0x00000030


	//   ....[1]....
        /*0364*/ 	.word	0x00002050


	//----- nvinfo : EIATTR_CRS_STACK_SIZE
	.align		4
.L_135:
        /*0368*/ 	.byte	0x04, 0x1e
        /*036a*/ 	.short	(.L_137 - .L_136)
.L_136:
        /*036c*/ 	.word	0x00000000


	//----- nvinfo : EIATTR_CBANK_PARAM_SIZE
	.align		4
.L_137:
        /*0370*/ 	.byte	0x03, 0x19
        /*0372*/ 	.short	0x0060


	//----- nvinfo : EIATTR_PARAM_CBANK
	.align		4
        /*0374*/ 	.byte	0x04, 0x0a
        /*0376*/ 	.short	(.L_139 - .L_138)
	.align		4
.L_138:
        /*0378*/ 	.word	index@(.nv.constant0._Z24persistent_reduce_kernelPKfS0_S0_fS0_PfS0_S0_S1_S1_iiii)
        /*037c*/ 	.short	0x0380
        /*037e*/ 	.short	0x0060


	//----- nvinfo : EIATTR_SW_WAR
	.align		4
.L_139:
        /*0380*/ 	.byte	0x04, 0x36
        /*0382*/ 	.short	(.L_141 - .L_140)
.L_140:
        /*0384*/ 	.word	0x00000008
.L_141:


//--------------------- .nv.callgraph             --------------------------
	.section	.nv.callgraph,"",@"SHT_CUDA_CALLGRAPH"
	.align	4
	.sectionentsize	8
	.align		4
        /*0000*/ 	.word	0x00000000
	.align		4
        /*0004*/ 	.word	0xffffffff
	.align		4
        /*0008*/ 	.word	0x00000000
	.align		4
        /*000c*/ 	.word	0xfffffffe
	.align		4
        /*0010*/ 	.word	0x00000000
	.align		4
        /*0014*/ 	.word	0xfffffffd
	.align		4
        /*0018*/ 	.word	0x00000000
	.align		4
        /*001c*/ 	.word	0xfffffffc


//--------------------- .text._Z30persistent_splitK_batch_kernelPKfS0_S0_fS0_PfS0_S0_S1_S1_iiii --------------------------
	.section	.text._Z30persistent_splitK_batch_kernelPKfS0_S0_fS0_PfS0_S0_S1_S1_iiii,"ax",@progbits
	.align	128
        .global         _Z30persistent_splitK_batch_kernelPKfS0_S0_fS0_PfS0_S0_S1_S1_iiii
        .type           _Z30persistent_splitK_batch_kernelPKfS0_S0_fS0_PfS0_S0_S1_S1_iiii,@function
        .size           _Z30persistent_splitK_batch_kernelPKfS0_S0_fS0_PfS0_S0_S1_S1_iiii,(.L_x_339 - _Z30persistent_splitK_batch_kernelPKfS0_S0_fS0_PfS0_S0_S1_S1_iiii)
        .other          _Z30persistent_splitK_batch_kernelPKfS0_S0_fS0_PfS0_S0_S1_S1_iiii,@"STO_CUDA_ENTRY STV_DEFAULT"
_Z30persistent_splitK_batch_kernelPKfS0_S0_fS0_PfS0_S0_S1_S1_iiii:
.text._Z30persistent_splitK_batch_kernelPKfS0_S0_fS0_PfS0_S0_S1_S1_iiii:
[----:B------:R-:W-:Y:S01]  /*0000*/  LDC R1, c[0x0][0x37c] ;  /* 0x0000df00ff017b82 */ /* 0x000fe20000000800 */
[----:B------:R-:W0:Y:S07]  /*0010*/  S2R R0, SR_TID.X ;  /* 0x0000000000007919 */ /* 0x000e2e0000002100 */
[----:B------:R-:W0:Y:S01]  /*0020*/  S2UR UR7, SR_CTAID.X ;  /* 0x00000000000779c3 */ /* 0x000e220000002500 */
[----:B------:R-:W1:Y:S07]  /*0030*/  LDCU.64 UR8, c[0x0][0x358] ;  /* 0x00006b00ff0877ac */ /* 0x000e6e0008000a00 */
[----:B------:R-:W0:Y:S08]  /*0040*/  LDC R7, c[0x0][0x3d0] ;  /* 0x0000f400ff077b82 */ /* 0x000e300000000800 */
[----:B------:R-:W2:Y:S08]  /*0050*/  LDC.64 R2, c[0x0][0x3a8] ;  /* 0x0000ea00ff027b82 */ /* 0x000eb00000000a00 */
[----:B------:R-:W3:Y:S01]  /*0060*/  S2UR UR5, SR_CgaCtaId ;  /* 0x00000000000579c3 */ /* 0x000ee20000008800 */
[----:B0-----:R-:W-:-:S07]  /*0070*/  IMAD R5, R7, UR7, R0 ;  /* 0x0000000707057c24 */ /* 0x001fce000f8e0200 */
[----:B------:R-:W0:Y:S01]  /*0080*/  LDC R4, c[0x0][0x3d8] ;  /* 0x0000f600ff047b82 */ /* 0x000e220000000800 */
[----:B--2---:R-:W-:-:S06]  /*0090*/  IMAD.WIDE R2, R5, 0x4, R2 ;  /* 0x0000000405027825 */ /* 0x004fcc00078e0202 */
[----:B-1----:R-:W2:Y:S01]  /*00a0*/  LDG.E R2, desc[UR8][R2.64] ;  /* 0x0000000802027981 */ /* 0x002ea2000c1e1900 */
[----:B------:R-:W-:Y:S02]  /*00b0*/  UMOV UR4, 0x400 ;  /* 0x0000040000047882 */ /* 0x000fe40000000000 */
[----:B---3--:R-:W-:-:S06]  /*00c0*/  ULEA UR6, UR5, UR4, 0x18 ;  /* 0x0000000405067291 */ /* 0x008fcc000f8ec0ff */
[----:B------:R-:W-:Y:S02]  /*00d0*/  LEA R5, R0, UR6, 0x2 ;  /* 0x0000000600057c11 */ /* 0x000fe4000f8e10ff */
[----:B0-----:R-:W-:-:S03]  /*00e0*/  ISETP.GE.AND P0, PT, R4, 0x1, PT ;  /* 0x000000010400780c */ /* 0x001fc60003f06270 */
[----:B--2---:R0:W-:Y:S01]  /*00f0*/  STS [R5], R2 ;  /* 0x0000000205007388 */ /* 0x0041e20000000800 */
[----:B------:R-:W-:Y:S09]  /*0100*/  BAR.SYNC.DEFER_BLOCKING 0x0 ;  /* 0x0000000000007b1d */ /* 0x000ff20000010000 */
[----:B------:R-:W-:Y:S05]  /*0110*/  @!P0 EXIT ;  /* 0x000000000000894d */ /* 0x000fea0003800000 */
[----:B0-----:R-:W0:Y:S01]  /*0120*/  LDC.64 R2, c[0x0][0x390] ;  /* 0x0000e400ff027b82 */ /* 0x001e220000000a00 */
[----:B------:R-:W-:Y:S01]  /*0130*/  IMAD R18, R0, R7, RZ ;  /* 0x0000000700127224 */ /* 0x000fe200078e02ff */
[----:B------:R-:W-:Y:S01]  /*0140*/  UIADD3 UR4, UPT, UPT, UR4, 0x400, URZ ;  /* 0x0000040004047890 */ /* 0x000fe2000fffe0ff */
[C---:B------:R-:W-:Y:S01]  /*0150*/  IADD3 R17, PT, PT, R7.reuse, -0x1, RZ ;  /* 0xffffffff07117810 */ /* 0x040fe20007ffe0ff */
[----:B------:R-:W-:Y:S01]  /*0160*/  HFMA2 R6, -RZ, RZ, 0, 0 ;  /* 0x00000000ff067431 */ /* 0x000fe200000001ff */
[C---:B------:R-:W-:Y:S01]  /*0170*/  LOP3.LUT R16, R7.reuse, 0x7, RZ, 0xc0, !PT ;  /* 0x0000000707107812 */ /* 0x040fe200078ec0ff */
[----:B------:R-:W-:Y:S01]  /*0180*/  ULEA UR4, UR5, UR4, 0x18 ;  /* 0x0000000405047291 */ /* 0x000fe2000f8ec0ff */
[C---:B------:R-:W-:Y:S01]  /*0190*/  LOP3.LUT R4, R7.reuse, 0x3, RZ, 0xc0, !PT ;  /* 0x0000000307047812 */ /* 0x040fe200078ec0ff */
[----:B------:R-:W1:Y:S01]  /*01a0*/  LDC R9, c[0x0][0x3d4] ;  /* 0x0000f500ff097b82 */ /* 0x000e620000000800 */
[----:B------:R-:W-:-:S03]  /*01b0*/  LOP3.LUT R5, R7, 0x7ffffff0, RZ, 0xc0, !PT ;  /* 0x7ffffff007057812 */ /* 0x000fc600078ec0ff */
[----:B------:R-:W-:Y:S01]  /*01c0*/  LEA R19, R0, UR4, 0x2 ;  /* 0x0000000400137c11 */ /* 0x000fe2000f8e10ff */
[----:B0-----:R-:W-:-:S03]  /*01d0*/  IMAD.WIDE.U32 R2, R18, 0x4, R2 ;  /* 0x0000000412027825 */ /* 0x001fc600078e0002 */
[----:B------:R-:W-:Y:S02]  /*01e0*/  IADD3 R2, P0, PT, R2, 0x10, RZ ;  /* 0x0000001002027810 */ /* 0x000fe40007f1e0ff */
[C---:B-1----:R-:W-:Y:S02]  /*01f0*/  LOP3.LUT R7, R9.reuse, 0x7, RZ, 0xc0, !PT ;  /* 0x0000000709077812 */ /* 0x042fe400078ec0ff */
[C---:B------:R-:W-:Y:S02]  /*0200*/  LOP3.LUT R8, R9.reuse, 0x3, RZ, 0xc0, !PT ;  /* 0x0000000309087812 */ /* 0x040fe400078ec0ff */
[----:B------:R-:W-:Y:S02]  /*0210*/  IADD3.X R3, PT, PT, RZ, R3, RZ, P0, !PT ;  /* 0x00000003ff037210 */ /* 0x000fe400007fe4ff */
[----:B------:R-:W-:-:S07]  /*0220*/  LOP3.LUT R9, R9, 0x7ffffff8, RZ, 0xc0, !PT ;  /* 0x7ffffff809097812 */ /* 0x000fce00078ec0ff */
.L_x_111:
[----:B0-----:R-:W0:Y:S01]  /*0230*/  S2UR UR5, SR_CgaCtaId ;  /* 0x00000000000579c3 */ /* 0x001e220000008800 */
[----:B------:R-:W-:Y:S01]  /*0240*/  UMOV UR4, 0x400 ;  /* 0x0000040000047882 */ /* 0x000fe20000000000 */
[----:B------:R1:W-:Y:S01]  /*0250*/  STS [R19], RZ ;  /* 0x000000ff13007388 */ /* 0x0003e20000000800 */
[----:B------:R-:W-:-:S04]  /*0260*/  UIADD3 UR4, UPT, UPT, UR4, 0x800, URZ ;  /* 0x0000080004047890 */ /* 0x000fc8000fffe0ff */
[----:B0-----:R-:W-:-:S06]  /*0270*/  ULEA UR4, UR5, UR4, 0x18 ;  /* 0x0000000405047291 */ /* 0x001fcc000f8ec0ff */
[----:B------:R-:W-:-:S05]  /*0280*/  LEA R10, R0, UR4, 0x2 ;  /* 0x00000004000a7c11 */ /* 0x000fca000f8e10ff */
[----:B------:R-:W0:Y:S01]  /*0290*/  LDCU UR4, c[0x0][0x3d0] ;  /* 0x00007a00ff0477ac */ /* 0x000e220008000800 */
[----:B------:R1:W-:Y:S01]  /*02a0*/  STS [R10], RZ ;  /* 0x000000ff0a007388 */ /* 0x0003e20000000800 */
[----:B0-----:R-:W-:Y:S01]  /*02b0*/  UISETP.GE.AND UP0, UPT, UR4, 0x1, UPT ;  /* 0x000000010400788c */ /* 0x001fe2000bf06270 */
[----:B------:R-:W-:Y:S08]  /*02c0*/  BAR.SYNC.DEFER_BLOCKING 0x0 ;  /* 0x0000000000007b1d */ /* 0x000ff00000010000 */
[----:B-1----:R-:W-:Y:S05]  /*02d0*/  BRA.U !UP0, `(.L_x_0) ;  /* 0x0000001908d07547 */ /* 0x002fea000b800000 */
[----:B------:R-:W0:Y:S01]  /*02e0*/  LDCU UR4, c[0x0][0x3d4] ;  /* 0x00007a80ff0477ac */ /* 0x000e220008000800 */
[----:B------:R-:W-:Y:S01]  /*02f0*/  BSSY.RECONVERGENT B0, `(.L_x_0) ;  /* 0x00001b2000007945 */ /* 0x000fe20003800200 */
[----:B0-----:R-:W-:-:S09]  /*0300*/  UISETP.GE.AND UP1, UPT, UR4, 0x1, UPT ;  /* 0x000000010400788c */ /* 0x001fd2000bf26270 */
[----:B------:R-:W-:Y:S05]  /*0310*/  BRA.U !UP1, `(.L_x_1) ;  /* 0x0000000909887547 */ /* 0x000fea000b800000 */
[----:B------:R-:W0:Y:S01]  /*0320*/  LDC R11, c[0x0][0x3d8] ;  /* 0x0000f600ff0b7b82 */ /* 0x000e220000000800 */
[----:B------:R-:W-:Y:S01]  /*0330*/  UMOV UR4, URZ ;  /* 0x000000ff00047c82 */ /* 0x000fe20008000000 */
[----:B0-----:R-:W-:-:S07]  /*0340*/  IMAD R22, R11, UR7, R6 ;  /* 0x000000070b167c24 */ /* 0x001fce000f8e0206 */
.L_x_9:
[----:B------:R-:W0:Y:S01]  /*0350*/  LDC R25, c[0x0][0x3d4] ;  /* 0x0000f500ff197b82 */ /* 0x000e220000000800 */
[----:B------:R-:W-:Y:S01]  /*0360*/  HFMA2 R24, -RZ, RZ, 0, 0 ;  /* 0x00000000ff187431 */ /* 0x000fe200000001ff */
[----:B------:R-:W-:Y:S02]  /*0370*/  MOV R23, RZ ;  /* 0x000000ff00177202 */ /* 0x000fe40000000f00 */
[----:B0-----:R-:W-:-:S13]  /*0380*/  ISETP.GE.U32.AND P0, PT, R25, 0x8, PT ;  /* 0x000000081900780c */ /* 0x001fda0003f06070 */
[----:B------:R-:W-:Y:S05]  /*0390*/  @!P0 BRA `(.L_x_2) ;  /* 0x0000000000ec8947 */ /* 0x000fea0003800000 */
[----:B------:R-:W-:Y:S02]  /*03a0*/  MOV R24, RZ ;  /* 0x000000ff00187202 */ /* 0x000fe40000000f00 */
[----:B------:R-:W-:-:S07]  /*03b0*/  MOV R23, RZ ;  /* 0x000000ff00177202 */ /* 0x000fce0000000f00 */
.L_x_3:
[----:B------:R-:W0:Y:S01]  /*03c0*/  LDC R26, c[0x0][0x3d0] ;  /* 0x0000f400ff1a7b82 */ /* 0x000e220000000800 */
[----:B------:R-:W-:-:S07]  /*03d0*/  IMAD R13, R22, R25, R23 ;  /* 0x00000019160d7224 */ /* 0x000fce00078e0217 */
[----:B------:R-:W1:Y:S08]  /*03e0*/  LDC.64 R14, c[0x0][0x380] ;  /* 0x0000e000ff0e7b82 */ /* 0x000e700000000a00 */
[----:B------:R-:W2:Y:S01]  /*03f0*/  LDC.64 R10, c[0x0][0x388] ;  /* 0x0000e200ff0a7b82 */ /* 0x000ea20000000a00 */
[----:B0-----:R-:W-:-:S04]  /*0400*/  IMAD R27, R23, R26, R0 ;  /* 0x0000001a171b7224 */ /* 0x001fc800078e0200 */
[CC--:B------:R-:W-:Y:S01]  /*0410*/  IMAD R21, R27.reuse, R26.reuse, UR4 ;  /* 0x000000041b157e24 */ /* 0x0c0fe2000f8e021a */
[----:B------:R-:W-:Y:S01]  /*0420*/  IADD3 R27, PT, PT, R27, R26, RZ ;  /* 0x0000001a1b1b7210 */ /* 0x000fe20007ffe0ff */
[----:B-1----:R-:W-:-:S04]  /*0430*/  IMAD.WIDE R14, R13, 0x4, R14 ;  /* 0x000000040d0e7825 */ /* 0x002fc800078e020e */
[----:B------:R-:W-:Y:S01]  /*0440*/  IMAD R13, R27, R26, UR4 ;  /* 0x000000041b0d7e24 */ /* 0x000fe2000f8e021a */
[----:B------:R-:W3:Y:S01]  /*0450*/  LDG.E R29, desc[UR8][R14.64] ;  /* 0x000000080e1d7981 */ /* 0x000ee2000c1e1900 */
[----:B--2---:R-:W-:-:S03]  /*0460*/  IMAD.WIDE R20, R21, 0x4, R10 ;  /* 0x0000000415147825 */ /* 0x004fc600078e020a */
[----:B------:R-:W2:Y:S01]  /*0470*/  LDG.E R28, desc[UR8][R14.64+0x4] ;  /* 0x000004080e1c7981 */ /* 0x000ea2000c1e1900 */
[----:B------:R-:W-:-:S03]  /*0480*/  IMAD.WIDE R12, R13, 0x4, R10 ;  /* 0x000000040d0c7825 */ /* 0x000fc600078e020a */
[----:B------:R-:W3:Y:S04]  /*0490*/  LDG.E R21, desc[UR8][R20.64] ;  /* 0x0000000814157981 */ /* 0x000ee8000c1e1900 */
[----:B------:R-:W2:Y:S01]  /*04a0*/  LDG.E R13, desc[UR8][R12.64] ;  /* 0x000000080c0d7981 */ /* 0x000ea2000c1e1900 */
[----:B------:R-:W-:-:S03]  /*04b0*/  IADD3 R27, PT, PT, R27, R26, RZ ;  /* 0x0000001a1b1b7210 */ /* 0x000fc60007ffe0ff */
[----:B------:R-:W4:Y:S01]  /*04c0*/  LDG.E R20, desc[UR8][R14.64+0x8] ;  /* 0x000008080e147981 */ /* 0x000f22000c1e1900 */
[----:B---3--:R-:W-:Y:S01]  /*04d0*/  FFMA R24, R29, R21, R24 ;  /* 0x000000151d187223 */ /* 0x008fe20000000018 */
[CC--:B------:R-:W-:Y:S01]  /*04e0*/  IMAD R29, R27.reuse, R26.reuse, UR4 ;  /* 0x000000041b1d7e24 */ /* 0x0c0fe2000f8e021a */
[----:B------:R-:W-:Y:S02]  /*04f0*/  IADD3 R27, PT, PT, R27, R26, RZ ;  /* 0x0000001a1b1b7210 */ /* 0x000fe40007ffe0ff */
[----:B--2---:R-:W-:Y:S01]  /*0500*/  FFMA R24, R28, R13, R24 ;  /* 0x0000000d1c187223 */ /* 0x004fe20000000018 */
[----:B------:R-:W-:-:S04]  /*0510*/  IMAD.WIDE R12, R29, 0x4, R10 ;  /* 0x000000041d0c7825 */ /* 0x000fc800078e020a */
[----:B------:R-:W-:Y:S01]  /*0520*/  IMAD R29, R27, R26, UR4 ;  /* 0x000000041b1d7e24 */ /* 0x000fe2000f8e021a */
[----:B------:R-:W4:Y:S03]  /*0530*/  LDG.E R21, desc[UR8][R12.64] ;  /* 0x000000080c157981 */ /* 0x000f26000c1e1900 */
[----:B------:R-:W-:-:S06]  /*0540*/  IMAD.WIDE R28, R29, 0x4, R10 ;  /* 0x000000041d1c7825 */ /* 0x000fcc00078e020a */
[----:B------:R-:W2:Y:S04]  /*0550*/  LDG.E R28, desc[UR8][R28.64] ;  /* 0x000000081c1c7981 */ /* 0x000ea8000c1e1900 */
[----:B------:R-:W2:Y:S01]  /*0560*/  LDG.E R13, desc[UR8][R14.64+0xc] ;  /* 0x00000c080e0d7981 */ /* 0x000ea2000c1e1900 */
[----:B------:R-:W-:-:S03]  /*0570*/  IADD3 R27, PT, PT, R27, R26, RZ ;  /* 0x0000001a1b1b7210 */ /* 0x000fc60007ffe0ff */
[----:B------:R-:W3:Y:S01]  /*0580*/  LDG.E R29, desc[UR8][R14.64+0x10] ;  /* 0x000010080e1d7981 */ /* 0x000ee2000c1e1900 */
[----:B----4-:R-:W-:Y:S01]  /*0590*/  FFMA R24, R20, R21, R24 ;  /* 0x0000001514187223 */ /* 0x010fe20000000018 */
[CC--:B------:R-:W-:Y:S01]  /*05a0*/  IMAD R21, R27.reuse, R26.reuse, UR4 ;  /* 0x000000041b157e24 */ /* 0x0c0fe2000f8e021a */
[----:B------:R-:W-:-:S03]  /*05b0*/  IADD3 R27, PT, PT, R27, R26, RZ ;  /* 0x0000001a1b1b7210 */ /* 0x000fc60007ffe0ff */
[----:B------:R-:W-:-:S06]  /*05c0*/  IMAD.WIDE R20, R21, 0x4, R10 ;  /* 0x0000000415147825 */ /* 0x000fcc00078e020a */
[----:B------:R-:W3:Y:S01]  /*05d0*/  LDG.E R21, desc[UR8][R20.64] ;  /* 0x0000000814157981 */ /* 0x000ee2000c1e1900 */
[----:B--2---:R-:W-:Y:S01]  /*05e0*/  FFMA R24, R13, R28, R24 ;  /* 0x0000001c0d187223 */ /* 0x004fe20000000018 */
[----:B------:R-:W-:Y:S02]  /*05f0*/  IMAD R13, R27, R26, UR4 ;  /* 0x000000041b0d7e24 */ /* 0x000fe4000f8e021a */
[----:B------:R-:W2:Y:S02]  /*0600*/  LDG.E R28, desc[UR8][R14.64+0x14] ;  /* 0x000014080e1c7981 */ /* 0x000ea4000c1e1900 */
[----:B------:R-:W-:-:S06]  /*0610*/  IMAD.WIDE R12, R13, 0x4, R10 ;  /* 0x000000040d0c7825 */ /* 0x000fcc00078e020a */
[----:B------:R-:W2:Y:S01]  /*0620*/  LDG.E R13, desc[UR8][R12.64] ;  /* 0x000000080c0d7981 */ /* 0x000ea2000c1e1900 */
[----:B------:R-:W-:Y:S01]  /*0630*/  IADD3 R27, PT, PT, R27, R26, RZ ;  /* 0x0000001a1b1b7210 */ /* 0x000fe20007ffe0ff */
[----:B---3--:R-:W-:-:S03]  /*0640*/  FFMA R24, R29, R21, R24 ;  /* 0x000000151d187223 */ /* 0x008fc60000000018 */
[CC--:B------:R-:W-:Y:S01]  /*0650*/  IADD3 R29, PT, PT, R27.reuse, R26.reuse, RZ ;  /* 0x0000001a1b1d7210 */ /* 0x0c0fe20007ffe0ff */
[----:B------:R-:W-:-:S04]  /*0660*/  IMAD R27, R27, R26, UR4 ;  /* 0x000000041b1b7e24 */ /* 0x000fc8000f8e021a */
[----:B------:R-:W-:Y:S02]  /*0670*/  IMAD R29, R29, R26, UR4 ;  /* 0x000000041d1d7e24 */ /* 0x000fe4000f8e021a */
[--C-:B------:R-:W-:Y:S02]  /*0680*/  IMAD.WIDE R20, R27, 0x4, R10.reuse ;  /* 0x000000041b147825 */ /* 0x100fe400078e020a */
[----:B------:R-:W3:Y:S02]  /*0690*/  LDG.E R27, desc[UR8][R14.64+0x1c] ;  /* 0x00001c080e1b7981 */ /* 0x000ee4000c1e1900 */
[----:B------:R-:W-:-:S04]  /*06a0*/  IMAD.WIDE R10, R29, 0x4, R10 ;  /* 0x000000041d0a7825 */ /* 0x000fc800078e020a */
[----:B--2---:R-:W-:Y:S01]  /*06b0*/  FFMA R24, R28, R13, R24 ;  /* 0x0000000d1c187223 */ /* 0x004fe20000000018 */
[----:B------:R-:W2:Y:S04]  /*06c0*/  LDG.E R20, desc[UR8][R20.64] ;  /* 0x0000000814147981 */ /* 0x000ea8000c1e1900 */
[----:B------:R-:W2:Y:S04]  /*06d0*/  LDG.E R13, desc[UR8][R14.64+0x18] ;  /* 0x000018080e0d7981 */ /* 0x000ea8000c1e1900 */
[----:B------:R-:W3:Y:S01]  /*06e0*/  LDG.E R10, desc[UR8][R10.64] ;  /* 0x000000080a0a7981 */ /* 0x000ee2000c1e1900 */
[----:B------:R-:W-:-:S04]  /*06f0*/  IADD3 R23, PT, PT, R23, 0x8, RZ ;  /* 0x0000000817177810 */ /* 0x000fc80007ffe0ff */
[----:B------:R-:W-:Y:S01]  /*0700*/  ISETP.NE.AND P0, PT, R23, R9, PT ;  /* 0x000000091700720c */ /* 0x000fe20003f05270 */
[----:B--2---:R-:W-:-:S04]  /*0710*/  FFMA R24, R13, R20, R24 ;  /* 0x000000140d187223 */ /* 0x004fc80000000018 */
[----:B---3--:R-:W-:-:S08]  /*0720*/  FFMA R24, R27, R10, R24 ;  /* 0x0000000a1b187223 */ /* 0x008fd00000000018 */
[----:B------:R-:W-:Y:S05]  /*0730*/  @P0 BRA `(.L_x_3) ;  /* 0xfffffffc00200947 */ /* 0x000fea000383ffff */
[----:B------:R-:W-:-:S07]  /*0740*/  MOV R23, R9 ;  /* 0x0000000900177202 */ /* 0x000fce0000000f00 */
.L_x_2:
[----:B------:R-:W-:-:S13]  /*0750*/  ISETP.NE.AND P0, PT, R7, RZ, PT ;  /* 0x000000ff0700720c */ /* 0x000fda0003f05270 */
[----:B------:R-:W-:Y:S05]  /*0760*/  @!P0 BRA `(.L_x_4) ;  /* 0x0000000400088947 */ /* 0x000fea0003800000 */
[----:B------:R-:W-:Y:S02]  /*0770*/  IADD3 R10, PT, PT, R7, -0x1, RZ ;  /* 0xffffffff070a7810 */ /* 0x000fe40007ffe0ff */
[----:B------:R-:W-:Y:S02]  /*0780*/  ISETP.NE.AND P1, PT, R8, RZ, PT ;  /* 0x000000ff0800720c */ /* 0x000fe40003f25270 */
[----:B------:R-:W-:-:S13]  /*0790*/  ISETP.GE.U32.AND P0, PT, R10, 0x3, PT ;  /* 0x000000030a00780c */ /* 0x000fda0003f06070 */
[----:B------:R-:W-:Y:S05]  /*07a0*/  @!P0 BRA `(.L_x_5) ;  /* 0x0000000000788947 */ /* 0x000fea0003800000 */
        /* <DEDUP_REMOVED lines=15> */
[----:B------:R-:W-:Y:S01]  /*08a0*/  IADD3 R26, PT, PT, R26, R27, RZ ;  /* 0x0000001b1a1a7210 */ /* 0x000fe20007ffe0ff */
[----:B---3--:R-:W-:-:S04]  /*08b0*/  FFMA R24, R29, R21, R24 ;  /* 0x000000151d187223 */ /* 0x008fc80000000018 */
[----:B------:R-:W-:Y:S02]  /*08c0*/  IMAD R29, R26, R27, UR4 ;  /* 0x000000041a1d7e24 */ /* 0x000fe4000f8e021b */
[----:B--2---:R-:W-:Y:S01]  /*08d0*/  FFMA R24, R28, R13, R24 ;  /* 0x0000000d1c187223 */ /* 0x004fe20000000018 */
[-C--:B------:R-:W-:Y:S01]  /*08e0*/  IADD3 R28, PT, PT, R26, R27.reuse, RZ ;  /* 0x0000001b1a1c7210 */ /* 0x080fe20007ffe0ff */
[--C-:B------:R-:W-:Y:S01]  /*08f0*/  IMAD.WIDE R20, R29, 0x4, R10.reuse ;  /* 0x000000041d147825 */ /* 0x100fe200078e020a */
[----:B------:R-:W2:Y:S03]  /*0900*/  LDG.E R13, desc[UR8][R14.64+0x8] ;  /* 0x000008080e0d7981 */ /* 0x000ea6000c1e1900 */
[----:B------:R-:W-:Y:S02]  /*0910*/  IMAD R27, R28, R27, UR4 ;  /* 0x000000041c1b7e24 */ /* 0x000fe4000f8e021b */
[----:B------:R-:W2:Y:S02]  /*0920*/  LDG.E R20, desc[UR8][R20.64] ;  /* 0x0000000814147981 */ /* 0x000ea4000c1e1900 */
[----:B------:R-:W-:-:S02]  /*0930*/  IMAD.WIDE R10, R27, 0x4, R10 ;  /* 0x000000041b0a7825 */ /* 0x000fc400078e020a */
[----:B------:R-:W3:Y:S04]  /*0940*/  LDG.E R27, desc[UR8][R14.64+0xc] ;  /* 0x00000c080e1b7981 */ /* 0x000ee8000c1e1900 */
[----:B------:R-:W3:Y:S01]  /*0950*/  LDG.E R10, desc[UR8][R10.64] ;  /* 0x000000080a0a7981 */ /* 0x000ee2000c1e1900 */
[----:B------:R-:W-:Y:S01]  /*0960*/  IADD3 R23, PT, PT, R23, 0x4, RZ ;  /* 0x0000000417177810 */ /* 0x000fe20007ffe0ff */
[----:B--2---:R-:W-:-:S04]  /*0970*/  FFMA R24, R13, R20, R24 ;  /* 0x000000140d187223 */ /* 0x004fc80000000018 */
[----:B---3--:R-:W-:-:S07]  /*0980*/  FFMA R24, R27, R10, R24 ;  /* 0x0000000a1b187223 */ /* 0x008fce0000000018 */
.L_x_5:
[----:B------:R-:W-:Y:S05]  /*0990*/  @!P1 BRA `(.L_x_4) ;  /* 0x00000000007c9947 */ /* 0x000fea0003800000 */
[----:B------:R-:W-:Y:S01]  /*09a0*/  ISETP.NE.AND P0, PT, R8, 0x1, PT ;  /* 0x000000010800780c */ /* 0x000fe20003f05270 */
[----:B------:R-:W0:Y:S01]  /*09b0*/  LDC.64 R10, c[0x0][0x388] ;  /* 0x0000e200ff0a7b82 */ /* 0x000e220000000a00 */
[----:B------:R-:W-:-:S07]  /*09c0*/  LOP3.LUT P1, RZ, R25, 0x1, RZ, 0xc0, !PT ;  /* 0x0000000119ff7812 */ /* 0x000fce000782c0ff */
[----:B------:R-:W1:Y:S08]  /*09d0*/  LDC.64 R14, c[0x0][0x380] ;  /* 0x0000e000ff0e7b82 */ /* 0x000e700000000a00 */
[----:B------:R-:W2:Y:S01]  /*09e0*/  @P0 LDC R12, c[0x0][0x3d0] ;  /* 0x0000f400ff0c0b82 */ /* 0x000ea20000000800 */
[----:B------:R-:W-:-:S07]  /*09f0*/  @P0 IMAD R29, R22, R25, R23 ;  /* 0x00000019161d0224 */ /* 0x000fce00078e0217 */
[----:B------:R-:W3:Y:S01]  /*0a00*/  @P1 LDC R26, c[0x0][0x3d0] ;  /* 0x0000f400ff1a1b82 */ /* 0x000ee20000000800 */
[----:B--2---:R-:W-:-:S05]  /*0a10*/  @P0 IMAD R13, R23, R12, R0 ;  /* 0x0000000c170d0224 */ /* 0x004fca00078e0200 */
[CC--:B------:R-:W-:Y:S01]  /*0a20*/  @P0 IADD3 R21, PT, PT, R13.reuse, R12.reuse, RZ ;  /* 0x0000000c0d150210 */ /* 0x0c0fe20007ffe0ff */
[----:B------:R-:W-:-:S04]  /*0a30*/  @P0 IMAD R13, R13, R12, UR4 ;  /* 0x000000040d0d0e24 */ /* 0x000fc8000f8e020c */
[----:B------:R-:W-:Y:S02]  /*0a40*/  @P0 IMAD R21, R21, R12, UR4 ;  /* 0x0000000415150e24 */ /* 0x000fe4000f8e020c */
[----:B0-----:R-:W-:-:S04]  /*0a50*/  @P0 IMAD.WIDE R12, R13, 0x4, R10 ;  /* 0x000000040d0c0825 */ /* 0x001fc800078e020a */
[----:B------:R-:W-:Y:S02]  /*0a60*/  @P0 IMAD.WIDE R10, R21, 0x4, R10 ;  /* 0x00000004150a0825 */ /* 0x000fe400078e020a */
[----:B------:R-:W0:Y:S02]  /*0a70*/  LDC.64 R20, c[0x0][0x380] ;  /* 0x0000e000ff147b82 */ /* 0x000e240000000a00 */
[----:B-1----:R-:W-:Y:S01]  /*0a80*/  @P0 IMAD.WIDE R28, R29, 0x4, R14 ;  /* 0x000000041d1c0825 */ /* 0x002fe200078e020e */
[----:B------:R-:W-:Y:S01]  /*0a90*/  @P0 IADD3 R23, PT, PT, R23, 0x2, RZ ;  /* 0x0000000217170810 */ /* 0x000fe20007ffe0ff */
[----:B------:R-:W2:Y:S04]  /*0aa0*/  @P0 LDG.E R13, desc[UR8][R12.64] ;  /* 0x000000080c0d0981 */ /* 0x000ea8000c1e1900 */
[----:B------:R-:W1:Y:S01]  /*0ab0*/  LDC.64 R14, c[0x0][0x388] ;  /* 0x0000e200ff0e7b82 */ /* 0x000e620000000a00 */
[----:B------:R-:W-:Y:S01]  /*0ac0*/  @P1 IMAD R25, R22, R25, R23 ;  /* 0x0000001916191224 */ /* 0x000fe200078e0217 */
[----:B------:R-:W4:Y:S01]  /*0ad0*/  @P0 LDG.E R10, desc[UR8][R10.64] ;  /* 0x000000080a0a0981 */ /* 0x000f22000c1e1900 */
[----:B---3--:R-:W-:-:S03]  /*0ae0*/  @P1 IMAD R23, R23, R26, R0 ;  /* 0x0000001a17171224 */ /* 0x008fc600078e0200 */
[----:B------:R-:W4:Y:S01]  /*0af0*/  @P0 LDG.E R12, desc[UR8][R28.64+0x4] ;  /* 0x000004081c0c0981 */ /* 0x000f22000c1e1900 */
[----:B------:R-:W-:-:S03]  /*0b00*/  @P1 IMAD R27, R23, R26, UR4 ;  /* 0x00000004171b1e24 */ /* 0x000fc6000f8e021a */
[----:B------:R-:W2:Y:S01]  /*0b10*/  @P0 LDG.E R23, desc[UR8][R28.64] ;  /* 0x000000081c170981 */ /* 0x000ea2000c1e1900 */
[----:B0-----:R-:W-:-:S06]  /*0b20*/  @P1 IMAD.WIDE R20, R25, 0x4, R20 ;  /* 0x0000000419141825 */ /* 0x001fcc00078e0214 */
[----:B------:R-:W3:Y:S01]  /*0b30*/  @P1 LDG.E R21, desc[UR8][R20.64] ;  /* 0x0000000814151981 */ /* 0x000ee2000c1e1900 */
[----:B-1----:R-:W-:-:S06]  /*0b40*/  @P1 IMAD.WIDE R14, R27, 0x4, R14 ;  /* 0x000000041b0e1825 */ /* 0x002fcc00078e020e */
[----:B------:R-:W3:Y:S01]  /*0b50*/  @P1 LDG.E R14, desc[UR8][R14.64] ;  /* 0x000000080e0e1981 */ /* 0x000ee2000c1e1900 */
[----:B--2---:R-:W-:-:S04]  /*0b60*/  @P0 FFMA R13, R23, R13, R24 ;  /* 0x0000000d170d0223 */ /* 0x004fc80000000018 */
[----:B----4-:R-:W-:-:S04]  /*0b70*/  @P0 FFMA R24, R12, R10, R13 ;  /* 0x0000000a0c180223 */ /* 0x010fc8000000000d */
[----:B---3--:R-:W-:-:S07]  /*0b80*/  @P1 FFMA R24, R21, R14, R24 ;  /* 0x0000000e15181223 */ /* 0x008fce0000000018 */
.L_x_4:
[----:B------:R-:W0:Y:S01]  /*0b90*/  LDC.64 R10, c[0x0][0x390] ;  /* 0x0000e400ff0a7b82 */ /* 0x000e220000000a00 */
[----:B------:R-:W-:-:S07]  /*0ba0*/  IADD3 R15, PT, PT, R18, UR4, RZ ;  /* 0x00000004120f7c10 */ /* 0x000fce000fffe0ff */
[----:B------:R-:W1:Y:S01]  /*0bb0*/  LDC.64 R12, c[0x0][0x3a0] ;  /* 0x0000e800ff0c7b82 */ /* 0x000e620000000a00 */
[----:B0-----:R-:W-:-:S06]  /*0bc0*/  IMAD.WIDE.U32 R10, R15, 0x4, R10 ;  /* 0x000000040f0a7825 */ /* 0x001fcc00078e000a */
[----:B------:R-:W2:Y:S01]  /*0bd0*/  LDG.E R10, desc[UR8][R10.64] ;  /* 0x000000080a0a7981 */ /* 0x000ea2000c1e1900 */
[----:B-1----:R-:W-:-:S06]  /*0be0*/  IMAD.WIDE.U32 R12, R15, 0x4, R12 ;  /* 0x000000040f0c7825 */ /* 0x002fcc00078e000c */
[----:B------:R-:W2:Y:S01]  /*0bf0*/  LDG.E R13, desc[UR8][R12.64] ;  /* 0x000000080c0d7981 */ /* 0x000ea2000c1e1900 */
[----:B------:R-:W0:Y:S01]  /*0c00*/  S2UR UR6, SR_CgaCtaId ;  /* 0x00000000000679c3 */ /* 0x000e220000008800 */
[----:B------:R-:W-:Y:S02]  /*0c10*/  UMOV UR5, 0x400 ;  /* 0x0000040000057882 */ /* 0x000fe40000000000 */
[----:B0-----:R-:W-:-:S04]  /*0c20*/  ULEA UR5, UR6, UR5, 0x18 ;  /* 0x0000000506057291 */ /* 0x001fc8000f8ec0ff */
[----:B------:R-:W-:-:S09]  /*0c30*/  ULEA UR5, UR4, UR5, 0x2 ;  /* 0x0000000504057291 */ /* 0x000fd2000f8e10ff */
[----:B------:R-:W0:Y:S02]  /*0c40*/  LDS R14, [UR5] ;  /* 0x00000005ff0e7984 */ /* 0x000e240008000800 */
[----:B------:R-:W2:Y:S01]  /*0c50*/  LDCU UR5, c[0x0][0x398] ;  /* 0x00007300ff0577ac */ /* 0x000ea20008000800 */
[----:B------:R-:W-:Y:S01]  /*0c60*/  BSSY.RECONVERGENT B1, `(.L_x_6) ;  /* 0x0000008000017945 */ /* 0x000fe20003800200 */
[----:B--2---:R-:W-:-:S04]  /*0c70*/  FFMA R15, R13, UR5, R10 ;  /* 0x000000050d0f7c23 */ /* 0x004fc8000800000a */
[----:B------:R-:W-:-:S04]  /*0c80*/  FADD R15, R15, R24 ;  /* 0x000000180f0f7221 */ /* 0x000fc80000000000 */
[----:B0-----:R-:W-:-:S07]  /*0c90*/  FMUL R15, R15, R14 ;  /* 0x0000000e0f0f7220 */ /* 0x001fce0000400000 */
.L_x_7:
[----:B------:R-:W0:Y:S02]  /*0ca0*/  LDS R10, [R19] ;  /* 0x00000000130a7984 */ /* 0x000e240000000800 */
[----:B0-----:R-:W-:-:S05]  /*0cb0*/  FADD R11, R15, R10 ;  /* 0x0000000a0f0b7221 */ /* 0x001fca0000000000 */
[----:B------:R-:W0:Y:S02]  /*0cc0*/  ATOMS.CAST.SPIN P0, [R19], R10, R11 ;  /* 0x0000000a1300758d */ /* 0x000e24000180000b */
[----:B0-----:R-:W-:Y:S05]  /*0cd0*/  @!P0 BRA `(.L_x_7) ;  /* 0xfffffffc00f08947 */ /* 0x001fea000383ffff */
[----:B------:R-:W-:Y:S05]  /*0ce0*/  BSYNC.RECONVERGENT B1 ;  /* 0x0000000000017941 */ /* 0x000fea0003800200 */
.L_x_6:
[----:B------:R-:W0:Y:S01]  /*0cf0*/  LDCU UR5, c[0x0][0x3d0] ;  /* 0x00007a00ff0577ac */ /* 0x000e220008000800 */
[----:B------:R-:W-:-:S04]  /*0d00*/  UIADD3 UR4, UPT, UPT, UR4, 0x1, URZ ;  /* 0x0000000104047890 */ /* 0x000fc8000fffe0ff */
[----:B0-----:R-:W-:-:S09]  /*0d10*/  UISETP.NE.AND UP1, UPT, UR4, UR5, UPT ;  /* 0x000000050400728c */ /* 0x001fd2000bf25270 */
[----:B------:R-:W-:Y:S05]  /*0d20*/  BRA.U !UP1, `(.L_x_8) ;  /* 0x0000001109387547 */ /* 0x000fea000b800000 */
[----:B------:R-:W-:Y:S05]  /*0d30*/  BRA `(.L_x_9) ;  /* 0xfffffff400847947 */ /* 0x000fea000383ffff */
.L_x_1:
[----:B------:R-:W-:Y:S01]  /*0d40*/  ISETP.GE.U32.AND P0, PT, R17, 0x7, PT ;  /* 0x000000071100780c */ /* 0x000fe20003f06070 */
[----:B------:R-:W-:-:S12]  /*0d50*/  UMOV UR4, URZ ;  /* 0x000000ff00047c82 */ /* 0x000fd80008000000 */
[----:B------:R-:W-:Y:S05]  /*0d60*/  @!P0 BRA `(.L_x_10) ;  /* 0x0000000400e08947 */ /* 0x000fea0003800000 */
[----:B------:R-:W0:Y:S01]  /*0d70*/  LDCU.64 UR10, c[0x0][0x3a0] ;  /* 0x00007400ff0a77ac */ /* 0x000e220008000a00 */
[----:B------:R-:W1:Y:S01]  /*0d80*/  S2UR UR5, SR_CgaCtaId ;  /* 0x00000000000579c3 */ /* 0x000e620000008800 */
[----:B------:R-:W-:Y:S01]  /*0d90*/  MOV R12, R2 ;  /* 0x00000002000c7202 */ /* 0x000fe20000000f00 */
[----:B------:R-:W2:Y:S01]  /*0da0*/  LDCU UR6, c[0x0][0x3d0] ;  /* 0x00007a00ff0677ac */ /* 0x000ea20008000800 */
[----:B------:R-:W-:Y:S01]  /*0db0*/  MOV R13, R3 ;  /* 0x00000003000d7202 */ /* 0x000fe20000000f00 */
[----:B------:R-:W-:Y:S01]  /*0dc0*/  UMOV UR4, 0x400 ;  /* 0x0000040000047882 */ /* 0x000fe20000000000 */
[----:B0-----:R-:W-:-:S04]  /*0dd0*/  LEA R14, P0, R18, UR10, 0x2 ;  /* 0x0000000a120e7c11 */ /* 0x001fc8000f8010ff */
[----:B------:R-:W-:Y:S01]  /*0de0*/  IADD3 R14, P1, PT, R14, 0x10, RZ ;  /* 0x000000100e0e7810 */ /* 0x000fe20007f3e0ff */
[----:B--2---:R-:W-:Y:S01]  /*0df0*/  ULOP3.LUT UR6, UR6, 0x7ffffff8, URZ, 0xc0, !UPT ;  /* 0x7ffffff806067892 */ /* 0x004fe2000f8ec0ff */
[----:B------:R-:W-:Y:S01]  /*0e00*/  LEA.HI.X R15, R18, UR11, RZ, 0x2, P0 ;  /* 0x0000000b120f7c11 */ /* 0x000fe200080f14ff */
[----:B-1----:R-:W-:Y:S02]  /*0e10*/  ULEA UR4, UR5, UR4, 0x18 ;  /* 0x0000000405047291 */ /* 0x002fe4000f8ec0ff */
[----:B------:R-:W-:Y:S01]  /*0e20*/  UIADD3 UR5, UPT, UPT, -UR6, URZ, URZ ;  /* 0x000000ff06057290 */ /* 0x000fe2000fffe1ff */
[----:B------:R-:W-:Y:S01]  /*0e30*/  IADD3.X R15, PT, PT, RZ, R15, RZ, P1, !PT ;  /* 0x0000000fff0f7210 */ /* 0x000fe20000ffe4ff */
[----:B------:R-:W-:-:S12]  /*0e40*/  UIADD3 UR4, UPT, UPT, UR4, 0x10, URZ ;  /* 0x0000001004047890 */ /* 0x000fd8000fffe0ff */
.L_x_27:
[----:B------:R-:W2:Y:S01]  /*0e50*/  LDG.E R10, desc[UR8][R12.64+-0x10] ;  /* 0xfffff0080c0a7981 */ /* 0x000ea2000c1e1900 */
[----:B------:R-:W2:Y:S03]  /*0e60*/  LDCU UR10, c[0x0][0x398] ;  /* 0x00007300ff0a77ac */ /* 0x000ea60008000800 */
[----:B------:R-:W2:Y:S01]  /*0e70*/  LDG.E R11, desc[UR8][R14.64+-0x10] ;  /* 0xfffff0080e0b7981 */ /* 0x000ea2000c1e1900 */
[----:B------:R-:W-:Y:S03]  /*0e80*/  BSSY.RECONVERGENT B1, `(.L_x_11) ;  /* 0x0000009000017945 */ /* 0x000fe60003800200 */
[----:B------:R-:W0:Y:S01]  /*0e90*/  LDS R21, [UR4+-0x10] ;  /* 0xfffff004ff157984 */ /* 0x000e220008000800 */
[----:B--2---:R-:W-:-:S04]  /*0ea0*/  FFMA R10, R11, UR10, R10 ;  /* 0x0000000a0b0a7c23 */ /* 0x004fc8000800000a */
[----:B------:R-:W-:-:S04]  /*0eb0*/  FADD R10, RZ, R10 ;  /* 0x0000000aff0a7221 */ /* 0x000fc80000000000 */
[----:B0-----:R-:W-:-:S07]  /*0ec0*/  FMUL R21, R10, R21 ;  /* 0x000000150a157220 */ /* 0x001fce0000400000 */
.L_x_12:
[----:B------:R-:W0:Y:S02]  /*0ed0*/  LDS R10, [R19] ;  /* 0x00000000130a7984 */ /* 0x000e240000000800 */
[----:B0-----:R-:W-:-:S05]  /*0ee0*/  FADD R11, R21, R10 ;  /* 0x0000000a150b7221 */ /* 0x001fca0000000000 */
[----:B------:R-:W0:Y:S02]  /*0ef0*/  ATOMS.CAST.SPIN P0, [R19], R10, R11 ;  /* 0x0000000a1300758d */ /* 0x000e24000180000b */
[----:B0-----:R-:W-:Y:S05]  /*0f00*/  @!P0 BRA `(.L_x_12) ;  /* 0xfffffffc00f08947 */ /* 0x001fea000383ffff */
[----:B------:R-:W-:Y:S05]  /*0f10*/  BSYNC.RECONVERGENT B1 ;  /* 0x0000000000017941 */ /* 0x000fea0003800200 */
.L_x_11:
[----:B------:R-:W2:Y:S04]  /*0f20*/  LDG.E R10, desc[UR8][R12.64+-0xc] ;  /* 0xfffff4080c0a7981 */ /* 0x000ea8000c1e1900 */
[----:B------:R-:W2:Y:S01]  /*0f30*/  LDG.E R11, desc[UR8][R14.64+-0xc] ;  /* 0xfffff4080e0b7981 */ /* 0x000ea2000c1e1900 */
[----:B------:R-:W-:Y:S03]  /*0f40*/  BSSY.RECONVERGENT B1, `(.L_x_13) ;  /* 0x0000009000017945 */ /* 0x000fe60003800200 */
[----:B------:R-:W0:Y:S01]  /*0f50*/  LDS R21, [UR4+-0xc] ;  /* 0xfffff404ff157984 */ /* 0x000e220008000800 */
[----:B--2---:R-:W-:-:S04]  /*0f60*/  FFMA R10, R11, UR10, R10 ;  /* 0x0000000a0b0a7c23 */ /* 0x004fc8000800000a */
[----:B------:R-:W-:-:S04]  /*0f70*/  FADD R10, RZ, R10 ;  /* 0x0000000aff0a7221 */ /* 0x000fc80000000000 */
[----:B0-----:R-:W-:-:S07]  /*0f80*/  FMUL R21, R10, R21 ;  /* 0x000000150a157220 */ /* 0x001fce0000400000 */
.L_x_14:
[----:B------:R-:W0:Y:S02]  /*0f90*/  LDS R10, [R19] ;  /* 0x00000000130a7984 */ /* 0x000e240000000800 */
[----:B0-----:R-:W-:-:S05]  /*0fa0*/  FADD R11, R21, R10 ;  /* 0x0000000a150b7221 */ /* 0x001fca0000000000 */
[----:B------:R-:W0:Y:S02]  /*0fb0*/  ATOMS.CAST.SPIN P0, [R19], R10, R11 ;  /* 0x0000000a1300758d */ /* 0x000e24000180000b */
[----:B0-----:R-:W-:Y:S05]  /*0fc0*/  @!P0 BRA `(.L_x_14) ;  /* 0xfffffffc00f08947 */ /* 0x001fea000383ffff */
[----:B------:R-:W-:Y:S05]  /*0fd0*/  BSYNC.RECONVERGENT B1 ;  /* 0x0000000000017941 */ /* 0x000fea0003800200 */
.L_x_13:
[----:B------:R-:W2:Y:S04]  /*0fe0*/  LDG.E R10, desc[UR8][R12.64+-0x8] ;  /* 0xfffff8080c0a7981 */ /* 0x000ea8000c1e1900 */
[----:B------:R-:W2:Y:S01]  /*0ff0*/  LDG.E R11, desc[UR8][R14.64+-0x8] ;  /* 0xfffff8080e0b7981 */ /* 0x000ea2000c1e1900 */
[----:B------:R-:W-:Y:S03]  /*1000*/  BSSY.RECONVERGENT B1, `(.L_x_15) ;  /* 0x0000009000017945 */ /* 0x000fe60003800200 */
[----:B------:R-:W0:Y:S01]  /*1010*/  LDS R21, [UR4+-0x8] ;  /* 0xfffff804ff157984 */ /* 0x000e220008000800 */
[----:B--2---:R-:W-:-:S04]  /*1020*/  FFMA R10, R11, UR10, R10 ;  /* 0x0000000a0b0a7c23 */ /* 0x004fc8000800000a */
[----:B------:R-:W-:-:S04]  /*1030*/  FADD R10, RZ, R10 ;  /* 0x0000000aff0a7221 */ /* 0x000fc80000000000 */
[----:B0-----:R-:W-:-:S07]  /*1040*/  FMUL R21, R10, R21 ;  /* 0x000000150a157220 */ /* 0x001fce0000400000 */
.L_x_16:
[----:B------:R-:W0:Y:S02]  /*1050*/  LDS R10, [R19] ;  /* 0x00000000130a7984 */ /* 0x000e240000000800 */
[----:B0-----:R-:W-:-:S05]  /*1060*/  FADD R11, R21, R10 ;  /* 0x0000000a150b7221 */ /* 0x001fca0000000000 */
[----:B------:R-:W0:Y:S02]  /*1070*/  ATOMS.CAST.SPIN P0, [R19], R10, R11 ;  /* 0x0000000a1300758d */ /* 0x000e24000180000b */
[----:B0-----:R-:W-:Y:S05]  /*1080*/  @!P0 BRA `(.L_x_16) ;  /* 0xfffffffc00f08947 */ /* 0x001fea000383ffff */
[----:B------:R-:W-:Y:S05]  /*1090*/  BSYNC.RECONVERGENT B1 ;  /* 0x0000000000017941 */ /* 0x000fea0003800200 */
.L_x_15:
[----:B------:R-:W2:Y:S04]  /*10a0*/  LDG.E R10, desc[UR8][R12.64+-0x4] ;  /* 0xfffffc080c0a7981 */ /* 0x000ea8000c1e1900 */
[----:B------:R-:W2:Y:S01]  /*10b0*/  LDG.E R11, desc[UR8][R14.64+-0x4] ;  /* 0xfffffc080e0b7981 */ /* 0x000ea2000c1e1900 */
[----:B------:R-:W-:Y:S03]  /*10c0*/  BSSY.RECONVERGENT B1, `(.L_x_17) ;  /* 0x0000009000017945 */ /* 0x000fe60003800200 */
[----:B------:R-:W0:Y:S01]  /*10d0*/  LDS R21, [UR4+-0x4] ;  /* 0xfffffc04ff157984 */ /* 0x000e220008000800 */
[----:B--2---:R-:W-:-:S04]  /*10e0*/  FFMA R10, R11, UR10, R10 ;  /* 0x0000000a0b0a7c23 */ /* 0x004fc8000800000a */
[----:B------:R-:W-:-:S04]  /*10f0*/  FADD R10, RZ, R10 ;  /* 0x0000000aff0a7221 */ /* 0x000fc80000000000 */
[----:B0-----:R-:W-:-:S07]  /*1100*/  FMUL R21, R10, R21 ;  /* 0x000000150a157220 */ /* 0x001fce0000400000 */
.L_x_18:
[----:B------:R-:W0:Y:S02]  /*1110*/  LDS R10, [R19] ;  /* 0x00000000130a7984 */ /* 0x000e240000000800 */
[----:B0-----:R-:W-:-:S05]  /*1120*/  FADD R11, R21, R10 ;  /* 0x0000000a150b7221 */ /* 0x001fca0000000000 */
[----:B------:R-:W0:Y:S02]  /*1130*/  ATOMS.CAST.SPIN P0, [R19], R10, R11 ;  /* 0x0000000a1300758d */ /* 0x000e24000180000b */
[----:B0-----:R-:W-:Y:S05]  /*1140*/  @!P0 BRA `(.L_x_18) ;  /* 0xfffffffc00f08947 */ /* 0x001fea000383ffff */
[----:B------:R-:W-:Y:S05]  /*1150*/  BSYNC.RECONVERGENT B1 ;  /* 0x0000000000017941 */ /* 0x000fea0003800200 */
.L_x_17:
[----:B------:R-:W2:Y:S04]  /*1160*/  LDG.E R10, desc[UR8][R12.64] ;  /* 0x000000080c0a7981 */ /* 0x000ea8000c1e1900 */
[----:B------:R-:W2:Y:S01]  /*1170*/  LDG.E R11, desc[UR8][R14.64] ;  /* 0x000000080e0b7981 */ /* 0x000ea2000c1e1900 */
[----:B------:R-:W-:Y:S03]  /*1180*/  BSSY.RECONVERGENT B1, `(.L_x_19) ;  /* 0x0000009000017945 */ /* 0x000fe60003800200 */
[----:B------:R-:W0:Y:S01]  /*1190*/  LDS R21, [UR4] ;  /* 0x00000004ff157984 */ /* 0x000e220008000800 */
[----:B--2---:R-:W-:-:S04]  /*11a0*/  FFMA R10, R11, UR10, R10 ;  /* 0x0000000a0b0a7c23 */ /* 0x004fc8000800000a */
[----:B------:R-:W-:-:S04]  /*11b0*/  FADD R10, RZ, R10 ;  /* 0x0000000aff0a7221 */ /* 0x000fc80000000000 */
[----:B0-----:R-:W-:-:S07]  /*11c0*/  FMUL R21, R10, R21 ;  /* 0x000000150a157220 */ /* 0x001fce0000400000 */
.L_x_20:
[----:B------:R-:W0:Y:S02]  /*11d0*/  LDS R10, [R19] ;  /* 0x00000000130a7984 */ /* 0x000e240000000800 */
[----:B0-----:R-:W-:-:S05]  /*11e0*/  FADD R11, R21, R10 ;  /* 0x0000000a150b7221 */ /* 0x001fca0000000000 */
[----:B------:R-:W0:Y:S02]  /*11f0*/  ATOMS.CAST.SPIN P0, [R19], R10, R11 ;  /* 0x0000000a1300758d */ /* 0x000e24000180000b */
[----:B0-----:R-:W-:Y:S05]  /*1200*/  @!P0 BRA `(.L_x_20) ;  /* 0xfffffffc00f08947 */ /* 0x001fea000383ffff */
[----:B------:R-:W-:Y:S05]  /*1210*/  BSYNC.RECONVERGENT B1 ;  /* 0x0000000000017941 */ /* 0x000fea0003800200 */
.L_x_19:
[----:B------:R-:W2:Y:S04]  /*1220*/  LDG.E R10, desc[UR8][R12.64+0x4] ;  /* 0x000004080c0a7981 */ /* 0x000ea8000c1e1900 */
[----:B------:R-:W2:Y:S01]  /*1230*/  LDG.E R11, desc[UR8][R14.64+0x4] ;  /* 0x000004080e0b7981 */ /* 0x000ea2000c1e1900 */
[----:B------:R-:W-:Y:S03]  /*1240*/  BSSY.RECONVERGENT B1, `(.L_x_21) ;  /* 0x0000009000017945 */ /* 0x000fe60003800200 */
[----:B------:R-:W0:Y:S01]  /*1250*/  LDS R21, [UR4+0x4] ;  /* 0x00000404ff157984 */ /* 0x000e220008000800 */
[----:B--2---:R-:W-:-:S04]  /*1260*/  FFMA R10, R11, UR10, R10 ;  /* 0x0000000a0b0a7c23 */ /* 0x004fc8000800000a */
[----:B------:R-:W-:-:S04]  /*1270*/  FADD R10, RZ, R10 ;  /* 0x0000000aff0a7221 */ /* 0x000fc80000000000 */
[----:B0-----:R-:W-:-:S07]  /*1280*/  FMUL R21, R10, R21 ;  /* 0x000000150a157220 */ /* 0x001fce0000400000 */
.L_x_22:
[----:B------:R-:W0:Y:S02]  /*1290*/  LDS R10, [R19] ;  /* 0x00000000130a7984 */ /* 0x000e240000000800 */
[----:B0-----:R-:W-:-:S05]  /*12a0*/  FADD R11, R21, R10 ;  /* 0x0000000a150b7221 */ /* 0x001fca0000000000 */
[----:B------:R-:W0:Y:S02]  /*12b0*/  ATOMS.CAST.SPIN P0, [R19], R10, R11 ;  /* 0x0000000a1300758d */ /* 0x000e24000180000b */
[----:B0-----:R-:W-:Y:S05]  /*12c0*/  @!P0 BRA `(.L_x_22) ;  /* 0xfffffffc00f08947 */ /* 0x001fea000383ffff */
[----:B------:R-:W-:Y:S05]  /*12d0*/  BSYNC.RECONVERGENT B1 ;  /* 0x0000000000017941 */ /* 0x000fea0003800200 */
.L_x_21:
[----:B------:R-:W2:Y:S04]  /*12e0*/  LDG.E R10, desc[UR8][R12.64+0x8] ;  /* 0x000008080c0a7981 */ /* 0x000ea8000c1e1900 */
[----:B------:R-:W2:Y:S01]  /*12f0*/  LDG.E R11, desc[UR8][R14.64+0x8] ;  /* 0x000008080e0b7981 */ /* 0x000ea2000c1e1900 */
[----:B------:R-:W-:Y:S03]  /*1300*/  BSSY.RECONVERGENT B1, `(.L_x_23) ;  /* 0x0000009000017945 */ /* 0x000fe60003800200 */
[----:B------:R-:W0:Y:S01]  /*1310*/  LDS R21, [UR4+0x8] ;  /* 0x00000804ff157984 */ /* 0x000e220008000800 */
[----:B--2---:R-:W-:-:S04]  /*1320*/  FFMA R10, R11, UR10, R10 ;  /* 0x0000000a0b0a7c23 */ /* 0x004fc8000800000a */
[----:B------:R-:W-:-:S04]  /*1330*/  FADD R10, RZ, R10 ;  /* 0x0000000aff0a7221 */ /* 0x000fc80000000000 */
[----:B0-----:R-:W-:-:S07]  /*1340*/  FMUL R21, R10, R21 ;  /* 0x000000150a157220 */ /* 0x001fce0000400000 */
.L_x_24:
[----:B------:R-:W0:Y:S02]  /*1350*/  LDS R10, [R19] ;  /* 0x00000000130a7984 */ /* 0x000e240000000800 */
[----:B0-----:R-:W-:-:S05]  /*1360*/  FADD R11, R21, R10 ;  /* 0x0000000a150b7221 */ /* 0x001fca0000000000 */
[----:B------:R-:W0:Y:S02]  /*1370*/  ATOMS.CAST.SPIN P0, [R19], R10, R11 ;  /* 0x0000000a1300758d */ /* 0x000e24000180000b */
[----:B0-----:R-:W-:Y:S05]  /*1380*/  @!P0 BRA `(.L_x_24) ;  /* 0xfffffffc00f08947 */ /* 0x001fea000383ffff */
[----:B------:R-:W-:Y:S05]  /*1390*/  BSYNC.RECONVERGENT B1 ;  /* 0x0000000000017941 */ /* 0x000fea0003800200 */
.L_x_23:
[----:B------:R-:W2:Y:S04]  /*13a0*/  LDG.E R10, desc[UR8][R12.64+0xc] ;  /* 0x00000c080c0a7981 */ /* 0x000ea8000c1e1900 */
[----:B------:R-:W2:Y:S01]  /*13b0*/  LDG.E R11, desc[UR8][R14.64+0xc] ;  /* 0x00000c080e0b7981 */ /* 0x000ea2000c1e1900 */
[----:B------:R-:W-:Y:S03]  /*13c0*/  BSSY.RECONVERGENT B1, `(.L_x_25) ;  /* 0x0000009000017945 */ /* 0x000fe60003800200 */
[----:B------:R-:W0:Y:S01]  /*13d0*/  LDS R21, [UR4+0xc] ;  /* 0x00000c04ff157984 */ /* 0x000e220008000800 */
[----:B--2---:R-:W-:-:S04]  /*13e0*/  FFMA R10, R11, UR10, R10 ;  /* 0x0000000a0b0a7c23 */ /* 0x004fc8000800000a */
[----:B------:R-:W-:-:S04]  /*13f0*/  FADD R10, RZ, R10 ;  /* 0x0000000aff0a7221 */ /* 0x000fc80000000000 */
[----:B0-----:R-:W-:-:S07]  /*1400*/  FMUL R21, R10, R21 ;  /* 0x000000150a157220 */ /* 0x001fce0000400000 */
.L_x_26:
[----:B------:R-:W0:Y:S02]  /*1410*/  LDS R10, [R19] ;  /* 0x00000000130a7984 */ /* 0x000e240000000800 */
[----:B0-----:R-:W-:-:S05]  /*1420*/  FADD R11, R21, R10 ;  /* 0x0000000a150b7221 */ /* 0x001fca0000000000 */
[----:B------:R-:W0:Y:S02]  /*1430*/  ATOMS.CAST.SPIN P0, [R19], R10, R11 ;  /* 0x0000000a1300758d */ /* 0x000e24000180000b */
[----:B0-----:R-:W-:Y:S05]  /*1440*/  @!P0 BRA `(.L_x_26) ;  /* 0xfffffffc00f08947 */ /* 0x001fea000383ffff */
[----:B------:R-:W-:Y:S05]  /*1450*/  BSYNC.RECONVERGENT B1 ;  /* 0x0000000000017941 */ /* 0x000fea0003800200 */
.L_x_25:
[----:B------:R-:W-:Y:S01]  /*1460*/  UIADD3 UR5, UPT, UPT, UR5, 0x8, URZ ;  /* 0x0000000805057890 */ /* 0x000fe2000fffe0ff */
[----:B------:R-:W-:Y:S01]  /*1470*/  IADD3 R14, P0, PT, R14, 0x20, RZ ;  /* 0x000000200e0e7810 */ /* 0x000fe20007f1e0ff */
[----:B------:R-:W-:Y:S01]  /*1480*/  UIADD3 UR4, UPT, UPT, UR4, 0x20, URZ ;  /* 0x0000002004047890 */ /* 0x000fe2000fffe0ff */
[----:B------:R-:W-:Y:S01]  /*1490*/  IADD3 R12, P1, PT, R12, 0x20, RZ ;  /* 0x000000200c0c7810 */ /* 0x000fe20007f3e0ff */
[----:B------:R-:W-:Y:S01]  /*14a0*/  UISETP.NE.AND UP1, UPT, UR5, URZ, UPT ;  /* 0x000000ff0500728c */ /* 0x000fe2000bf25270 */
[----:B------:R-:W-:Y:S02]  /*14b0*/  IADD3.X R15, PT, PT, RZ, R15, RZ, P0, !PT ;  /* 0x0000000fff0f7210 */ /* 0x000fe400007fe4ff */
[----:B------:R-:W-:-:S06]  /*14c0*/  IADD3.X R13, PT, PT, RZ, R13, RZ, P1, !PT ;  /* 0x0000000dff0d7210 */ /* 0x000fcc0000ffe4ff */
[----:B------:R-:W-:Y:S05]  /*14d0*/  BRA.U UP1, `(.L_x_27) ;  /* 0xfffffff9015c7547 */ /* 0x000fea000b83ffff */
[----:B------:R-:W-:-:S05]  /*14e0*/  UMOV UR4, UR6 ;  /* 0x0000000600047c82 */ /* 0x000fca0008000000 */
.L_x_10:
[----:B------:R-:W-:-:S13]  /*14f0*/  ISETP.NE.AND P0, PT, R16, RZ, PT ;  /* 0x000000ff1000720c */ /* 0x000fda0003f05270 */
[----:B------:R-:W-:Y:S05]  /*1500*/  @!P0 BRA `(.L_x_8) ;  /* 0x0000000800408947 */ /* 0x000fea0003800000 */
[----:B------:R-:W-:-:S04]  /*1510*/  IADD3 R10, PT, PT, R16, -0x1, RZ ;  /* 0xffffffff100a7810 */ /* 0x000fc80007ffe0ff */
[----:B------:R-:W-:-:S13]  /*1520*/  ISETP.GE.U32.AND P0, PT, R10, 0x3, PT ;  /* 0x000000030a00780c */ /* 0x000fda0003f06070 */
[----:B------:R-:W-:Y:S05]  /*1530*/  @!P0 BRA `(.L_x_28) ;  /* 0x0000000400148947 */ /* 0x000fea0003800000 */
        /* <DEDUP_REMOVED lines=9> */
[----:B0-----:R-:W-:Y:S01]  /*15d0*/  ULEA UR5, UR6, UR5, 0x18 ;  /* 0x0000000506057291 */ /* 0x001fe2000f8ec0ff */
[----:B------:R-:W2:Y:S03]  /*15e0*/  LDCU UR6, c[0x0][0x398] ;  /* 0x00007300ff0677ac */ /* 0x000ea60008000800 */
[----:B------:R-:W-:-:S09]  /*15f0*/  ULEA UR5, UR4, UR5, 0x2 ;  /* 0x0000000504057291 */ /* 0x000fd2000f8e10ff */
[----:B------:R-:W0:Y:S01]  /*1600*/  LDS R15, [UR5] ;  /* 0x00000005ff0f7984 */ /* 0x000e220008000800 */
[----:B------:R-:W-:Y:S01]  /*1610*/  BSSY.RECONVERGENT B1, `(.L_x_29) ;  /* 0x0000008000017945 */ /* 0x000fe20003800200 */
[----:B--2---:R-:W-:-:S04]  /*1620*/  FFMA R14, R11, UR6, R12 ;  /* 0x000000060b0e7c23 */ /* 0x004fc8000800000c */
[----:B------:R-:W-:-:S04]  /*1630*/  FADD R14, RZ, R14 ;  /* 0x0000000eff0e7221 */ /* 0x000fc80000000000 */
[----:B0-----:R-:W-:-:S07]  /*1640*/  FMUL R15, R14, R15 ;  /* 0x0000000f0e0f7220 */ /* 0x001fce0000400000 */
.L_x_30:
[----:B------:R-:W0:Y:S02]  /*1650*/  LDS R10, [R19] ;  /* 0x00000000130a7984 */ /* 0x000e240000000800 */
[----:B0-----:R-:W-:-:S05]  /*1660*/  FADD R11, R15, R10 ;  /* 0x0000000a0f0b7221 */ /* 0x001fca0000000000 */
[----:B------:R-:W0:Y:S02]  /*1670*/  ATOMS.CAST.SPIN P0, [R19], R10, R11 ;  /* 0x0000000a1300758d */ /* 0x000e24000180000b */
[----:B0-----:R-:W-:Y:S05]  /*1680*/  @!P0 BRA `(.L_x_30) ;  /* 0xfffffffc00f08947 */ /* 0x001fea000383ffff */
[----:B------:R-:W-:Y:S05]  /*1690*/  BSYNC.RECONVERGENT B1 ;  /* 0x0000000000017941 */ /* 0x000fea0003800200 */
.L_x_29:
[----:B------:R-:W0:Y:S01]  /*16a0*/  LDCU.64 UR10, c[0x0][0x390] ;  /* 0x00007200ff0a77ac */ /* 0x000e220008000a00 */
[----:B------:R-:W-:Y:S01]  /*16b0*/  IADD3 R10, P0, PT, R18, UR4, RZ ;  /* 0x00000004120a7c10 */ /* 0x000fe2000ff1e0ff */
[----:B------:R-:W1:Y:S01]  /*16c0*/  LDS R21, [UR5+0x4] ;  /* 0x00000405ff157984 */ /* 0x000e620008000800 */
[----:B------:R-:W2:Y:S02]  /*16d0*/  LDCU.64 UR12, c[0x0][0x3a0] ;  /* 0x00007400ff0c77ac */ /* 0x000ea40008000a00 */
[----:B------:R-:W-:Y:S02]  /*16e0*/  SHF.L.U32 R12, R10, 0x2, RZ ;  /* 0x000000020a0c7819 */ /* 0x000fe400000006ff */
[----:B------:R-:W-:-:S04]  /*16f0*/  IADD3.X R11, PT, PT, RZ, RZ, RZ, P0, !PT ;  /* 0x000000ffff0b7210 */ /* 0x000fc800007fe4ff */
[----:B------:R-:W-:Y:S02]  /*1700*/  SHF.L.U64.HI R10, R10, 0x2, R11 ;  /* 0x000000020a0a7819 */ /* 0x000fe4000001020b */
[C---:B0-----:R-:W-:Y:S02]  /*1710*/  IADD3 R14, P0, PT, R12.reuse, UR10, RZ ;  /* 0x0000000a0c0e7c10 */ /* 0x041fe4000ff1e0ff */
[----:B--2---:R-:W-:Y:S02]  /*1720*/  IADD3 R12, P1, PT, R12, UR12, RZ ;  /* 0x0000000c0c0c7c10 */ /* 0x004fe4000ff3e0ff */
[C---:B------:R-:W-:Y:S02]  /*1730*/  IADD3.X R15, PT, PT, R10.reuse, UR11, RZ, P0, !PT ;  /* 0x0000000b0a0f7c10 */ /* 0x040fe400087fe4ff */
[----:B------:R-:W-:-:S03]  /*1740*/  IADD3.X R13, PT, PT, R10, UR13, RZ, P1, !PT ;  /* 0x0000000d0a0d7c10 */ /* 0x000fc60008ffe4ff */
[----:B------:R-:W2:Y:S04]  /*1750*/  LDG.E R10, desc[UR8][R14.64+0x4] ;  /* 0x000004080e0a7981 */ /* 0x000ea8000c1e1900 */
[----:B------:R-:W2:Y:S01]  /*1760*/  LDG.E R11, desc[UR8][R12.64+0x4] ;  /* 0x000004080c0b7981 */ /* 0x000ea2000c1e1900 */
[----:B------:R-:W-:Y:S01]  /*1770*/  BSSY.RECONVERGENT B1, `(.L_x_31) ;  /* 0x0000008000017945 */ /* 0x000fe20003800200 */
[----:B--2---:R-:W-:-:S04]  /*1780*/  FFMA R10, R11, UR6, R10 ;  /* 0x000000060b0a7c23 */ /* 0x004fc8000800000a */
[----:B------:R-:W-:-:S04]  /*1790*/  FADD R10, RZ, R10 ;  /* 0x0000000aff0a7221 */ /* 0x000fc80000000000 */
[----:B-1----:R-:W-:-:S07]  /*17a0*/  FMUL R21, R10, R21 ;  /* 0x000000150a157220 */ /* 0x002fce0000400000 */
.L_x_32:
[----:B------:R-:W0:Y:S02]  /*17b0*/  LDS R10, [R19] ;  /* 0x00000000130a7984 */ /* 0x000e240000000800 */
[----:B0-----:R-:W-:-:S05]  /*17c0*/  FADD R11, R21, R10 ;  /* 0x0000000a150b7221 */ /* 0x001fca0000000000 */
[----:B------:R-:W0:Y:S02]  /*17d0*/  ATOMS.CAST.SPIN P0, [R19], R10, R11 ;  /* 0x0000000a1300758d */ /* 0x000e24000180000b */
[----:B0-----:R-:W-:Y:S05]  /*17e0*/  @!P0 BRA `(.L_x_32) ;  /* 0xfffffffc00f08947 */ /* 0x001fea000383ffff */
[----:B------:R-:W-:Y:S05]  /*17f0*/  BSYNC.RECONVERGENT B1 ;  /* 0x0000000000017941 */ /* 0x000fea0003800200 */
.L_x_31:
[----:B------:R-:W2:Y:S04]  /*1800*/  LDG.E R10, desc[UR8][R14.64+0x8] ;  /* 0x000008080e0a7981 */ /* 0x000ea8000c1e1900 */
[----:B------:R-:W2:Y:S01]  /*1810*/  LDG.E R11, desc[UR8][R12.64+0x8] ;  /* 0x000008080c0b7981 */ /* 0x000ea2000c1e1900 */
[----:B------:R-:W-:Y:S03]  /*1820*/  BSSY.RECONVERGENT B1, `(.L_x_33) ;  /* 0x0000009000017945 */ /* 0x000fe60003800200 */
[----:B------:R-:W0:Y:S01]  /*1830*/  LDS R21, [UR5+0x8] ;  /* 0x00000805ff157984 */ /* 0x000e220008000800 */
[----:B--2---:R-:W-:-:S04]  /*1840*/  FFMA R10, R11, UR6, R10 ;  /* 0x000000060b0a7c23 */ /* 0x004fc8000800000a */
[----:B------:R-:W-:-:S04]  /*1850*/  FADD R10, RZ, R10 ;  /* 0x0000000aff0a7221 */ /* 0x000fc80000000000 */
[----:B0-----:R-:W-:-:S07]  /*1860*/  FMUL R21, R10, R21 ;  /* 0x000000150a157220 */ /* 0x001fce0000400000 */
.L_x_34:
[----:B------:R-:W0:Y:S02]  /*1870*/  LDS R10, [R19] ;  /* 0x00000000130a7984 */ /* 0x000e240000000800 */
[----:B0-----:R-:W-:-:S05]  /*1880*/  FADD R11, R21, R10 ;  /* 0x0000000a150b7221 */ /* 0x001fca0000000000 */
[----:B------:R-:W0:Y:S02]  /*1890*/  ATOMS.CAST.SPIN P0, [R19], R10, R11 ;  /* 0x0000000a1300758d */ /* 0x000e24000180000b */
[----:B0-----:R-:W-:Y:S05]  /*18a0*/  @!P0 BRA `(.L_x_34) ;  /* 0xfffffffc00f08947 */ /* 0x001fea000383ffff */
[----:B------:R-:W-:Y:S05]  /*18b0*/  BSYNC.RECONVERGENT B1 ;  /* 0x0000000000017941 */ /* 0x000fea0003800200 */
.L_x_33:
[----:B------:R-:W2:Y:S04]  /*18c0*/  LDG.E R14, desc[UR8][R14.64+0xc] ;  /* 0x00000c080e0e7981 */ /* 0x000ea8000c1e1900 */
[----:B------:R-:W2:Y:S01]  /*18d0*/  LDG.E R13, desc[UR8][R12.64+0xc] ;  /* 0x00000c080c0d7981 */ /* 0x000ea2000c1e1900 */
[----:B------:R-:W-:Y:S03]  /*18e0*/  BSSY.RECONVERGENT B1, `(.L_x_35) ;  /* 0x0000009000017945 */ /* 0x000fe60003800200 */
[----:B------:R-:W0:Y:S01]  /*18f0*/  LDS R11, [UR5+0xc] ;  /* 0x00000c05ff0b7984 */ /* 0x000e220008000800 */
[----:B--2---:R-:W-:-:S04]  /*1900*/  FFMA R10, R13, UR6, R14 ;  /* 0x000000060d0a7c23 */ /* 0x004fc8000800000e */
[----:B------:R-:W-:-:S04]  /*1910*/  FADD R10, RZ, R10 ;  /* 0x0000000aff0a7221 */ /* 0x000fc80000000000 */
[----:B0-----:R-:W-:-:S07]  /*1920*/  FMUL R21, R10, R11 ;  /* 0x0000000b0a157220 */ /* 0x001fce0000400000 */
.L_x_36:
[----:B------:R-:W0:Y:S02]  /*1930*/  LDS R10, [R19] ;  /* 0x00000000130a7984 */ /* 0x000e240000000800 */
[----:B0-----:R-:W-:-:S05]  /*1940*/  FADD R11, R21, R10 ;  /* 0x0000000a150b7221 */ /* 0x001fca0000000000 */
[----:B------:R-:W0:Y:S02]  /*1950*/  ATOMS.CAST.SPIN P0, [R19], R10, R11 ;  /* 0x0000000a1300758d */ /* 0x000e24000180000b */
[----:B0-----:R-:W-:Y:S05]  /*1960*/  @!P0 BRA `(.L_x_36) ;  /* 0xfffffffc00f08947 */ /* 0x001fea000383ffff */
[----:B------:R-:W-:Y:S05]  /*1970*/  BSYNC.RECONVERGENT B1 ;  /* 0x0000000000017941 */ /* 0x000fea0003800200 */
.L_x_35:
[----:B------:R-:W-:-:S12]  /*1980*/  UIADD3 UR4, UPT, UPT, UR4, 0x4, URZ ;  /* 0x0000000404047890 */ /* 0x000fd8000fffe0ff */
.L_x_28:
[----:B------:R-:W-:-:S13]  /*1990*/  ISETP.NE.AND P0, PT, R4, RZ, PT ;  /* 0x000000ff0400720c */ /* 0x000fda0003f05270 */
[----:B------:R-:W-:Y:S05]  /*19a0*/  @!P0 BRA `(.L_x_8) ;  /* 0x0000000400188947 */ /* 0x000fea0003800000 */
[----:B------:R-:W-:-:S13]  /*19b0*/  ISETP.NE.AND P0, PT, R4, 0x1, PT ;  /* 0x000000010400780c */ /* 0x000fda0003f05270 */
        /* <DEDUP_REMOVED lines=18> */
.L_x_39:
[----:B------:R-:W0:Y:S02]  /*1ae0*/  LDS R10, [R19] ;  /* 0x00000000130a7984 */ /* 0x000e240000000800 */
[----:B0-----:R-:W-:-:S05]  /*1af0*/  FADD R11, R15, R10 ;  /* 0x0000000a0f0b7221 */ /* 0x001fca0000000000 */
[----:B------:R-:W0:Y:S02]  /*1b00*/  ATOMS.CAST.SPIN P0, [R19], R10, R11 ;  /* 0x0000000a1300758d */ /* 0x000e24000180000b */
[----:B0-----:R-:W-:Y:S05]  /*1b10*/  @!P0 BRA `(.L_x_39) ;  /* 0xfffffffc00f08947 */ /* 0x001fea000383ffff */
[----:B------:R-:W-:Y:S05]  /*1b20*/  BSYNC.RECONVERGENT B1 ;  /* 0x0000000000017941 */ /* 0x000fea0003800200 */
.L_x_38:
[----:B------:R-:W0:Y:S01]  /*1b30*/  LDCU.64 UR10, c[0x0][0x390] ;  /* 0x00007200ff0a77ac */ /* 0x000e220008000a00 */
[----:B------:R-:W-:Y:S01]  /*1b40*/  IADD3 R10, P0, PT, R18, UR4, RZ ;  /* 0x00000004120a7c10 */ /* 0x000fe2000ff1e0ff */
[----:B------:R-:W1:Y:S01]  /*1b50*/  LDS R15, [UR5+0x4] ;  /* 0x00000405ff0f7984 */ /* 0x000e620008000800 */
[----:B------:R-:W2:Y:S02]  /*1b60*/  LDCU.64 UR12, c[0x0][0x3a0] ;  /* 0x00007400ff0c77ac */ /* 0x000ea40008000a00 */
[----:B------:R-:W-:Y:S02]  /*1b70*/  IADD3.X R11, PT, PT, RZ, RZ, RZ, P0, !PT ;  /* 0x000000ffff0b7210 */ /* 0x000fe400007fe4ff */
[C---:B------:R-:W-:Y:S02]  /*1b80*/  SHF.L.U32 R13, R10.reuse, 0x2, RZ ;  /* 0x000000020a0d7819 */ /* 0x040fe400000006ff */
[----:B------:R-:W-:Y:S02]  /*1b90*/  SHF.L.U64.HI R11, R10, 0x2, R11 ;  /* 0x000000020a0b7819 */ /* 0x000fe4000001020b */
[----:B0-----:R-:W-:-:S02]  /*1ba0*/  IADD3 R12, P0, PT, R13, UR10, RZ ;  /* 0x0000000a0d0c7c10 */ /* 0x001fc4000ff1e0ff */
        /* <DEDUP_REMOVED lines=9> */
.L_x_41:
[----:B------:R-:W0:Y:S02]  /*1c40*/  LDS R10, [R19] ;  /* 0x00000000130a7984 */ /* 0x000e240000000800 */
[----:B0-----:R-:W-:-:S05]  /*1c50*/  FADD R11, R15, R10 ;  /* 0x0000000a0f0b7221 */ /* 0x001fca0000000000 */
[----:B------:R-:W0:Y:S02]  /*1c60*/  ATOMS.CAST.SPIN P0, [R19], R10, R11 ;  /* 0x0000000a1300758d */ /* 0x000e24000180000b */
[----:B0-----:R-:W-:Y:S05]  /*1c70*/  @!P0 BRA `(.L_x_41) ;  /* 0xfffffffc00f08947 */ /* 0x001fea000383ffff */
[----:B------:R-:W-:Y:S05]  /*1c80*/  BSYNC.RECONVERGENT B1 ;  /* 0x0000000000017941 */ /* 0x000fea0003800200 */
.L_x_40:
[----:B------:R-:W-:-:S12]  /*1c90*/  UIADD3 UR4, UPT, UPT, UR4, 0x2, URZ ;  /* 0x0000000204047890 */ /* 0x000fd8000fffe0ff */
.L_x_37:
[----:B------:R-:W0:Y:S02]  /*1ca0*/  LDCU UR5, c[0x0][0x3d0] ;  /* 0x00007a00ff0577ac */ /* 0x000e240008000800 */
[----:B0-----:R-:W-:-:S09]  /*1cb0*/  ULOP3.LUT UP1, URZ, UR5, 0x1, URZ, 0xc0, !UPT ;  /* 0x0000000105ff7892 */ /* 0x001fd2000f82c0ff */
[----:B------:R-:W-:Y:S05]  /*1cc0*/  BRA.U !UP1, `(.L_x_8) ;  /* 0x0000000109507547 */ /* 0x000fea000b800000 */
        /* <DEDUP_REMOVED lines=12> */
[----:B------:R-:W2:Y:S02]  /*1d90*/  LDCU UR4, c[0x0][0x398] ;  /* 0x00007300ff0477ac */ /* 0x000ea40008000800 */
[----:B--2---:R-:W-:-:S04]  /*1da0*/  FFMA R14, R11, UR4, R12 ;  /* 0x000000040b0e7c23 */ /* 0x004fc8000800000c */
[----:B------:R-:W-:-:S04]  /*1db0*/  FADD R14, RZ, R14 ;  /* 0x0000000eff0e7221 */ /* 0x000fc80000000000 */
[----:B0-----:R-:W-:-:S07]  /*1dc0*/  FMUL R15, R14, R15 ;  /* 0x0000000f0e0f7220 */ /* 0x001fce0000400000 */
.L_x_42:
[----:B------:R-:W0:Y:S02]  /*1dd0*/  LDS R10, [R19] ;  /* 0x00000000130a7984 */ /* 0x000e240000000800 */
[----:B0-----:R-:W-:-:S05]  /*1de0*/  FADD R11, R15, R10 ;  /* 0x0000000a0f0b7221 */ /* 0x001fca0000000000 */
[----:B------:R-:W0:Y:S02]  /*1df0*/  ATOMS.CAST.SPIN P0, [R19], R10, R11 ;  /* 0x0000000a1300758d */ /* 0x000e24000180000b */
[----:B0-----:R-:W-:Y:S05]  /*1e00*/  @!P0 BRA `(.L_x_42) ;  /* 0xfffffffc00f08947 */ /* 0x001fea000383ffff */
.L_x_8:
[----:B------:R-:W-:Y:S05]  /*1e10*/  BSYNC.RECONVERGENT B0 ;  /* 0x0000000000007941 */ /* 0x000fea0003800200 */
.L_x_0:
[----:B------:R-:W-:Y:S01]  /*1e20*/  BAR.SYNC.DEFER_BLOCKING 0x0 ;  /* 0x0000000000007b1d */ /* 0x000fe20000010000 */
[----:B------:R-:W-:Y:S01]  /*1e30*/  HFMA2 R23, -RZ, RZ, 1.875, 0 ;  /* 0x3f800000ff177431 */ /* 0x000fe200000001ff */
[----:B------:R-:W-:-:S06]  /*1e40*/  MOV R15, 0x3c80f082 ;  /* 0x3c80f082000f7802 */ /* 0x000fcc0000000f00 */
[----:B------:R-:W0:Y:S01]  /*1e50*/  S2UR UR5, SR_CgaCtaId ;  /* 0x00000000000579c3 */ /* 0x000e220000008800 */
[----:B------:R-:W-:-:S07]  /*1e60*/  UMOV UR4, 0x400 ;  /* 0x0000040000047882 */ /* 0x000fce0000000000 */
[----:B------:R-:W1:Y:S01]  /*1e70*/  LDC R21, c[0x0][0x3d8] ;  /* 0x0000f600ff157b82 */ /* 0x000e620000000800 */
[----:B------:R-:W2:Y:S01]  /*1e80*/  LDS R12, [R19] ;  /* 0x00000000130c7984 */ /* 0x000ea20000000800 */
[----:B0-----:R-:W-:Y:S02]  /*1e90*/  ULEA UR6, UR5, UR4, 0x18 ;  /* 0x0000000405067291 */ /* 0x001fe4000f8ec0ff */
[----:B------:R-:W-:-:S04]  /*1ea0*/  UIADD3 UR4, UPT, UPT, UR4, 0x800, URZ ;  /* 0x0000080004047890 */ /* 0x000fc8000fffe0ff */
[----:B------:R-:W-:Y:S01]  /*1eb0*/  LEA R10, R0, UR6, 0x2 ;  /* 0x00000006000a7c11 */ /* 0x000fe2000f8e10ff */
[----:B------:R-:W-:-:S04]  /*1ec0*/  ULEA UR4, UR5, UR4, 0x18 ;  /* 0x0000000405047291 */ /* 0x000fc8000f8ec0ff */
[----:B------:R-:W0:Y:S01]  /*1ed0*/  LDS R13, [R10] ;  /* 0x000000000a0d7984 */ /* 0x000e220000000800 */
[----:B------:R-:W3:Y:S01]  /*1ee0*/  LDCU UR6, c[0x0][0x3d0] ;  /* 0x00007a00ff0677ac */ /* 0x000ee20008000800 */
[----:B--2---:R-:W-:-:S04]  /*1ef0*/  FMUL R11, R12, R12 ;  /* 0x0000000c0c0b7220 */ /* 0x004fc80000400000 */
[----:B------:R-:W-:-:S04]  /*1f00*/  FMUL R11, R12, R11 ;  /* 0x0000000b0c0b7220 */ /* 0x000fc80000400000 */
[----:B------:R-:W-:Y:S01]  /*1f10*/  FFMA R11, R11, 0.044714998453855514526, R12 ;  /* 0x3d3727130b0b7823 */ /* 0x000fe2000000000c */
[----:B------:R-:W-:-:S03]  /*1f20*/  FMUL R12, R12, 0.5 ;  /* 0x3f0000000c0c7820 */ /* 0x000fc60000400000 */
[----:B------:R-:W-:-:S04]  /*1f30*/  FMUL R20, R11, 0.79788458347320556641 ;  /* 0x3f4c422a0b147820 */ /* 0x000fc80000400000 */
[C---:B------:R-:W-:Y:S01]  /*1f40*/  FMUL R11, |R20|.reuse, 2.8853900432586669922 ;  /* 0x4038aa3b140b7820 */ /* 0x040fe20000400200 */
[C---:B------:R-:W-:Y:S01]  /*1f50*/  FMUL R22, R20.reuse, R20 ;  /* 0x0000001414167220 */ /* 0x040fe20000400000 */
[C---:B------:R-:W-:Y:S02]  /*1f60*/  FSETP.GE.AND P0, PT, |R20|.reuse, 9.010913848876953125, PT ;  /* 0x41102cb41400780b */ /* 0x040fe40003f06200 */
[----:B------:R-:W-:Y:S01]  /*1f70*/  FSETP.GE.AND P1, PT, |R20|, 0.60000002384185791016, PT ;  /* 0x3f19999a1400780b */ /* 0x000fe20003f26200 */
[C---:B------:R-:W-:Y:S01]  /*1f80*/  FFMA R15, R22.reuse, R15, -0.052303962409496307373 ;  /* 0xbd563cae160f7423 */ /* 0x040fe2000000000f */
[----:B------:R-:W2:Y:S03]  /*1f90*/  MUFU.EX2 R11, R11 ;  /* 0x0000000b000b7308 */ /* 0x000ea60000000800 */
[----:B------:R-:W-:Y:S01]  /*1fa0*/  FFMA R25, R22, R15, 0.1331529766321182251 ;  /* 0x3e08594116197423 */ /* 0x000fe2000000000f */
[----:B--2---:R-:W-:-:S06]  /*1fb0*/  FADD R14, R11, 1 ;  /* 0x3f8000000b0e7421 */ /* 0x004fcc0000000000 */
[----:B------:R-:W2:Y:S02]  /*1fc0*/  MUFU.RCP R14, R14 ;  /* 0x0000000e000e7308 */ /* 0x000ea40000001000 */
[----:B--2---:R-:W-:Y:S02]  /*1fd0*/  FFMA R11, R14, -2, R23 ;  /* 0xc00000000e0b7823 */ /* 0x004fe40000000017 */
[----:B------:R-:W2:Y:S03]  /*1fe0*/  LDC.64 R14, c[0x0][0x3c0] ;  /* 0x0000f000ff0e7b82 */ /* 0x000ea60000000a00 */
[----:B------:R-:W-:Y:S01]  /*1ff0*/  FSEL R23, R11, 1, !P0 ;  /* 0x3f8000000b177808 */ /* 0x000fe20004000000 */
[----:B------:R-:W-:-:S03]  /*2000*/  FFMA R11, R22, R25, -0.33332768082618713379 ;  /* 0xbeaaa9ed160b7423 */ /* 0x000fc60000000019 */
[----:B------:R-:W-:Y:S01]  /*2010*/  LOP3.LUT R23, R23, 0x80000000, R20, 0xb8, !PT ;  /* 0x8000000017177812 */ /* 0x000fe200078eb814 */
[----:B------:R-:W-:-:S04]  /*2020*/  FFMA R11, R22, R11, RZ ;  /* 0x0000000b160b7223 */ /* 0x000fc800000000ff */
[----:B------:R-:W-:Y:S01]  /*2030*/  @!P1 FFMA R23, R20, R11, R20 ;  /* 0x0000000b14179223 */ /* 0x000fe20000000014 */
[----:B-1----:R-:W-:-:S03]  /*2040*/  IMAD R11, R21, UR7, R6 ;  /* 0x00000007150b7c24 */ /* 0x002fc6000f8e0206 */
[----:B------:R-:W-:Y:S01]  /*2050*/  FADD R23, R23, 1 ;  /* 0x3f80000017177421 */ /* 0x000fe20000000000 */
[----:B---3--:R-:W-:-:S03]  /*2060*/  IMAD R11, R11, UR6, R0 ;  /* 0x000000060b0b7c24 */ /* 0x008fc6000f8e0200 */
[----:B------:R-:W-:-:S04]  /*2070*/  FMUL R12, R12, R23 ;  /* 0x000000170c0c7220 */ /* 0x000fc80000400000 */
[----:B------:R-:W-:Y:S01]  /*2080*/  FMUL R12, R12, 0.15000000596046447754 ;  /* 0x3e19999a0c0c7820 */ /* 0x000fe20000400000 */
[----:B--2---:R-:W-:-:S04]  /*2090*/  IMAD.WIDE R14, R11, 0x4, R14 ;  /* 0x000000040b0e7825 */ /* 0x004fc800078e020e */
[----:B0-----:R-:W-:Y:S01]  /*20a0*/  FFMA R13, R13, 0.85000002384185791016, R12 ;  /* 0x3f59999a0d0d7823 */ /* 0x001fe2000000000c */
[----:B------:R-:W-:-:S04]  /*20b0*/  LEA R12, R0, UR4, 0x2 ;  /* 0x00000004000c7c11 */ /* 0x000fc8000f8e10ff */
[----:B------:R0:W-:Y:S01]  /*20c0*/  STG.E desc[UR8][R14.64], R13 ;  /* 0x0000000d0e007986 */ /* 0x0001e2000c101908 */
[----:B------:R-:W-:Y:S05]  /*20d0*/  BRA.U !UP0, `(.L_x_43) ;  /* 0x00000015085c7547 */ /* 0x000fea000b800000 */
[----:B------:R-:W-:Y:S02]  /*20e0*/  ISETP.GE.U32.AND P0, PT, R17, 0xf, PT ;  /* 0x0000000f1100780c */ /* 0x000fe40003f06070 */
[----:B------:R-:W-:-:S11]  /*20f0*/  MOV R21, RZ ;  /* 0x000000ff00157202 */ /* 0x000fd60000000f00 */
[----:B------:R-:W-:Y:S05]  /*2100*/  @!P0 BRA `(.L_x_44) ;  /* 0x00000008009c8947 */ /* 0x000fea0003800000 */
[----:B------:R-:W-:-:S07]  /*2110*/  HFMA2 R20, -RZ, RZ, 0, 0 ;  /* 0x00000000ff147431 */ /* 0x000fce00000001ff */
.L_x_77:
[----:B------:R-:W0:Y:S01]  /*2120*/  LDC.64 R22, c[0x0][0x3b0] ;  /* 0x0000ec00ff167b82 */ /* 0x000e220000000a00 */
[----:B------:R-:W1:Y:S02]  /*2130*/  LDCU UR6, c[0x0][0x3d0] ;  /* 0x00007a00ff0677ac */ /* 0x000e640008000800 */
[----:B-1----:R-:W-:-:S04]  /*2140*/  IMAD R21, R20, UR6, R0 ;  /* 0x0000000614157c24 */ /* 0x002fc8000f8e0200 */
[----:B0-----:R-:W-:-:S06]  /*2150*/  IMAD.WIDE.U32 R14, R21, 0x4, R22 ;  /* 0x00000004150e7825 */ /* 0x001fcc00078e0016 */
[----:B------:R-:W2:Y:S01]  /*2160*/  LDG.E R14, desc[UR8][R14.64] ;  /* 0x000000080e0e7981 */ /* 0x000ea2000c1e1900 */
[----:B------:R-:W-:Y:S01]  /*2170*/  BSSY.RECONVERGENT B0, `(.L_x_45) ;  /* 0x0000006000007945 */ /* 0x000fe20003800200 */
[----:B--2---:R-:W-:-:S07]  /*2180*/  FMUL R25, R13, R14 ;  /* 0x0000000e0d197220 */ /* 0x004fce0000400000 */
.L_x_46:
[----:B------:R-:W0:Y:S02]  /*2190*/  LDS R14, [R12] ;  /* 0x000000000c0e7984 */ /* 0x000e240000000800 */
[----:B0-----:R-:W-:-:S05]  /*21a0*/  FADD R15, R25, R14 ;  /* 0x0000000e190f7221 */ /* 0x001fca0000000000 */
[----:B------:R-:W0:Y:S02]  /*21b0*/  ATOMS.CAST.SPIN P0, [R12], R14, R15 ;  /* 0x0000000e0c00758d */ /* 0x000e24000180000f */
[----:B0-----:R-:W-:Y:S05]  /*21c0*/  @!P0 BRA `(.L_x_46) ;  /* 0xfffffffc00f08947 */ /* 0x001fea000383ffff */
[----:B------:R-:W-:Y:S05]  /*21d0*/  BSYNC.RECONVERGENT B0 ;  /* 0x0000000000007941 */ /* 0x000fea0003800200 */
.L_x_45:
[----:B------:R-:W-:-:S05]  /*21e0*/  IADD3 R21, PT, PT, R21, UR6, RZ ;  /* 0x0000000615157c10 */ /* 0x000fca000fffe0ff */
[----:B------:R-:W-:-:S06]  /*21f0*/  IMAD.WIDE.U32 R14, R21, 0x4, R22 ;  /* 0x00000004150e7825 */ /* 0x000fcc00078e0016 */
[----:B------:R-:W2:Y:S01]  /*2200*/  LDG.E R14, desc[UR8][R14.64] ;  /* 0x000000080e0e7981 */ /* 0x000ea2000c1e1900 */
[----:B------:R-:W-:Y:S01]  /*2210*/  BSSY.RECONVERGENT B0, `(.L_x_47) ;  /* 0x0000006000007945 */ /* 0x000fe20003800200 */
[----:B--2---:R-:W-:-:S07]  /*2220*/  FMUL R25, R13, R14 ;  /* 0x0000000e0d197220 */ /* 0x004fce0000400000 */
.L_x_48:
[----:B------:R-:W0:Y:S02]  /*2230*/  LDS R14, [R12] ;  /* 0x000000000c0e7984 */ /* 0x000e240000000800 */
[----:B0-----:R-:W-:-:S05]  /*2240*/  FADD R15, R25, R14 ;  /* 0x0000000e190f7221 */ /* 0x001fca0000000000 */
[----:B------:R-:W0:Y:S02]  /*2250*/  ATOMS.CAST.SPIN P0, [R12], R14, R15 ;  /* 0x0000000e0c00758d */ /* 0x000e24000180000f */
[----:B0-----:R-:W-:Y:S05]  /*2260*/  @!P0 BRA `(.L_x_48) ;  /* 0xfffffffc00f08947 */ /* 0x001fea000383ffff */
[----:B------:R-:W-:Y:S05]  /*2270*/  BSYNC.RECONVERGENT B0 ;  /* 0x0000000000007941 */ /* 0x000fea0003800200 */
.L_x_47:
[----:B------:R-:W-:-:S05]  /*2280*/  IADD3 R21, PT, PT, R21, UR6, RZ ;  /* 0x0000000615157c10 */ /* 0x000fca000fffe0ff */
[----:B------:R-:W-:-:S06]  /*2290*/  IMAD.WIDE.U32 R14, R21, 0x4, R22 ;  /* 0x00000004150e7825 */ /* 0x000fcc00078e0016 */
[----:B------:R-:W2:Y:S01]  /*22a0*/  LDG.E R14, desc[UR8][R14.64] ;  /* 0x000000080e0e7981 */ /* 0x000ea2000c1e1900 */
[----:B------:R-:W-:Y:S01]  /*22b0*/  BSSY.RECONVERGENT B0, `(.L_x_49) ;  /* 0x0000006000007945 */ /* 0x000fe20003800200 */
[----:B--2---:R-:W-:-:S07]  /*22c0*/  FMUL R25, R13, R14 ;  /* 0x0000000e0d197220 */ /* 0x004fce0000400000 */
.L_x_50:
[----:B------:R-:W0:Y:S02]  /*22d0*/  LDS R14, [R12] ;  /* 0x000000000c0e7984 */ /* 0x000e240000000800 */
[----:B0-----:R-:W-:-:S05]  /*22e0*/  FADD R15, R25, R14 ;  /* 0x0000000e190f7221 */ /* 0x001fca0000000000 */
[----:B------:R-:W0:Y:S02]  /*22f0*/  ATOMS.CAST.SPIN P0, [R12], R14, R15 ;  /* 0x0000000e0c00758d */ /* 0x000e24000180000f */
[----:B0-----:R-:W-:Y:S05]  /*2300*/  @!P0 BRA `(.L_x_50) ;  /* 0xfffffffc00f08947 */ /* 0x001fea000383ffff */
[----:B------:R-:W-:Y:S05]  /*2310*/  BSYNC.RECONVERGENT B0 ;  /* 0x0000000000007941 */ /* 0x000fea0003800200 */
.L_x_49:
[----:B------:R-:W-:-:S05]  /*2320*/  IADD3 R21, PT, PT, R21, UR6, RZ ;  /* 0x0000000615157c10 */ /* 0x000fca000fffe0ff */
[----:B------:R-:W-:-:S06]  /*2330*/  IMAD.WIDE.U32 R14, R21, 0x4, R22 ;  /* 0x00000004150e7825 */ /* 0x000fcc00078e0016 */
[----:B------:R-:W2:Y:S01]  /*2340*/  LDG.E R14, desc[UR8][R14.64] ;  /* 0x000000080e0e7981 */ /* 0x000ea2000c1e1900 */
[----:B------:R-:W-:Y:S01]  /*2350*/  BSSY.RECONVERGENT B0, `(.L_x_51) ;  /* 0x0000006000007945 */ /* 0x000fe20003800200 */
[----:B--2---:R-:W-:-:S07]  /*2360*/  FMUL R25, R13, R14 ;  /* 0x0000000e0d197220 */ /* 0x004fce0000400000 */
.L_x_52:
[----:B------:R-:W0:Y:S02]  /*2370*/  LDS R14, [R12] ;  /* 0x000000000c0e7984 */ /* 0x000e240000000800 */
[----:B0-----:R-:W-:-:S05]  /*2380*/  FADD R15, R25, R14 ;  /* 0x0000000e190f7221 */ /* 0x001fca0000000000 */
[----:B------:R-:W0:Y:S02]  /*2390*/  ATOMS.CAST.SPIN P0, [R12], R14, R15 ;  /* 0x0000000e0c00758d */ /* 0x000e24000180000f */
[----:B0-----:R-:W-:Y:S05]  /*23a0*/  @!P0 BRA `(.L_x_52) ;  /* 0xfffffffc00f08947 */ /* 0x001fea000383ffff */
[----:B------:R-:W-:Y:S05]  /*23b0*/  BSYNC.RECONVERGENT B0 ;  /* 0x0000000000007941 */ /* 0x000fea0003800200 */
.L_x_51:
[----:B------:R-:W-:-:S05]  /*23c0*/  IADD3 R21, PT, PT, R21, UR6, RZ ;  /* 0x0000000615157c10 */ /* 0x000fca000fffe0ff */
[----:B------:R-:W-:-:S06]  /*23d0*/  IMAD.WIDE.U32 R14, R21, 0x4, R22 ;  /* 0x00000004150e7825 */ /* 0x000fcc00078e0016 */
[----:B------:R-:W2:Y:S01]  /*23e0*/  LDG.E R14, desc[UR8][R14.64] ;  /* 0x000000080e0e7981 */ /* 0x000ea2000c1e1900 */
[----:B------:R-:W-:Y:S01]  /*23f0*/  BSSY.RECONVERGENT B0, `(.L_x_53) ;  /* 0x0000006000007945 */ /* 0x000fe20003800200 */
[----:B--2---:R-:W-:-:S07]  /*2400*/  FMUL R25, R13, R14 ;  /* 0x0000000e0d197220 */ /* 0x004fce0000400000 */
.L_x_54:
[----:B------:R-:W0:Y:S02]  /*2410*/  LDS R14, [R12] ;  /* 0x000000000c0e7984 */ /* 0x000e240000000800 */
[----:B0-----:R-:W-:-:S05]  /*2420*/  FADD R15, R25, R14 ;  /* 0x0000000e190f7221 */ /* 0x001fca0000000000 */
[----:B------:R-:W0:Y:S02]  /*2430*/  ATOMS.CAST.SPIN P0, [R12], R14, R15 ;  /* 0x0000000e0c00758d */ /* 0x000e24000180000f */
[----:B0-----:R-:W-:Y:S05]  /*2440*/  @!P0 BRA `(.L_x_54) ;  /* 0xfffffffc00f08947 */ /* 0x001fea000383ffff */
[----:B------:R-:W-:Y:S05]  /*2450*/  BSYNC.RECONVERGENT B0 ;  /* 0x0000000000007941 */ /* 0x000fea0003800200 */
.L_x_53:
[----:B------:R-:W-:-:S05]  /*2460*/  IADD3 R21, PT, PT, R21, UR6, RZ ;  /* 0x0000000615157c10 */ /* 0x000fca000fffe0ff */
[----:B------:R-:W-:-:S06]  /*2470*/  IMAD.WIDE.U32 R14, R21, 0x4, R22 ;  /* 0x00000004150e7825 */ /* 0x000fcc00078e0016 */
[----:B------:R-:W2:Y:S01]  /*2480*/  LDG.E R14, desc[UR8][R14.64] ;  /* 0x000000080e0e7981 */ /* 0x000ea2000c1e1900 */
[----:B------:R-:W-:Y:S01]  /*2490*/  BSSY.RECONVERGENT B0, `(.L_x_55) ;  /* 0x0000006000007945 */ /* 0x000fe20003800200 */
[----:B--2---:R-:W-:-:S07]  /*24a0*/  FMUL R25, R13, R14 ;  /* 0x0000000e0d197220 */ /* 0x004fce0000400000 */
.L_x_56:
[----:B------:R-:W0:Y:S02]  /*24b0*/  LDS R14, [R12] ;  /* 0x000000000c0e7984 */ /* 0x000e240000000800 */
[----:B0-----:R-:W-:-:S05]  /*24c0*/  FADD R15, R25, R14 ;  /* 0x0000000e190f7221 */ /* 0x001fca0000000000 */
[----:B------:R-:W0:Y:S02]  /*24d0*/  ATOMS.CAST.SPIN P0, [R12], R14, R15 ;  /* 0x0000000e0c00758d */ /* 0x000e24000180000f */
[----:B0-----:R-:W-:Y:S05]  /*24e0*/  @!P0 BRA `(.L_x_56) ;  /* 0xfffffffc00f08947 */ /* 0x001fea000383ffff */
[----:B------:R-:W-:Y:S05]  /*24f0*/  BSYNC.RECONVERGENT B0 ;  /* 0x0000000000007941 */ /* 0x000fea0003800200 */
.L_x_55:
[----:B------:R-:W-:-:S05]  /*2500*/  IADD3 R21, PT, PT, R21, UR6, RZ ;  /* 0x0000000615157c10 */ /* 0x000fca000fffe0ff */
[----:B------:R-:W-:-:S06]  /*2510*/  IMAD.WIDE.U32 R14, R21, 0x4, R22 ;  /* 0x00000004150e7825 */ /* 0x000fcc00078e0016 */
[----:B------:R-:W2:Y:S01]  /*2520*/  LDG.E R14, desc[UR8][R14.64] ;  /* 0x000000080e0e7981 */ /* 0x000ea2000c1e1900 */
[----:B------:R-:W-:Y:S01]  /*2530*/  BSSY.RECONVERGENT B0, `(.L_x_57) ;  /* 0x0000006000007945 */ /* 0x000fe20003800200 */
[----:B--2---:R-:W-:-:S07]  /*2540*/  FMUL R25, R13, R14 ;  /* 0x0000000e0d197220 */ /* 0x004fce0000400000 */
.L_x_58:
[----:B------:R-:W0:Y:S02]  /*2550*/  LDS R14, [R12] ;  /* 0x000000000c0e7984 */ /* 0x000e240000000800 */
[----:B0-----:R-:W-:-:S05]  /*2560*/  FADD R15, R25, R14 ;  /* 0x0000000e190f7221 */ /* 0x001fca0000000000 */
[----:B------:R-:W0:Y:S02]  /*2570*/  ATOMS.CAST.SPIN P0, [R12], R14, R15 ;  /* 0x0000000e0c00758d */ /* 0x000e24000180000f */
[----:B0-----:R-:W-:Y:S05]  /*2580*/  @!P0 BRA `(.L_x_58) ;  /* 0xfffffffc00f08947 */ /* 0x001fea000383ffff */
[----:B------:R-:W-:Y:S05]  /*2590*/  BSYNC.RECONVERGENT B0 ;  /* 0x0000000000007941 */ /* 0x000fea0003800200 */
.L_x_57:
[----:B------:R-:W-:-:S05]  /*25a0*/  IADD3 R21, PT, PT, R21, UR6, RZ ;  /* 0x0000000615157c10 */ /* 0x000fca000fffe0ff */
[----:B------:R-:W-:-:S06]  /*25b0*/  IMAD.WIDE.U32 R14, R21, 0x4, R22 ;  /* 0x00000004150e7825 */ /* 0x000fcc00078e0016 */
[----:B------:R-:W2:Y:S01]  /*25c0*/  LDG.E R14, desc[UR8][R14.64] ;  /* 0x000000080e0e7981 */ /* 0x000ea2000c1e1900 */
[----:B------:R-:W-:Y:S01]  /*25d0*/  BSSY.RECONVERGENT B0, `(.L_x_59) ;  /* 0x0000006000007945 */ /* 0x000fe20003800200 */
[----:B--2---:R-:W-:-:S07]  /*25e0*/  FMUL R25, R13, R14 ;  /* 0x0000000e0d197220 */ /* 0x004fce0000400000 */
.L_x_60:
[----:B------:R-:W0:Y:S02]  /*25f0*/  LDS R14, [R12] ;  /* 0x000000000c0e7984 */ /* 0x000e240000000800 */
[----:B0-----:R-:W-:-:S05]  /*2600*/  FADD R15, R25, R14 ;  /* 0x0000000e190f7221 */ /* 0x001fca0000000000 */
[----:B------:R-:W0:Y:S02]  /*2610*/  ATOMS.CAST.SPIN P0, [R12], R14, R15 ;  /* 0x0000000e0c00758d */ /* 0x000e24000180000f */
[----:B0-----:R-:W-:Y:S05]  /*2620*/  @!P0 BRA `(.L_x_60) ;  /* 0xfffffffc00f08947 */ /* 0x001fea000383ffff */
[----:B------:R-:W-:Y:S05]  /*2630*/  BSYNC.RECONVERGENT B0 ;  /* 0x0000000000007941 */ /* 0x000fea0003800200 */
.L_x_59:
[----:B------:R-:W-:-:S05]  /*2640*/  IADD3 R21, PT, PT, R21, UR6, RZ ;  /* 0x0000000615157c10 */ /* 0x000fca000fffe0ff */
[----:B------:R-:W-:-:S06]  /*2650*/  IMAD.WIDE.U32 R14, R21, 0x4, R22 ;  /* 0x00000004150e7825 */ /* 0x000fcc00078e0016 */
[----:B------:R-:W2:Y:S01]  /*2660*/  LDG.E R14, desc[UR8][R14.64] ;  /* 0x000000080e0e7981 */ /* 0x000ea2000c1e1900 */
[----:B------:R-:W-:Y:S01]  /*2670*/  BSSY.RECONVERGENT B0, `(.L_x_61) ;  /* 0x0000006000007945 */ /* 0x000fe20003800200 */
[----:B--2---:R-:W-:-:S07]  /*2680*/  FMUL R25, R13, R14 ;  /* 0x0000000e0d197220 */ /* 0x004fce0000400000 */
.L_x_62:
[----:B------:R-:W0:Y:S02]  /*2690*/  LDS R14, [R12] ;  /* 0x000000000c0e7984 */ /* 0x000e240000000800 */
[----:B0-----:R-:W-:-:S05]  /*26a0*/  FADD R15, R25, R14 ;  /* 0x0000000e190f7221 */ /* 0x001fca0000000000 */
[----:B------:R-:W0:Y:S02]  /*26b0*/  ATOMS.CAST.SPIN P0, [R12], R14, R15 ;  /* 0x0000000e0c00758d */ /* 0x000e24000180000f */
[----:B0-----:R-:W-:Y:S05]  /*26c0*/  @!P0 BRA `(.L_x_62) ;  /* 0xfffffffc00f08947 */ /* 0x001fea000383ffff */
[----:B------:R-:W-:Y:S05]  /*26d0*/  BSYNC.RECONVERGENT B0 ;  /* 0x0000000000007941 */ /* 0x000fea0003800200 */
.L_x_61:
[----:B------:R-:W-:-:S05]  /*26e0*/  IADD3 R21, PT, PT, R21, UR6, RZ ;  /* 0x0000000615157c10 */ /* 0x000fca000fffe0ff */
[----:B------:R-:W-:-:S06]  /*26f0*/  IMAD.WIDE.U32 R14, R21, 0x4, R22 ;  /* 0x00000004150e7825 */ /* 0x000fcc00078e0016 */
[----:B------:R-:W2:Y:S01]  /*2700*/  LDG.E R14, desc[UR8][R14.64] ;  /* 0x000000080e0e7981 */ /* 0x000ea2000c1e1900 */
[----:B------:R-:W-:Y:S01]  /*2710*/  BSSY.RECONVERGENT B0, `(.L_x_63) ;  /* 0x0000006000007945 */ /* 0x000fe20003800200 */
[----:B--2---:R-:W-:-:S07]  /*2720*/  FMUL R25, R13, R14 ;  /* 0x0000000e0d197220 */ /* 0x004fce0000400000 */
.L_x_64:
[----:B------:R-:W0:Y:S02]  /*2730*/  LDS R14, [R12] ;  /* 0x000000000c0e7984 */ /* 0x000e240000000800 */
[----:B0-----:R-:W-:-:S05]  /*2740*/  FADD R15, R25, R14 ;  /* 0x0000000e190f7221 */ /* 0x001fca0000000000 */
[----:B------:R-:W0:Y:S02]  /*2750*/  ATOMS.CAST.SPIN P0, [R12], R14, R15 ;  /* 0x0000000e0c00758d */ /* 0x000e24000180000f */
[----:B0-----:R-:W-:Y:S05]  /*2760*/  @!P0 BRA `(.L_x_64) ;  /* 0xfffffffc00f08947 */ /* 0x001fea000383ffff */
[----:B------:R-:W-:Y:S05]  /*2770*/  BSYNC.RECONVERGENT B0 ;  /* 0x0000000000007941 */ /* 0x000fea0003800200 */
.L_x_63:
[----:B------:R-:W-:-:S05]  /*2780*/  IADD3 R21, PT, PT, R21, UR6, RZ ;  /* 0x0000000615157c10 */ /* 0x000fca000fffe0ff */
[----:B------:R-:W-:-:S06]  /*2790*/  IMAD.WIDE.U32 R14, R21, 0x4, R22 ;  /* 0x00000004150e7825 */ /* 0x000fcc00078e0016 */
[----:B------:R-:W2:Y:S01]  /*27a0*/  LDG.E R14, desc[UR8][R14.64] ;  /* 0x000000080e0e7981 */ /* 0x000ea2000c1e1900 */
[----:B------:R-:W-:Y:S01]  /*27b0*/  BSSY.RECONVERGENT B0, `(.L_x_65) ;  /* 0x0000006000007945 */ /* 0x000fe20003800200 */
[----:B--2---:R-:W-:-:S07]  /*27c0*/  FMUL R25, R13, R14 ;  /* 0x0000000e0d197220 */ /* 0x004fce0000400000 */
.L_x_66:
[----:B------:R-:W0:Y:S02]  /*27d0*/  LDS R14, [R12] ;  /* 0x000000000c0e7984 */ /* 0x000e240000000800 */
[----:B0-----:R-:W-:-:S05]  /*27e0*/  FADD R15, R25, R14 ;  /* 0x0000000e190f7221 */ /* 0x001fca0000000000 */
[----:B------:R-:W0:Y:S02]  /*27f0*/  ATOMS.CAST.SPIN P0, [R12], R14, R15 ;  /* 0x0000000e0c00758d */ /* 0x000e24000180000f */
[----:B0-----:R-:W-:Y:S05]  /*2800*/  @!P0 BRA `(.L_x_66) ;  /* 0xfffffffc00f08947 */ /* 0x001fea000383ffff */
[----:B------:R-:W-:Y:S05]  /*2810*/  BSYNC.RECONVERGENT B0 ;  /* 0x0000000000007941 */ /* 0x000fea0003800200 */
.L_x_65:
[----:B------:R-:W-:-:S05]  /*2820*/  IADD3 R21, PT, PT, R21, UR6, RZ ;  /* 0x0000000615157c10 */ /* 0x000fca000fffe0ff */
[----:B------:R-:W-:-:S06]  /*2830*/  IMAD.WIDE.U32 R14, R21, 0x4, R22 ;  /* 0x00000004150e7825 */ /* 0x000fcc00078e0016 */
[----:B------:R-:W2:Y:S01]  /*2840*/  LDG.E R14, desc[UR8][R14.64] ;  /* 0x000000080e0e7981 */ /* 0x000ea2000c1e1900 */
[----:B------:R-:W-:Y:S01]  /*2850*/  BSSY.RECONVERGENT B0, `(.L_x_67) ;  /* 0x0000006000007945 */ /* 0x000fe20003800200 */
[----:B--2---:R-:W-:-:S07]  /*2860*/  FMUL R25, R13, R14 ;  /* 0x0000000e0d197220 */ /* 0x004fce0000400000 */
.L_x_68:
[----:B------:R-:W0:Y:S02]  /*2870*/  LDS R14, [R12] ;  /* 0x000000000c0e7984 */ /* 0x000e240000000800 */
[----:B0-----:R-:W-:-:S05]  /*2880*/  FADD R15, R25, R14 ;  /* 0x0000000e190f7221 */ /* 0x001fca0000000000 */
[----:B------:R-:W0:Y:S02]  /*2890*/  ATOMS.CAST.SPIN P0, [R12], R14, R15 ;  /* 0x0000000e0c00758d */ /* 0x000e24000180000f */
[----:B0-----:R-:W-:Y:S05]  /*28a0*/  @!P0 BRA `(.L_x_68) ;  /* 0xfffffffc00f08947 */ /* 0x001fea000383ffff */
[----:B------:R-:W-:Y:S05]  /*28b0*/  BSYNC.RECONVERGENT B0 ;  /* 0x0000000000007941 */ /* 0x000fea0003800200 */
.L_x_67:
[----:B------:R-:W-:-:S05]  /*28c0*/  IADD3 R21, PT, PT, R21, UR6, RZ ;  /* 0x0000000615157c10 */ /* 0x000fca000fffe0ff */
[----:B------:R-:W-:-:S06]  /*28d0*/  IMAD.WIDE.U32 R14, R21, 0x4, R22 ;  /* 0x00000004150e7825 */ /* 0x000fcc00078e0016 */
[----:B------:R-:W2:Y:S01]  /*28e0*/  LDG.E R14, desc[UR8][R14.64] ;  /* 0x000000080e0e7981 */ /* 0x000ea2000c1e1900 */
[----:B------:R-:W-:Y:S01]  /*28f0*/  BSSY.RECONVERGENT B0, `(.L_x_69) ;  /* 0x0000006000007945 */ /* 0x000fe20003800200 */
[----:B--2---:R-:W-:-:S07]  /*2900*/  FMUL R25, R13, R14 ;  /* 0x0000000e0d197220 */ /* 0x004fce0000400000 */
.L_x_70:
[----:B------:R-:W0:Y:S02]  /*2910*/  LDS R14, [R12] ;  /* 0x000000000c0e7984 */ /* 0x000e240000000800 */
[----:B0-----:R-:W-:-:S05]  /*2920*/  FADD R15, R25, R14 ;  /* 0x0000000e190f7221 */ /* 0x001fca0000000000 */
[----:B------:R-:W0:Y:S02]  /*2930*/  ATOMS.CAST.SPIN P0, [R12], R14, R15 ;  /* 0x0000000e0c00758d */ /* 0x000e24000180000f */
[----:B0-----:R-:W-:Y:S05]  /*2940*/  @!P0 BRA `(.L_x_70) ;  /* 0xfffffffc00f08947 */ /* 0x001fea000383ffff */
[----:B------:R-:W-:Y:S05]  /*2950*/  BSYNC.RECONVERGENT B0 ;  /* 0x0000000000007941 */ /* 0x000fea0003800200 */
.L_x_69:
[----:B------:R-:W-:-:S05]  /*2960*/  IADD3 R21, PT, PT, R21, UR6, RZ ;  /* 0x0000000615157c10 */ /* 0x000fca000fffe0ff */
[----:B------:R-:W-:-:S06]  /*2970*/  IMAD.WIDE.U32 R14, R21, 0x4, R22 ;  /* 0x00000004150e7825 */ /* 0x000fcc00078e0016 */
[----:B------:R-:W2:Y:S01]  /*2980*/  LDG.E R14, desc[UR8][R14.64] ;  /* 0x000000080e0e7981 */ /* 0x000ea2000c1e1900 */
[----:B------:R-:W-:Y:S01]  /*2990*/  BSSY.RECONVERGENT B0, `(.L_x_71) ;  /* 0x0000006000007945 */ /* 0x000fe20003800200 */
[----:B--2---:R-:W-:-:S07]  /*29a0*/  FMUL R25, R13, R14 ;  /* 0x0000000e0d197220 */ /* 0x004fce0000400000 */
.L_x_72:
[----:B------:R-:W0:Y:S02]  /*29b0*/  LDS R14, [R12] ;  /* 0x000000000c0e7984 */ /* 0x000e240000000800 */
[----:B0-----:R-:W-:-:S05]  /*29c0*/  FADD R15, R25, R14 ;  /* 0x0000000e190f7221 */ /* 0x001fca0000000000 */
[----:B------:R-:W0:Y:S02]  /*29d0*/  ATOMS.CAST.SPIN P0, [R12], R14, R15 ;  /* 0x0000000e0c00758d */ /* 0x000e24000180000f */
[----:B0-----:R-:W-:Y:S05]  /*29e0*/  @!P0 BRA `(.L_x_72) ;  /* 0xfffffffc00f08947 */ /* 0x001fea000383ffff */
[----:B------:R-:W-:Y:S05]  /*29f0*/  BSYNC.RECONVERGENT B0 ;  /* 0x0000000000007941 */ /* 0x000fea0003800200 */
.L_x_71:
[----:B------:R-:W-:-:S05]  /*2a00*/  IADD3 R21, PT, PT, R21, UR6, RZ ;  /* 0x0000000615157c10 */ /* 0x000fca000fffe0ff */
[----:B------:R-:W-:-:S06]  /*2a10*/  IMAD.WIDE.U32 R14, R21, 0x4, R22 ;  /* 0x00000004150e7825 */ /* 0x000fcc00078e0016 */
[----:B------:R-:W2:Y:S01]  /*2a20*/  LDG.E R14, desc[UR8][R14.64] ;  /* 0x000000080e0e7981 */ /* 0x000ea2000c1e1900 */
[----:B------:R-:W-:Y:S01]  /*2a30*/  BSSY.RECONVERGENT B0, `(.L_x_73) ;  /* 0x0000006000007945 */ /* 0x000fe20003800200 */
[----:B--2---:R-:W-:-:S07]  /*2a40*/  FMUL R25, R13, R14 ;  /* 0x0000000e0d197220 */ /* 0x004fce0000400000 */
.L_x_74:
[----:B------:R-:W0:Y:S02]  /*2a50*/  LDS R14, [R12] ;  /* 0x000000000c0e7984 */ /* 0x000e240000000800 */
[----:B0-----:R-:W-:-:S05]  /*2a60*/  FADD R15, R25, R14 ;  /* 0x0000000e190f7221 */ /* 0x001fca0000000000 */
[----:B------:R-:W0:Y:S02]  /*2a70*/  ATOMS.CAST.SPIN P0, [R12], R14, R15 ;  /* 0x0000000e0c00758d */ /* 0x000e24000180000f */
[----:B0-----:R-:W-:Y:S05]  /*2a80*/  @!P0 BRA `(.L_x_74) ;  /* 0xfffffffc00f08947 */ /* 0x001fea000383ffff */
[----:B------:R-:W-:Y:S05]  /*2a90*/  BSYNC.RECONVERGENT B0 ;  /* 0x0000000000007941 */ /* 0x000fea0003800200 */
.L_x_73:
[----:B------:R-:W-:-:S05]  /*2aa0*/  IADD3 R15, PT, PT, R21, UR6, RZ ;  /* 0x00000006150f7c10 */ /* 0x000fca000fffe0ff */
[----:B------:R-:W-:-:S06]  /*2ab0*/  IMAD.WIDE.U32 R22, R15, 0x4, R22 ;  /* 0x000000040f167825 */ /* 0x000fcc00078e0016 */
[----:B------:R-:W2:Y:S01]  /*2ac0*/  LDG.E R22, desc[UR8][R22.64] ;  /* 0x0000000816167981 */ /* 0x000ea2000c1e1900 */
[----:B------:R-:W-:Y:S01]  /*2ad0*/  BSSY.RECONVERGENT B0, `(.L_x_75) ;  /* 0x0000006000007945 */ /* 0x000fe20003800200 */
[----:B--2---:R-:W-:-:S07]  /*2ae0*/  FMUL R21, R13, R22 ;  /* 0x000000160d157220 */ /* 0x004fce0000400000 */
.L_x_76:
[----:B------:R-:W0:Y:S02]  /*2af0*/  LDS R14, [R12] ;  /* 0x000000000c0e7984 */ /* 0x000e240000000800 */
[----:B0-----:R-:W-:-:S05]  /*2b00*/  FADD R15, R21, R14 ;  /* 0x0000000e150f7221 */ /* 0x001fca0000000000 */
[----:B------:R-:W0:Y:S02]  /*2b10*/  ATOMS.CAST.SPIN P0, [R12], R14, R15 ;  /* 0x0000000e0c00758d */ /* 0x000e24000180000f */
[----:B0-----:R-:W-:Y:S05]  /*2b20*/  @!P0 BRA `(.L_x_76) ;  /* 0xfffffffc00f08947 */ /* 0x001fea000383ffff */
[----:B------:R-:W-:Y:S05]  /*2b30*/  BSYNC.RECONVERGENT B0 ;  /* 0x0000000000007941 */ /* 0x000fea0003800200 */
.L_x_75:
[----:B------:R-:W-:-:S04]  /*2b40*/  IADD3 R20, PT, PT, R20, 0x10, RZ ;  /* 0x0000001014147810 */ /* 0x000fc80007ffe0ff */
[----:B------:R-:W-:-:S13]  /*2b50*/  ISETP.NE.AND P0, PT, R20, R5, PT ;  /* 0x000000051400720c */ /* 0x000fda0003f05270 */
[----:B------:R-:W-:Y:S05]  /*2b60*/  @P0 BRA `(.L_x_77) ;  /* 0xfffffff4006c0947 */ /* 0x000fea000383ffff */
[----:B------:R-:W-:-:S07]  /*2b70*/  MOV R21, R5 ;  /* 0x0000000500157202 */ /* 0x000fce0000000f00 */
.L_x_44:
[----:B------:R-:W1:Y:S02]  /*2b80*/  LDCU UR4, c[0x0][0x3d0] ;  /* 0x00007a00ff0477ac */ /* 0x000e640008000800 */
[----:B-1----:R-:W-:-:S04]  /*2b90*/  ULOP3.LUT UR4, UR4, 0xf, URZ, 0xc0, !UPT ;  /* 0x0000000f04047892 */ /* 0x002fc8000f8ec0ff */
[----:B------:R-:W-:-:S09]  /*2ba0*/  UISETP.NE.AND UP0, UPT, UR4, URZ, UPT ;  /* 0x000000ff0400728c */ /* 0x000fd2000bf05270 */
[----:B------:R-:W-:Y:S05]  /*2bb0*/  BRA.U !UP0, `(.L_x_43) ;  /* 0x0000000908a47547 */ /* 0x000fea000b800000 */
[----:B------:R-:W-:-:S04]  /*2bc0*/  UIADD3 UR4, UPT, UPT, UR4, -0x1, URZ ;  /* 0xffffffff04047890 */ /* 0x000fc8000fffe0ff */
[----:B------:R-:W-:-:S09]  /*2bd0*/  UISETP.GE.U32.AND UP0, UPT, UR4, 0x7, UPT ;  /* 0x000000070400788c */ /* 0x000fd2000bf06070 */
[----:B------:R-:W-:Y:S05]  /*2be0*/  BRA.U !UP0, `(.L_x_78) ;  /* 0x0000000508487547 */ /* 0x000fea000b800000 */
[----:B------:R-:W0:Y:S01]  /*2bf0*/  LDC.64 R22, c[0x0][0x3b0] ;  /* 0x0000ec00ff167b82 */ /* 0x000e220000000a00 */
[----:B------:R-:W-:-:S04]  /*2c00*/  IMAD R25, R21, UR6, R0 ;  /* 0x0000000615197c24 */ /* 0x000fc8000f8e0200 */
[----:B0-----:R-:W-:-:S06]  /*2c10*/  IMAD.WIDE.U32 R14, R25, 0x4, R22 ;  /* 0x00000004190e7825 */ /* 0x001fcc00078e0016 */
[----:B------:R-:W2:Y:S01]  /*2c20*/  LDG.E R14, desc[UR8][R14.64] ;  /* 0x000000080e0e7981 */ /* 0x000ea2000c1e1900 */
[----:B------:R-:W-:Y:S01]  /*2c30*/  BSSY.RECONVERGENT B0, `(.L_x_79) ;  /* 0x0000006000007945 */ /* 0x000fe20003800200 */
[----:B--2---:R-:W-:-:S07]  /*2c40*/  FMUL R27, R13, R14 ;  /* 0x0000000e0d1b7220 */ /* 0x004fce0000400000 */
.L_x_80:
[----:B------:R-:W0:Y:S02]  /*2c50*/  LDS R14, [R12] ;  /* 0x000000000c0e7984 */ /* 0x000e240000000800 */
[----:B0-----:R-:W-:-:S05]  /*2c60*/  FADD R15, R27, R14 ;  /* 0x0000000e1b0f7221 */ /* 0x001fca0000000000 */
[----:B------:R-:W0:Y:S02]  /*2c70*/  ATOMS.CAST.SPIN P0, [R12], R14, R15 ;  /* 0x0000000e0c00758d */ /* 0x000e24000180000f */
[----:B0-----:R-:W-:Y:S05]  /*2c80*/  @!P0 BRA `(.L_x_80) ;  /* 0xfffffffc00f08947 */ /* 0x001fea000383ffff */
[----:B------:R-:W-:Y:S05]  /*2c90*/  BSYNC.RECONVERGENT B0 ;  /* 0x0000000000007941 */ /* 0x000fea0003800200 */
.L_x_79:
[----:B------:R-:W-:-:S05]  /*2ca0*/  IADD3 R25, PT, PT, R25, UR6, RZ ;  /* 0x0000000619197c10 */ /* 0x000fca000fffe0ff */
[----:B------:R-:W-:-:S06]  /*2cb0*/  IMAD.WIDE.U32 R14, R25, 0x4, R22 ;  /* 0x00000004190e7825 */ /* 0x000fcc00078e0016 */
[----:B------:R-:W2:Y:S01]  /*2cc0*/  LDG.E R14, desc[UR8][R14.64] ;  /* 0x000000080e0e7981 */ /* 0x000ea2000c1e1900 */
[----:B------:R-:W-:Y:S01]  /*2cd0*/  BSSY.RECONVERGENT B0, `(.L_x_81) ;  /* 0x0000006000007945 */ /* 0x000fe20003800200 */
[----:B--2---:R-:W-:-:S07]  /*2ce0*/  FMUL R27, R13, R14 ;  /* 0x0000000e0d1b7220 */ /* 0x004fce0000400000 */
.L_x_82:
[----:B------:R-:W0:Y:S02]  /*2cf0*/  LDS R14, [R12] ;  /* 0x000000000c0e7984 */ /* 0x000e240000000800 */
[----:B0-----:R-:W-:-:S05]  /*2d00*/  FADD R15, R27, R14 ;  /* 0x0000000e1b0f7221 */ /* 0x001fca0000000000 */
[----:B------:R-:W0:Y:S02]  /*2d10*/  ATOMS.CAST.SPIN P0, [R12], R14, R15 ;  /* 0x0000000e0c00758d */ /* 0x000e24000180000f */
[----:B0-----:R-:W-:Y:S05]  /*2d20*/  @!P0 BRA `(.L_x_82) ;  /* 0xfffffffc00f08947 */ /* 0x001fea000383ffff */
[----:B------:R-:W-:Y:S05]  /*2d30*/  BSYNC.RECONVERGENT B0 ;  /* 0x0000000000007941 */ /* 0x000fea0003800200 */
.L_x_81:
[----:B------:R-:W-:-:S05]  /*2d40*/  IADD3 R25, PT, PT, R25, UR6, RZ ;  /* 0x0000000619197c10 */ /* 0x000fca000fffe0ff */
[----:B------:R-:W-:-:S06]  /*2d50*/  IMAD.WIDE.U32 R14, R25, 0x4, R22 ;  /* 0x00000004190e7825 */ /* 0x000fcc00078e0016 */
[----:B------:R-:W2:Y:S01]  /*2d60*/  LDG.E R14, desc[UR8][R14.64] ;  /* 0x000000080e0e7981 */ /* 0x000ea2000c1e1900 */
[----:B------:R-:W-:Y:S01]  /*2d70*/  BSSY.RECONVERGENT B0, `(.L_x_83) ;  /* 0x0000006000007945 */ /* 0x000fe20003800200 */
[----:B--2---:R-:W-:-:S07]  /*2d80*/  FMUL R27, R13, R14 ;  /* 0x0000000e0d1b7220 */ /* 0x004fce0000400000 */
.L_x_84:
[----:B------:R-:W0:Y:S02]  /*2d90*/  LDS R14, [R12] ;  /* 0x000000000c0e7984 */ /* 0x000e240000000800 */
[----:B0-----:R-:W-:-:S05]  /*2da0*/  FADD R15, R27, R14 ;  /* 0x0000000e1b0f7221 */ /* 0x001fca0000000000 */
[----:B------:R-:W0:Y:S02]  /*2db0*/  ATOMS.CAST.SPIN P0, [R12], R14, R15 ;  /* 0x0000000e0c00758d */ /* 0x000e24000180000f */
[----:B0-----:R-:W-:Y:S05]  /*2dc0*/  @!P0 BRA `(.L_x_84) ;  /* 0xfffffffc00f08947 */ /* 0x001fea000383ffff */
[----:B------:R-:W-:Y:S05]  /*2dd0*/  BSYNC.RECONVERGENT B0 ;  /* 0x0000000000007941 */ /* 0x000fea0003800200 */
.L_x_83:
[----:B------:R-:W-:-:S05]  /*2de0*/  IADD3 R25, PT, PT, R25, UR6, RZ ;  /* 0x0000000619197c10 */ /* 0x000fca000fffe0ff */
[----:B------:R-:W-:-:S06]  /*2df0*/  IMAD.WIDE.U32 R14, R25, 0x4, R22 ;  /* 0x00000004190e7825 */ /* 0x000fcc00078e0016 */
[----:B------:R-:W2:Y:S01]  /*2e00*/  LDG.E R14, desc[UR8][R14.64] ;  /* 0x000000080e0e7981 */ /* 0x000ea2000c1e1900 */
[----:B------:R-:W-:Y:S01]  /*2e10*/  BSSY.RECONVERGENT B0, `(.L_x_85) ;  /* 0x0000006000007945 */ /* 0x000fe20003800200 */
[----:B--2---:R-:W-:-:S07]  /*2e20*/  FMUL R27, R13, R14 ;  /* 0x0000000e0d1b7220 */ /* 0x004fce0000400000 */
.L_x_86:
[----:B------:R-:W0:Y:S02]  /*2e30*/  LDS R14, [R12] ;  /* 0x000000000c0e7984 */ /* 0x000e240000000800 */
[----:B0-----:R-:W-:-:S05]  /*2e40*/  FADD R15, R27, R14 ;  /* 0x0000000e1b0f7221 */ /* 0x001fca0000000000 */
[----:B------:R-:W0:Y:S02]  /*2e50*/  ATOMS.CAST.SPIN P0, [R12], R14, R15 ;  /* 0x0000000e0c00758d */ /* 0x000e24000180000f */
[----:B0-----:R-:W-:Y:S05]  /*2e60*/  @!P0 BRA `(.L_x_86) ;  /* 0xfffffffc00f08947 */ /* 0x001fea000383ffff */
[----:B------:R-:W-:Y:S05]  /*2e70*/  BSYNC.RECONVERGENT B0 ;  /* 0x0000000000007941 */ /* 0x000fea0003800200 */
.L_x_85:
[----:B------:R-:W-:-:S05]  /*2e80*/  IADD3 R25, PT, PT, R25, UR6, RZ ;  /* 0x0000000619197c10 */ /* 0x000fca000fffe0ff */
[----:B------:R-:W-:-:S06]  /*2e90*/  IMAD.WIDE.U32 R14, R25, 0x4, R22 ;  /* 0x00000004190e7825 */ /* 0x000fcc00078e0016 */
[----:B------:R-:W2:Y:S01]  /*2ea0*/  LDG.E R14, desc[UR8][R14.64] ;  /* 0x000000080e0e7981 */ /* 0x000ea2000c1e1900 */
[----:B------:R-:W-:Y:S01]  /*2eb0*/  BSSY.RECONVERGENT B0, `(.L_x_87) ;  /* 0x0000006000007945 */ /* 0x000fe20003800200 */
[----:B--2---:R-:W-:-:S07]  /*2ec0*/  FMUL R27, R13, R14 ;  /* 0x0000000e0d1b7220 */ /* 0x004fce0000400000 */
.L_x_88:
[----:B------:R-:W0:Y:S02]  /*2ed0*/  LDS R14, [R12] ;  /* 0x000000000c0e7984 */ /* 0x000e240000000800 */
[----:B0-----:R-:W-:-:S05]  /*2ee0*/  FADD R15, R27, R14 ;  /* 0x0000000e1b0f7221 */ /* 0x001fca0000000000 */
[----:B------:R-:W0:Y:S02]  /*2ef0*/  ATOMS.CAST.SPIN P0, [R12], R14, R15 ;  /* 0x0000000e0c00758d */ /* 0x000e24000180000f */
[----:B0-----:R-:W-:Y:S05]  /*2f00*/  @!P0 BRA `(.L_x_88) ;  /* 0xfffffffc00f08947 */ /* 0x001fea000383ffff */
[----:B------:R-:W-:Y:S05]  /*2f10*/  BSYNC.RECONVERGENT B0 ;  /* 0x0000000000007941 */ /* 0x000fea0003800200 */
.L_x_87:
[----:B------:R-:W-:-:S05]  /*2f20*/  IADD3 R25, PT, PT, R25, UR6, RZ ;  /* 0x0000000619197c10 */ /* 0x000fca000fffe0ff */
[----:B------:R-:W-:-:S06]  /*2f30*/  IMAD.WIDE.U32 R14, R25, 0x4, R22 ;  /* 0x00000004190e7825 */ /* 0x000fcc00078e0016 */
[----:B------:R-:W2:Y:S01]  /*2f40*/  LDG.E R14, desc[UR8][R14.64] ;  /* 0x000000080e0e7981 */ /* 0x000ea2000c1e1900 */
[----:B------:R-:W-:Y:S01]  /*2f50*/  BSSY.RECONVERGENT B0, `(.L_x_89) ;  /* 0x0000006000007945 */ /* 0x000fe20003800200 */
[----:B--2---:R-:W-:-:S07]  /*2f60*/  FMUL R27, R13, R14 ;  /* 0x0000000e0d1b7220 */ /* 0x004fce0000400000 */
.L_x_90:
[----:B------:R-:W0:Y:S02]  /*2f70*/  LDS R14, [R12] ;  /* 0x000000000c0e7984 */ /* 0x000e240000000800 */
[----:B0-----:R-:W-:-:S05]  /*2f80*/  FADD R15, R27, R14 ;  /* 0x0000000e1b0f7221 */ /* 0x001fca0000000000 */
[----:B------:R-:W0:Y:S02]  /*2f90*/  ATOMS.CAST.SPIN P0, [R12], R14, R15 ;  /* 0x0000000e0c00758d */ /* 0x000e24000180000f */
[----:B0-----:R-:W-:Y:S05]  /*2fa0*/  @!P0 BRA `(.L_x_90) ;  /* 0xfffffffc00f08947 */ /* 0x001fea000383ffff */
[----:B------:R-:W-:Y:S05]  /*2fb0*/  BSYNC.RECONVERGENT B0 ;  /* 0x0000000000007941 */ /* 0x000fea0003800200 */
.L_x_89:
[----:B------:R-:W-:-:S05]  /*2fc0*/  IADD3 R25, PT, PT, R25, UR6, RZ ;  /* 0x0000000619197c10 */ /* 0x000fca000fffe0ff */
[----:B------:R-:W-:-:S06]  /*2fd0*/  IMAD.WIDE.U32 R14, R25, 0x4, R22 ;  /* 0x00000004190e7825 */ /* 0x000fcc00078e0016 */
[----:B------:R-:W2:Y:S01]  /*2fe0*/  LDG.E R14, desc[UR8][R14.64] ;  /* 0x000000080e0e7981 */ /* 0x000ea2000c1e1900 */
[----:B------:R-:W-:Y:S01]  /*2ff0*/  BSSY.RECONVERGENT B0, `(.L_x_91) ;  /* 0x0000006000007945 */ /* 0x000fe20003800200 */
[----:B--2---:R-:W-:-:S07]  /*3000*/  FMUL R27, R13, R14 ;  /* 0x0000000e0d1b7220 */ /* 0x004fce0000400000 */
.L_x_92:
[----:B------:R-:W0:Y:S02]  /*3010*/  LDS R14, [R12] ;  /* 0x000000000c0e7984 */ /* 0x000e240000000800 */
[----:B0-----:R-:W-:-:S05]  /*3020*/  FADD R15, R27, R14 ;  /* 0x0000000e1b0f7221 */ /* 0x001fca0000000000 */
[----:B------:R-:W0:Y:S02]  /*3030*/  ATOMS.CAST.SPIN P0, [R12], R14, R15 ;  /* 0x0000000e0c00758d */ /* 0x000e24000180000f */
[----:B0-----:R-:W-:Y:S05]  /*3040*/  @!P0 BRA `(.L_x_92) ;  /* 0xfffffffc00f08947 */ /* 0x001fea000383ffff */
[----:B------:R-:W-:Y:S05]  /*3050*/  BSYNC.RECONVERGENT B0 ;  /* 0x0000000000007941 */ /* 0x000fea0003800200 */
.L_x_91:
[----:B------:R-:W-:-:S05]  /*3060*/  IADD3 R15, PT, PT, R25, UR6, RZ ;  /* 0x00000006190f7c10 */ /* 0x000fca000fffe0ff */
[----:B------:R-:W-:-:S06]  /*3070*/  IMAD.WIDE.U32 R22, R15, 0x4, R22 ;  /* 0x000000040f167825 */ /* 0x000fcc00078e0016 */
[----:B------:R-:W2:Y:S01]  /*3080*/  LDG.E R22, desc[UR8][R22.64] ;  /* 0x0000000816167981 */ /* 0x000ea2000c1e1900 */
[----:B------:R-:W-:Y:S01]  /*3090*/  BSSY.RECONVERGENT B0, `(.L_x_93) ;  /* 0x0000006000007945 */ /* 0x000fe20003800200 */
[----:B--2---:R-:W-:-:S07]  /*30a0*/  FMUL R25, R13, R22 ;  /* 0x000000160d197220 */ /* 0x004fce0000400000 */
.L_x_94:
[----:B------:R-:W0:Y:S02]  /*30b0*/  LDS R14, [R12] ;  /* 0x000000000c0e7984 */ /* 0x000e240000000800 */
[----:B0-----:R-:W-:-:S05]  /*30c0*/  FADD R15, R25, R14 ;  /* 0x0000000e190f7221 */ /* 0x001fca0000000000 */
[----:B------:R-:W0:Y:S02]  /*30d0*/  ATOMS.CAST.SPIN P0, [R12], R14, R15 ;  /* 0x0000000e0c00758d */ /* 0x000e24000180000f */
[----:B0-----:R-:W-:Y:S05]  /*30e0*/  @!P0 BRA `(.L_x_94) ;  /* 0xfffffffc00f08947 */ /* 0x001fea000383ffff */
[----:B------:R-:W-:Y:S05]  /*30f0*/  BSYNC.RECONVERGENT B0 ;  /* 0x0000000000007941 */ /* 0x000fea0003800200 */
.L_x_93:
[----:B------:R-:W-:-:S07]  /*3100*/  IADD3 R21, PT, PT, R21, 0x8, RZ ;  /* 0x0000000815157810 */ /* 0x000fce0007ffe0ff */
.L_x_78:
[----:B------:R-:W-:-:S13]  /*3110*/  ISETP.NE.AND P0, PT, R16, RZ, PT ;  /* 0x000000ff1000720c */ /* 0x000fda0003f05270 */
[----:B------:R-:W-:Y:S05]  /*3120*/  @!P0 BRA `(.L_x_43) ;  /* 0x0000000400488947 */ /* 0x000fea0003800000 */
[----:B0-----:R-:W-:-:S04]  /*3130*/  IADD3 R14, PT, PT, R16, -0x1, RZ ;  /* 0xffffffff100e7810 */ /* 0x001fc80007ffe0ff */
[----:B------:R-:W-:-:S13]  /*3140*/  ISETP.GE.U32.AND P0, PT, R14, 0x3, PT ;  /* 0x000000030e00780c */ /* 0x000fda0003f06070 */
[----:B------:R-:W-:Y:S05]  /*3150*/  @!P0 BRA `(.L_x_95) ;  /* 0x0000000000a88947 */ /* 0x000fea0003800000 */
[----:B------:R-:W0:Y:S01]  /*3160*/  LDC.64 R22, c[0x0][0x3b0] ;  /* 0x0000ec00ff167b82 */ /* 0x000e220000000a00 */
[----:B------:R-:W-:-:S04]  /*3170*/  IMAD R27, R21, UR6, R0 ;  /* 0x00000006151b7c24 */ /* 0x000fc8000f8e0200 */
[----:B0-----:R-:W-:-:S06]  /*3180*/  IMAD.WIDE.U32 R14, R27, 0x4, R22 ;  /* 0x000000041b0e7825 */ /* 0x001fcc00078e0016 */
[----:B------:R-:W2:Y:S01]  /*3190*/  LDG.E R14, desc[UR8][R14.64] ;  /* 0x000000080e0e7981 */ /* 0x000ea2000c1e1900 */
[----:B------:R-:W-:Y:S01]  /*31a0*/  BSSY.RECONVERGENT B0, `(.L_x_96) ;  /* 0x0000006000007945 */ /* 0x000fe20003800200 */
[----:B--2---:R-:W-:-:S07]  /*31b0*/  FMUL R25, R13, R14 ;  /* 0x0000000e0d197220 */ /* 0x004fce0000400000 */
.L_x_97:
[----:B------:R-:W0:Y:S02]  /*31c0*/  LDS R14, [R12] ;  /* 0x000000000c0e7984 */ /* 0x000e240000000800 */
[----:B0-----:R-:W-:-:S05]  /*31d0*/  FADD R15, R25, R14 ;  /* 0x0000000e190f7221 */ /* 0x001fca0000000000 */
[----:B------:R-:W0:Y:S02]  /*31e0*/  ATOMS.CAST.SPIN P0, [R12], R14, R15 ;  /* 0x0000000e0c00758d */ /* 0x000e24000180000f */
[----:B0-----:R-:W-:Y:S05]  /*31f0*/  @!P0 BRA `(.L_x_97) ;  /* 0xfffffffc00f08947 */ /* 0x001fea000383ffff */
[----:B------:R-:W-:Y:S05]  /*3200*/  BSYNC.RECONVERGENT B0 ;  /* 0x0000000000007941 */ /* 0x000fea0003800200 */
.L_x_96:
[----:B------:R-:W-:-:S05]  /*3210*/  IADD3 R25, PT, PT, R27, UR6, RZ ;  /* 0x000000061b197c10 */ /* 0x000fca000fffe0ff */
[----:B------:R-:W-:-:S06]  /*3220*/  IMAD.WIDE.U32 R14, R25, 0x4, R22 ;  /* 0x00000004190e7825 */ /* 0x000fcc00078e0016 */
[----:B------:R-:W2:Y:S01]  /*3230*/  LDG.E R14, desc[UR8][R14.64] ;  /* 0x000000080e0e7981 */ /* 0x000ea2000c1e1900 */
[----:B------:R-:W-:Y:S01]  /*3240*/  BSSY.RECONVERGENT B0, `(.L_x_98) ;  /* 0x0000006000007945 */ /* 0x000fe20003800200 */
[----:B--2---:R-:W-:-:S07]  /*3250*/  FMUL R27, R13, R14 ;  /* 0x0000000e0d1b7220 */ /* 0x004fce0000400000 */
.L_x_99:
[----:B------:R-:W0:Y:S02]  /*3260*/  LDS R14, [R12] ;  /* 0x000000000c0e7984 */ /* 0x000e240000000800 */
[----:B0-----:R-:W-:-:S05]  /*3270*/  FADD R15, R27, R14 ;  /* 0x0000000e1b0f7221 */ /* 0x001fca0000000000 */
[----:B------:R-:W0:Y:S02]  /*3280*/  ATOMS.CAST.SPIN P0, [R12], R14, R15 ;  /* 0x0000000e0c00758d */ /* 0x000e24000180000f */
[----:B0-----:R-:W-:Y:S05]  /*3290*/  @!P0 BRA `(.L_x_99) ;  /* 0xfffffffc00f08947 */ /* 0x001fea000383ffff */
[----:B------:R-:W-:Y:S05]  /*32a0*/  BSYNC.RECONVERGENT B0 ;  /* 0x0000000000007941 */ /* 0x000fea0003800200 */
.L_x_98:
[----:B------:R-:W-:-:S05]  /*32b0*/  IADD3 R25, PT, PT, R25, UR6, RZ ;  /* 0x0000000619197c10 */ /* 0x000fca000fffe0ff */
[----:B------:R-:W-:-:S06]  /*32c0*/  IMAD.WIDE.U32 R14, R25, 0x4, R22 ;  /* 0x00000004190e7825 */ /* 0x000fcc00078e0016 */
[----:B------:R-:W2:Y:S01]  /*32d0*/  LDG.E R14, desc[UR8][R14.64] ;  /* 0x000000080e0e7981 */ /* 0x000ea2000c1e1900 */
[----:B------:R-:W-:Y:S01]  /*32e0*/  BSSY.RECONVERGENT B0, `(.L_x_100) ;  /* 0x0000006000007945 */ /* 0x000fe20003800200 */
[----:B--2---:R-:W-:-:S07]  /*32f0*/  FMUL R27, R13, R14 ;  /* 0x0000000e0d1b7220 */ /* 0x004fce0000400000 */
.L_x_101:
[----:B------:R-:W0:Y:S02]  /*3300*/  LDS R14, [R12] ;  /* 0x000000000c0e7984 */ /* 0x000e240000000800 */
[----:B0-----:R-:W-:-:S05]  /*3310*/  FADD R15, R27, R14 ;  /* 0x0000000e1b0f7221 */ /* 0x001fca0000000000 */
[----:B------:R-:W0:Y:S02]  /*3320*/  ATOMS.CAST.SPIN P0, [R12], R14, R15 ;  /* 0x0000000e0c00758d */ /* 0x000e24000180000f */
[----:B0-----:R-:W-:Y:S05]  /*3330*/  @!P0 BRA `(.L_x_101) ;  /* 0xfffffffc00f08947 */ /* 0x001fea000383ffff */
[----:B------:R-:W-:Y:S05]  /*3340*/  BSYNC.RECONVERGENT B0 ;  /* 0x0000000000007941 */ /* 0x000fea0003800200 */
.L_x_100:
[----:B------:R-:W-:-:S05]  /*3350*/  IADD3 R15, PT, PT, R25, UR6, RZ ;  /* 0x00000006190f7c10 */ /* 0x000fca000fffe0ff */
[----:B------:R-:W-:-:S06]  /*3360*/  IMAD.WIDE.U32 R22, R15, 0x4, R22 ;  /* 0x000000040f167825 */ /* 0x000fcc00078e0016 */
[----:B------:R-:W2:Y:S01]  /*3370*/  LDG.E R22, desc[UR8][R22.64] ;  /* 0x0000000816167981 */ /* 0x000ea2000c1e1900 */
[----:B------:R-:W-:Y:S01]  /*3380*/  BSSY.RECONVERGENT B0, `(.L_x_102) ;  /* 0x0000006000007945 */ /* 0x000fe20003800200 */
[----:B--2---:R-:W-:-:S07]  /*3390*/  FMUL R25, R13, R22 ;  /* 0x000000160d197220 */ /* 0x004fce0000400000 */
.L_x_103:
[----:B------:R-:W0:Y:S02]  /*33a0*/  LDS R14, [R12] ;  /* 0x000000000c0e7984 */ /* 0x000e240000000800 */
[----:B0-----:R-:W-:-:S05]  /*33b0*/  FADD R15, R25, R14 ;  /* 0x0000000e190f7221 */ /* 0x001fca0000000000 */
[----:B------:R-:W0:Y:S02]  /*33c0*/  ATOMS.CAST.SPIN P0, [R12], R14, R15 ;  /* 0x0000000e0c00758d */ /* 0x000e24000180000f */
[----:B0-----:R-:W-:Y:S05]  /*33d0*/  @!P0 BRA `(.L_x_103) ;  /* 0xfffffffc00f08947 */ /* 0x001fea000383ffff */
[----:B------:R-:W-:Y:S05]  /*33e0*/  BSYNC.RECONVERGENT B0 ;  /* 0x0000000000007941 */ /* 0x000fea0003800200 */
.L_x_102:
[----:B------:R-:W-:-:S07]  /*33f0*/  IADD3 R21, PT, PT, R21, 0x4, RZ ;  /* 0x0000000415157810 */ /* 0x000fce0007ffe0ff */
.L_x_95:
[----:B------:R-:W-:-:S13]  /*3400*/  ISETP.NE.AND P0, PT, R4, RZ, PT ;  /* 0x000000ff0400720c */ /* 0x000fda0003f05270 */
[----:B------:R-:W-:Y:S05]  /*3410*/  @!P0 BRA `(.L_x_43) ;  /* 0x00000000008c8947 */ /* 0x000fea0003800000 */
[----:B------:R-:W0:Y:S01]  /*3420*/  LDC.64 R22, c[0x0][0x3b0] ;  /* 0x0000ec00ff167b82 */ /* 0x000e220000000a00 */
[----:B------:R-:W-:-:S04]  /*3430*/  IMAD R21, R21, UR6, R0 ;  /* 0x0000000615157c24 */ /* 0x000fc8000f8e0200 */
[----:B0-----:R-:W-:-:S06]  /*3440*/  IMAD.WIDE.U32 R14, R21, 0x4, R22 ;  /* 0x00000004150e7825 */ /* 0x001fcc00078e0016 */
[----:B------:R-:W2:Y:S01]  /*3450*/  LDG.E R14, desc[UR8][R14.64] ;  /* 0x000000080e0e7981 */ /* 0x000ea2000c1e1900 */
[----:B------:R-:W-:Y:S01]  /*3460*/  BSSY.RECONVERGENT B0, `(.L_x_104) ;  /* 0x0000007000007945 */ /* 0x000fe20003800200 */
[----:B------:R-:W-:Y:S01]  /*3470*/  ISETP.NE.AND P1, PT, R4, 0x1, PT ;  /* 0x000000010400780c */ /* 0x000fe20003f25270 */
[----:B--2---:R-:W-:-:S12]  /*3480*/  FMUL R25, R13, R14 ;  /* 0x0000000e0d197220 */ /* 0x004fd80000400000 */
.L_x_105:
[----:B------:R-:W0:Y:S02]  /*3490*/  LDS R14, [R12] ;  /* 0x000000000c0e7984 */ /* 0x000e240000000800 */
[----:B0-----:R-:W-:-:S05]  /*34a0*/  FADD R15, R25, R14 ;  /* 0x0000000e190f7221 */ /* 0x001fca0000000000 */
[----:B------:R-:W0:Y:S02]  /*34b0*/  ATOMS.CAST.SPIN P0, [R12], R14, R15 ;  /* 0x0000000e0c00758d */ /* 0x000e24000180000f */
[----:B0-----:R-:W-:Y:S05]  /*34c0*/  @!P0 BRA `(.L_x_105) ;  /* 0xfffffffc00f08947 */ /* 0x001fea000383ffff */
[----:B------:R-:W-:Y:S05]  /*34d0*/  BSYNC.RECONVERGENT B0 ;  /* 0x0000000000007941 */ /* 0x000fea0003800200 */
.L_x_104:
[----:B------:R-:W-:Y:S05]  /*34e0*/  @!P1 BRA `(.L_x_43) ;  /* 0x0000000000589947 */ /* 0x000fea0003800000 */
[----:B------:R-:W-:-:S05]  /*34f0*/  IADD3 R21, PT, PT, R21, UR6, RZ ;  /* 0x0000000615157c10 */ /* 0x000fca000fffe0ff */
[----:B------:R-:W-:-:S06]  /*3500*/  IMAD.WIDE.U32 R14, R21, 0x4, R22 ;  /* 0x00000004150e7825 */ /* 0x000fcc00078e0016 */
[----:B------:R-:W2:Y:S01]  /*3510*/  LDG.E R14, desc[UR8][R14.64] ;  /* 0x000000080e0e7981 */ /* 0x000ea2000c1e1900 */
[----:B------:R-:W-:Y:S01]  /*3520*/  BSSY.RECONVERGENT B0, `(.L_x_106) ;  /* 0x0000007000007945 */ /* 0x000fe20003800200 */
[----:B------:R-:W-:Y:S01]  /*3530*/  ISETP.NE.AND P0, PT, R4, 0x2, PT ;  /* 0x000000020400780c */ /* 0x000fe20003f05270 */
[----:B--2---:R-:W-:-:S12]  /*3540*/  FMUL R25, R13, R14 ;  /* 0x0000000e0d197220 */ /* 0x004fd80000400000 */
.L_x_107:
[----:B------:R-:W0:Y:S02]  /*3550*/  LDS R14, [R12] ;  /* 0x000000000c0e7984 */ /* 0x000e240000000800 */
[----:B0-----:R-:W-:-:S05]  /*3560*/  FADD R15, R25, R14 ;  /* 0x0000000e190f7221 */ /* 0x001fca0000000000 */
[----:B------:R-:W0:Y:S02]  /*3570*/  ATOMS.CAST.SPIN P1, [R12], R14, R15 ;  /* 0x0000000e0c00758d */ /* 0x000e24000182000f */
[----:B0-----:R-:W-:Y:S05]  /*3580*/  @!P1 BRA `(.L_x_107) ;  /* 0xfffffffc00f09947 */ /* 0x001fea000383ffff */
[----:B------:R-:W-:Y:S05]  /*3590*/  BSYNC.RECONVERGENT B0 ;  /* 0x0000000000007941 */ /* 0x000fea0003800200 */
.L_x_106:
[----:B------:R-:W-:Y:S05]  /*35a0*/  @!P0 BRA `(.L_x_43) ;  /* 0x0000000000288947 */ /* 0x000fea0003800000 */
[----:B------:R-:W-:-:S05]  /*35b0*/  IADD3 R15, PT, PT, R21, UR6, RZ ;  /* 0x00000006150f7c10 */ /* 0x000fca000fffe0ff */
[----:B------:R-:W-:-:S06]  /*35c0*/  IMAD.WIDE.U32 R22, R15, 0x4, R22 ;  /* 0x000000040f167825 */ /* 0x000fcc00078e0016 */
[----:B------:R-:W2:Y:S01]  /*35d0*/  LDG.E R22, desc[UR8][R22.64] ;  /* 0x0000000816167981 */ /* 0x000ea2000c1e1900 */
[----:B------:R-:W-:Y:S01]  /*35e0*/  BSSY.RECONVERGENT B0, `(.L_x_43) ;  /* 0x0000006000007945 */ /* 0x000fe20003800200 */
[----:B--2---:R-:W-:-:S07]  /*35f0*/  FMUL R21, R13, R22 ;  /* 0x000000160d157220 */ /* 0x004fce0000400000 */
.L_x_108:
[----:B------:R-:W0:Y:S02]  /*3600*/  LDS R14, [R12] ;  /* 0x000000000c0e7984 */ /* 0x000e240000000800 */
[----:B0-----:R-:W-:-:S05]  /*3610*/  FADD R15, R21, R14 ;  /* 0x0000000e150f7221 */ /* 0x001fca0000000000 */
[----:B------:R-:W0:Y:S02]  /*3620*/  ATOMS.CAST.SPIN P0, [R12], R14, R15 ;  /* 0x0000000e0c00758d */ /* 0x000e24000180000f */
[----:B0-----:R-:W-:Y:S05]  /*3630*/  @!P0 BRA `(.L_x_108) ;  /* 0xfffffffc00f08947 */ /* 0x001fea000383ffff */
[----:B------:R-:W-:Y:S05]  /*3640*/  BSYNC.RECONVERGENT B0 ;  /* 0x0000000000007941 */ /* 0x000fea0003800200 */
.L_x_43:
[----:B------:R-:W-:Y:S01]  /*3650*/  BAR.SYNC.DEFER_BLOCKING 0x0 ;  /* 0x0000000000007b1d */ /* 0x000fe20000010000 */
[C---:B------:R-:W-:Y:S02]  /*3660*/  ISETP.GT.U32.AND P0, PT, R0.reuse, 0x7f, PT ;  /* 0x0000007f0000780c */ /* 0x040fe40003f04070 */
[----:B------:R-:W-:-:S05]  /*3670*/  ISETP.GT.U32.AND P1, PT, R0, 0x3f, PT ;  /* 0x0000003f0000780c */ /* 0x000fca0003f24070 */
[----:B------:R-:W1:Y:S01]  /*3680*/  S2UR UR5, SR_CgaCtaId ;  /* 0x00000000000579c3 */ /* 0x000e620000008800 */
[----:B------:R-:W-:Y:S01]  /*3690*/  UMOV UR4, 0x400 ;  /* 0x0000040000047882 */ /* 0x000fe20000000000 */
[----:B------:R-:W-:Y:S01]  /*36a0*/  BSSY.RECONVERGENT B0, `(.L_x_109) ;  /* 0x000003d000007945 */ /* 0x000fe20003800200 */
[----:B0-----:R-:W-:Y:S04]  /*36b0*/  LDS R14, [R12] ;  /* 0x000000000c0e7984 */ /* 0x001fe80000000800 */
[----:B------:R-:W-:Y:S01]  /*36c0*/  STS [R10], R13 ;  /* 0x0000000d0a007388 */ /* 0x000fe20000000800 */
[----:B-1----:R-:W-:-:S03]  /*36d0*/  ULEA UR4, UR5, UR4, 0x18 ;  /* 0x0000000405047291 */ /* 0x002fc6000f8ec0ff */
[----:B------:R-:W0:Y:S02]  /*36e0*/  @!P0 LDS R15, [R12+0x200] ;  /* 0x000200000c0f8984 */ /* 0x000e240000000800 */
[----:B0-----:R-:W-:-:S05]  /*36f0*/  @!P0 FMNMX R15, R14, R15, !PT ;  /* 0x0000000f0e0f8209 */ /* 0x001fca0007800000 */
[----:B------:R-:W-:Y:S01]  /*3700*/  @!P0 STS [R12], R15 ;  /* 0x0000000f0c008388 */ /* 0x000fe20000000800 */
[----:B------:R-:W-:Y:S01]  /*3710*/  BAR.SYNC.DEFER_BLOCKING 0x0 ;  /* 0x0000000000007b1d */ /* 0x000fe20000010000 */
[----:B------:R-:W-:-:S05]  /*3720*/  ISETP.GT.U32.AND P0, PT, R0, 0x1f, PT ;  /* 0x0000001f0000780c */ /* 0x000fca0003f04070 */
[----:B------:R-:W-:Y:S04]  /*3730*/  @!P1 LDS R20, [R12] ;  /* 0x000000000c149984 */ /* 0x000fe80000000800 */
        /* <DEDUP_REMOVED lines=28> */
[----:B------:R-:W-:-:S05]  /*3900*/  ISETP.NE.AND P1, PT, R0, RZ, PT ;  /* 0x000000ff0000720c */ /* 0x000fca0003f25270 */
[----:B------:R-:W-:Y:S04]  /*3910*/  @!P0 LDS R10, [R12] ;  /* 0x000000000c0a8984 */ /* 0x000fe80000000800 */
[----:B------:R-:W0:Y:S02]  /*3920*/  @!P0 LDS R15, [R12+0x8] ;  /* 0x000008000c0f8984 */ /* 0x000e240000000800 */
[----:B0-----:R-:W-:-:S05]  /*3930*/  @!P0 FMNMX R15, R10, R15, !PT ;  /* 0x0000000f0a0f8209 */ /* 0x001fca0007800000 */
[----:B------:R-:W-:Y:S01]  /*3940*/  @!P0 STS [R12], R15 ;  /* 0x0000000f0c008388 */ /* 0x000fe20000000800 */
[----:B------:R-:W-:Y:S06]  /*3950*/  BAR.SYNC.DEFER_BLOCKING 0x0 ;  /* 0x0000000000007b1d */ /* 0x000fec0000010000 */
[----:B------:R-:W-:Y:S04]  /*3960*/  @!P1 LDS R10, [R12] ;  /* 0x000000000c0a9984 */ /* 0x000fe80000000800 */
[----:B------:R-:W0:Y:S02]  /*3970*/  @!P1 LDS R13, [UR4+0x804] ;  /* 0x00080404ff0d9984 */ /* 0x000e240008000800 */
[----:B0-----:R-:W-:-:S05]  /*3980*/  @!P1 FMNMX R21, R10, R13, !PT ;  /* 0x0000000d0a159209 */ /* 0x001fca0007800000 */
[----:B------:R-:W-:Y:S01]  /*3990*/  @!P1 STS [R12], R21 ;  /* 0x000000150c009388 */ /* 0x000fe20000000800 */
[----:B------:R-:W-:Y:S06]  /*39a0*/  BAR.SYNC.DEFER_BLOCKING 0x0 ;  /* 0x0000000000007b1d */ /* 0x000fec0000010000 */
[----:B------:R-:W0:Y:S02]  /*39b0*/  LDS R13, [UR4+0x800] ;  /* 0x00080004ff0d7984 */ /* 0x000e240008000800 */
[----:B0-----:R-:W0:Y:S08]  /*39c0*/  MUFU.RCP R10, R13 ;  /* 0x0000000d000a7308 */ /* 0x001e300000001000 */
[----:B------:R-:W1:Y:S01]  /*39d0*/  FCHK P0, R14, R13 ;  /* 0x0000000d0e007302 */ /* 0x000e620000000000 */
[----:B0-----:R-:W-:-:S04]  /*39e0*/  FFMA R23, -R13, R10, 1 ;  /* 0x3f8000000d177423 */ /* 0x001fc8000000010a */
[----:B------:R-:W-:-:S04]  /*39f0*/  FFMA R23, R10, R23, R10 ;  /* 0x000000170a177223 */ /* 0x000fc8000000000a */
[----:B------:R-:W-:-:S04]  /*3a00*/  FFMA R10, R14, R23, RZ ;  /* 0x000000170e0a7223 */ /* 0x000fc800000000ff */
[----:B------:R-:W-:-:S04]  /*3a10*/  FFMA R15, -R13, R10, R14 ;  /* 0x0000000a0d0f7223 */ /* 0x000fc8000000010e */
[----:B------:R-:W-:Y:S01]  /*3a20*/  FFMA R15, R23, R15, R10 ;  /* 0x0000000f170f7223 */ /* 0x000fe2000000000a */
[----:B-1----:R-:W-:Y:S06]  /*3a30*/  @!P0 BRA `(.L_x_110) ;  /* 0x00000000000c8947 */ /* 0x002fec0003800000 */
[----:B------:R-:W-:-:S07]  /*3a40*/  MOV R12, 0x3a60 ;  /* 0x00003a60000c7802 */ /* 0x000fce0000000f00 */
[----:B------:R-:W-:Y:S05]  /*3a50*/  CALL.REL.NOINC `($__internal_0_$__cuda_sm3x_div_rn_noftz_f32_slowpath) ;  /* 0x0000000000287944 */ /* 0x000fea0003c00000 */
[----:B------:R-:W-:-:S07]  /*3a60*/  MOV R15, R10 ;  /* 0x0000000a000f7202 */ /* 0x000fce0000000f00 */
.L_x_110:
[----:B------:R-:W-:Y:S05]  /*3a70*/  BSYNC.RECONVERGENT B0 ;  /* 0x0000000000007941 */ /* 0x000fea0003800200 */
.L_x_109:
[----:B------:R-:W0:Y:S01]  /*3a80*/  LDC.64 R12, c[0x0][0x3c8] ;  /* 0x0000f200ff0c7b82 */ /* 0x000e220000000a00 */
[----:B------:R-:W1:Y:S01]  /*3a90*/  LDCU UR4, c[0x0][0x3d8] ;  /* 0x00007b00ff0477ac */ /* 0x000e620008000800 */
[----:B------:R-:W-:-:S04]  /*3aa0*/  IADD3 R6, PT, PT, R6, 0x1, RZ ;  /* 0x0000000106067810 */ /* 0x000fc80007ffe0ff */
[----:B-1----:R-:W-:Y:S01]  /*3ab0*/  ISETP.NE.AND P0, PT, R6, UR4, PT ;  /* 0x0000000406007c0c */ /* 0x002fe2000bf05270 */
[----:B0-----:R-:W-:-:S05]  /*3ac0*/  IMAD.WIDE R12, R11, 0x4, R12 ;  /* 0x000000040b0c7825 */ /* 0x001fca00078e020c */
[----:B------:R0:W-:Y:S07]  /*3ad0*/  STG.E desc[UR8][R12.64], R15 ;  /* 0x0000000f0c007986 */ /* 0x0001ee000c101908 */
[----:B------:R-:W-:Y:S05]  /*3ae0*/  @P0 BRA `(.L_x_111) ;  /* 0xffffffc400d00947 */ /* 0x000fea000383ffff */
[----:B------:R-:W-:Y:S05]  /*3af0*/  EXIT ;  /* 0x000000000000794d */ /* 0x000fea0003800000 */
        .weak           $__internal_0_$__cuda_sm3x_div_rn_noftz_f32_slowpath
        .type           $__internal_0_$__cuda_sm3x_div_rn_noftz_f32_slowpath,@function
        .size           $__internal_0_$__cuda_sm3x_div_rn_noftz_f32_slowpath,(.L_x_339 - $__internal_0_$__cuda_sm3x_div_rn_noftz_f32_slowpath)
$__internal_0_$__cuda_sm3x_div_rn_noftz_f32_slowpath:
[----:B------:R-:W-:Y:S01]  /*3b00*/  SHF.R.U32.HI R15, RZ, 0x17, R13 ;  /* 0x00000017ff0f7819 */ /* 0x000fe2000001160d */
[----:B------:R-:W-:Y:S01]  /*3b10*/  BSSY.RECONVERGENT B1, `(.L_x_112) ;  /* 0x0000065000017945 */ /* 0x000fe20003800200 */
[----:B------:R-:W-:Y:S02]  /*3b20*/  SHF.R.U32.HI R21, RZ, 0x17, R14 ;  /* 0x00000017ff157819 */ /* 0x000fe4000001160e */
[----:B------:R-:W-:Y:S02]  /*3b30*/  LOP3.LUT R15, R15, 0xff, RZ, 0xc0, !PT ;  /* 0x000000ff0f0f7812 */ /* 0x000fe400078ec0ff */
[----:B------:R-:W-:Y:S02]  /*3b40*/  LOP3.LUT R21, R21, 0xff, RZ, 0xc0, !PT ;  /* 0x000000ff15157812 */ /* 0x000fe400078ec0ff */
[----:B------:R-:W-:Y:S02]  /*3b50*/  IADD3 R10, PT, PT, R15, -0x1, RZ ;  /* 0xffffffff0f0a7810 */ /* 0x000fe40007ffe0ff */
[----:B------:R-:W-:-:S02]  /*3b60*/  IADD3 R22, PT, PT, R21, -0x1, RZ ;  /* 0xffffffff15167810 */ /* 0x000fc40007ffe0ff */
[----:B------:R-:W-:Y:S02]  /*3b70*/  ISETP.GT.U32.AND P0, PT, R10, 0xfd, PT ;  /* 0x000000fd0a00780c */ /* 0x000fe40003f04070 */
[----:B------:R-:W-:Y:S02]  /*3b80*/  MOV R10, R14 ;  /* 0x0000000e000a7202 */ /* 0x000fe40000000f00 */
[----:B------:R-:W-:Y:S02]  /*3b90*/  ISETP.GT.U32.OR P0, PT, R22, 0xfd, P0 ;  /* 0x000000fd1600780c */ /* 0x000fe40000704470 */
[----:B------:R-:W-:-:S11]  /*3ba0*/  MOV R23, R13 ;  /* 0x0000000d00177202 */ /* 0x000fd60000000f00 */
[----:B------:R-:W-:Y:S01]  /*3bb0*/  @!P0 MOV R20, RZ ;  /* 0x000000ff00148202 */ /* 0x000fe20000000f00 */
[----:B------:R-:W-:Y:S06]  /*3bc0*/  @!P0 BRA `(.L_x_113) ;  /* 0x0000000000608947 */ /* 0x000fec0003800000 */
[----:B------:R-:W-:Y:S02]  /*3bd0*/  FSETP.GTU.FTZ.AND P0, PT, |R14|, +INF , PT ;  /* 0x7f8000000e00780b */ /* 0x000fe40003f1c200 */
[----:B------:R-:W-:-:S04]  /*3be0*/  FSETP.GTU.FTZ.AND P1, PT, |R13|, +INF , PT ;  /* 0x7f8000000d00780b */ /* 0x000fc80003f3c200 */
[----:B------:R-:W-:-:S13]  /*3bf0*/  PLOP3.LUT P0, PT, P0, P1, PT, 0xf8, 0x8f ;  /* 0x00000000008f781c */ /* 0x000fda0000703f70 */
[----:B------:R-:W-:Y:S05]  /*3c00*/  @P0 BRA `(.L_x_114) ;  /* 0x0000000400500947 */ /* 0x000fea0003800000 */
[----:B------:R-:W-:-:S13]  /*3c10*/  LOP3.LUT P0, RZ, R23, 0x7fffffff, R10, 0xc8, !PT ;  /* 0x7fffffff17ff7812 */ /* 0x000fda000780c80a */
[----:B------:R-:W-:Y:S05]  /*3c20*/  @!P0 BRA `(.L_x_115) ;  /* 0x0000000400408947 */ /* 0x000fea0003800000 */
[C---:B------:R-:W-:Y:S02]  /*3c30*/  FSETP.NEU.FTZ.AND P2, PT, |R14|.reuse, +INF , PT ;  /* 0x7f8000000e00780b */ /* 0x040fe40003f5d200 */
[----:B------:R-:W-:Y:S02]  /*3c40*/  FSETP.NEU.FTZ.AND P1, PT, |R13|, +INF , PT ;  /* 0x7f8000000d00780b */ /* 0x000fe40003f3d200 */
[----:B------:R-:W-:-:S11]  /*3c50*/  FSETP.NEU.FTZ.AND P0, PT, |R14|, +INF , PT ;  /* 0x7f8000000e00780b */ /* 0x000fd60003f1d200 */
[----:B------:R-:W-:Y:S05]  /*3c60*/  @!P1 BRA !P2, `(.L_x_115) ;  /* 0x0000000400309947 */ /* 0x000fea0005000000 */
[----:B------:R-:W-:-:S04]  /*3c70*/  LOP3.LUT P2, RZ, R10, 0x7fffffff, RZ, 0xc0, !PT ;  /* 0x7fffffff0aff7812 */ /* 0x000fc8000784c0ff */
[----:B------:R-:W-:-:S13]  /*3c80*/  PLOP3.LUT P1, PT, P1, P2, PT, 0x2f, 0xf2 ;  /* 0x0000000000f2781c */ /* 0x000fda0000f24577 */
[----:B------:R-:W-:Y:S05]  /*3c90*/  @P1 BRA `(.L_x_116) ;  /* 0x00000004001c1947 */ /* 0x000fea0003800000 */
[----:B------:R-:W-:-:S04]  /*3ca0*/  LOP3.LUT P1, RZ, R23, 0x7fffffff, RZ, 0xc0, !PT ;  /* 0x7fffffff17ff7812 */ /* 0x000fc8000782c0ff */
[----:B------:R-:W-:-:S13]  /*3cb0*/  PLOP3.LUT P0, PT, P0, P1, PT, 0x2f, 0xf2 ;  /* 0x0000000000f2781c */ /* 0x000fda0000702577 */
[----:B------:R-:W-:Y:S05]  /*3cc0*/  @P0 BRA `(.L_x_117) ;  /* 0x0000000400040947 */ /* 0x000fea0003800000 */
[----:B------:R-:W-:Y:S02]  /*3cd0*/  ISETP.GE.AND P0, PT, R22, RZ, PT ;  /* 0x000000ff1600720c */ /* 0x000fe40003f06270 */
[----:B------:R-:W-:-:S04]  /*3ce0*/  IADD3 R20, PT, PT, R15, -0x1, RZ ;  /* 0xffffffff0f147810 */ /* 0x000fc80007ffe0ff */
[----:B------:R-:W-:-:S07]  /*3cf0*/  ISETP.GE.AND P1, PT, R20, RZ, PT ;  /* 0x000000ff1400720c */ /* 0x000fce0003f26270 */
[----:B------:R-:W-:Y:S01]  /*3d00*/  @P0 MOV R20, RZ ;  /* 0x000000ff00140202 */ /* 0x000fe20000000f00 */
[----:B------:R-:W-:Y:S01]  /*3d10*/  @!P0 FFMA R10, R14, 1.84467440737095516160e+19, RZ ;  /* 0x5f8000000e0a8823 */ /* 0x000fe200000000ff */
[----:B------:R-:W-:-:S04]  /*3d20*/  @!P0 MOV R20, 0xffffffc0 ;  /* 0xffffffc000148802 */ /* 0x000fc80000000f00 */
[----:B------:R-:W-:Y:S01]  /*3d30*/  @!P1 FFMA R23, R13, 1.84467440737095516160e+19, RZ ;  /* 0x5f8000000d179823 */ /* 0x000fe200000000ff */
[----:B------:R-:W-:-:S07]  /*3d40*/  @!P1 IADD3 R20, PT, PT, R20, 0x40, RZ ;  /* 0x0000004014149810 */ /* 0x000fce0007ffe0ff */
.L_x_113:
[----:B------:R-:W-:Y:S01]  /*3d50*/  LEA R14, R15, 0xc0800000, 0x17 ;  /* 0xc08000000f0e7811 */ /* 0x000fe200078eb8ff */
[----:B------:R-:W-:Y:S01]  /*3d60*/  BSSY.RECONVERGENT B2, `(.L_x_118) ;  /* 0x0000036000027945 */ /* 0x000fe20003800200 */
[----:B------:R-:W-:Y:S02]  /*3d70*/  IADD3 R22, PT, PT, R21, -0x7f, RZ ;  /* 0xffffff8115167810 */ /* 0x000fe40007ffe0ff */
[----:B------:R-:W-:-:S03]  /*3d80*/  IADD3 R23, PT, PT, -R14, R23, RZ ;  /* 0x000000170e177210 */ /* 0x000fc60007ffe1ff */
[C---:B------:R-:W-:Y:S01]  /*3d90*/  IMAD R10, R22.reuse, -0x800000, R10 ;  /* 0xff800000160a7824 */ /* 0x040fe200078e020a */
[----:B------:R0:W1:Y:S01]  /*3da0*/  MUFU.RCP R13, R23 ;  /* 0x00000017000d7308 */ /* 0x0000620000001000 */
[----:B------:R-:W-:Y:S01]  /*3db0*/  FADD.FTZ R25, -R23, -RZ ;  /* 0x800000ff17197221 */ /* 0x000fe20000010100 */
[----:B0-----:R-:W-:-:S04]  /*3dc0*/  IADD3 R23, PT, PT, R22, 0x7f, -R15 ;  /* 0x0000007f16177810 */ /* 0x001fc80007ffe80f */
[----:B------:R-:W-:Y:S01]  /*3dd0*/  IADD3 R23, PT, PT, R23, R20, RZ ;  /* 0x0000001417177210 */ /* 0x000fe20007ffe0ff */
[----:B-1----:R-:W-:-:S04]  /*3de0*/  FFMA R14, R13, R25, 1 ;  /* 0x3f8000000d0e7423 */ /* 0x002fc80000000019 */
[----:B------:R-:W-:-:S04]  /*3df0*/  FFMA R13, R13, R14, R13 ;  /* 0x0000000e0d0d7223 */ /* 0x000fc8000000000d */
[----:B------:R-:W-:-:S04]  /*3e00*/  FFMA R14, R10, R13, RZ ;  /* 0x0000000d0a0e7223 */ /* 0x000fc800000000ff */
[----:B------:R-:W-:-:S04]  /*3e10*/  FFMA R21, R25, R14, R10 ;  /* 0x0000000e19157223 */ /* 0x000fc8000000000a */
[----:B------:R-:W-:-:S04]  /*3e20*/  FFMA R14, R13, R21, R14 ;  /* 0x000000150d0e7223 */ /* 0x000fc8000000000e */
[----:B------:R-:W-:-:S04]  /*3e30*/  FFMA R21, R25, R14, R10 ;  /* 0x0000000e19157223 */ /* 0x000fc8000000000a */
[----:B------:R-:W-:-:S05]  /*3e40*/  FFMA R10, R13, R21, R14 ;  /* 0x000000150d0a7223 */ /* 0x000fca000000000e */
[----:B------:R-:W-:-:S04]  /*3e50*/  SHF.R.U32.HI R15, RZ, 0x17, R10 ;  /* 0x00000017ff0f7819 */ /* 0x000fc8000001160a */
[----:B------:R-:W-:-:S04]  /*3e60*/  LOP3.LUT R15, R15, 0xff, RZ, 0xc0, !PT ;  /* 0x000000ff0f0f7812 */ /* 0x000fc800078ec0ff */
[----:B------:R-:W-:-:S04]  /*3e70*/  IADD3 R22, PT, PT, R15, R23, RZ ;  /* 0x000000170f167210 */ /* 0x000fc80007ffe0ff */
[----:B------:R-:W-:-:S04]  /*3e80*/  IADD3 R15, PT, PT, R22, -0x1, RZ ;  /* 0xffffffff160f7810 */ /* 0x000fc80007ffe0ff */
[----:B------:R-:W-:-:S13]  /*3e90*/  ISETP.GE.U32.AND P0, PT, R15, 0xfe, PT ;  /* 0x000000fe0f00780c */ /* 0x000fda0003f06070 */
[----:B------:R-:W-:Y:S05]  /*3ea0*/  @!P0 BRA `(.L_x_119) ;  /* 0x0000000000808947 */ /* 0x000fea0003800000 */
[----:B------:R-:W-:-:S13]  /*3eb0*/  ISETP.GT.AND P0, PT, R22, 0xfe, PT ;  /* 0x000000fe1600780c */ /* 0x000fda0003f04270 */
[----:B------:R-:W-:Y:S05]  /*3ec0*/  @P0 BRA `(.L_x_120) ;  /* 0x00000000006c0947 */ /* 0x000fea0003800000 */
[----:B------:R-:W-:-:S13]  /*3ed0*/  ISETP.GE.AND P0, PT, R22, 0x1, PT ;  /* 0x000000011600780c */ /* 0x000fda0003f06270 */
[----:B------:R-:W-:Y:S05]  /*3ee0*/  @P0 BRA `(.L_x_121) ;  /* 0x0000000000740947 */ /* 0x000fea0003800000 */
[----:B------:R-:W-:Y:S02]  /*3ef0*/  ISETP.GE.AND P0, PT, R22, -0x18, PT ;  /* 0xffffffe81600780c */ /* 0x000fe40003f06270 */
[----:B------:R-:W-:-:S11]  /*3f00*/  LOP3.LUT R10, R10, 0x80000000, RZ, 0xc0, !PT ;  /* 0x800000000a0a7812 */ /* 0x000fd600078ec0ff */
[----:B------:R-:W-:Y:S05]  /*3f10*/  @!P0 BRA `(.L_x_121) ;  /* 0x0000000000688947 */ /* 0x000fea0003800000 */
[-CC-:B------:R-:W-:Y:S01]  /*3f20*/  FFMA.RZ R15, R13, R21.reuse, R14.reuse ;  /* 0x000000150d0f7223 */ /* 0x180fe2000000c00e */
[C---:B------:R-:W-:Y:S02]  /*3f30*/  ISETP.NE.AND P2, PT, R22.reuse, RZ, PT ;  /* 0x000000ff1600720c */ /* 0x040fe40003f45270 */
[C---:B------:R-:W-:Y:S02]  /*3f40*/  ISETP.NE.AND P1, PT, R22.reuse, RZ, PT ;  /* 0x000000ff1600720c */ /* 0x040fe40003f25270 */
[----:B------:R-:W-:Y:S01]  /*3f50*/  LOP3.LUT R20, R15, 0x7fffff, RZ, 0xc0, !PT ;  /* 0x007fffff0f147812 */ /* 0x000fe200078ec0ff */
[CCC-:B------:R-:W-:Y:S01]  /*3f60*/  FFMA.RP R15, R13.reuse, R21.reuse, R14.reuse ;  /* 0x000000150d0f7223 */ /* 0x1c0fe2000000800e */
[----:B------:R-:W-:Y:S01]  /*3f70*/  FFMA.RM R14, R13, R21, R14 ;  /* 0x000000150d0e7223 */ /* 0x000fe2000000400e */
[----:B------:R-:W-:Y:S02]  /*3f80*/  IADD3 R13, PT, PT, R22, 0x20, RZ ;  /* 0x00000020160d7810 */ /* 0x000fe40007ffe0ff */
[----:B------:R-:W-:-:S02]  /*3f90*/  LOP3.LUT R20, R20, 0x800000, RZ, 0xfc, !PT ;  /* 0x0080000014147812 */ /* 0x000fc400078efcff */
[----:B------:R-:W-:Y:S02]  /*3fa0*/  IADD3 R21, PT, PT, -R22, RZ, RZ ;  /* 0x000000ff16157210 */ /* 0x000fe40007ffe1ff */
[----:B------:R-:W-:Y:S02]  /*3fb0*/  SHF.L.U32 R13, R20, R13, RZ ;  /* 0x0000000d140d7219 */ /* 0x000fe400000006ff */
[----:B------:R-:W-:Y:S02]  /*3fc0*/  FSETP.NEU.FTZ.AND P0, PT, R15, R14, PT ;  /* 0x0000000e0f00720b */ /* 0x000fe40003f1d000 */
[----:B------:R-:W-:Y:S02]  /*3fd0*/  SEL R15, R21, RZ, P2 ;  /* 0x000000ff150f7207 */ /* 0x000fe40001000000 */
[----:B------:R-:W-:Y:S02]  /*3fe0*/  ISETP.NE.AND P1, PT, R13, RZ, P1 ;  /* 0x000000ff0d00720c */ /* 0x000fe40000f25270 */
[----:B------:R-:W-:-:S02]  /*3ff0*/  SHF.R.U32.HI R15, RZ, R15, R20 ;  /* 0x0000000fff0f7219 */ /* 0x000fc40000011614 */
[----:B------:R-:W-:Y:S02]  /*4000*/  PLOP3.LUT P0, PT, P0, P1, PT, 0xf8, 0x8f ;  /* 0x00000000008f781c */ /* 0x000fe40000703f70 */
[----:B------:R-:W-:Y:S02]  /*4010*/  SHF.R.U32.HI R14, RZ, 0x1, R15 ;  /* 0x00000001ff0e7819 */ /* 0x000fe4000001160f */
[----:B------:R-:W-:-:S04]  /*4020*/  SEL R13, RZ, 0x1, !P0 ;  /* 0x00000001ff0d7807 */ /* 0x000fc80004000000 */
[----:B------:R-:W-:-:S04]  /*4030*/  LOP3.LUT R20, R13, 0x1, R14, 0xf8, !PT ;  /* 0x000000010d147812 */ /* 0x000fc800078ef80e */
[----:B------:R-:W-:-:S04]  /*4040*/  LOP3.LUT R15, R20, R15, RZ, 0xc0, !PT ;  /* 0x0000000f140f7212 */ /* 0x000fc800078ec0ff */
[----:B------:R-:W-:-:S04]  /*4050*/  IADD3 R15, PT, PT, R14, R15, RZ ;  /* 0x0000000f0e0f7210 */ /* 0x000fc80007ffe0ff */
[----:B------:R-:W-:Y:S01]  /*4060*/  LOP3.LUT R10, R15, R10, RZ, 0xfc, !PT ;  /* 0x0000000a0f0a7212 */ /* 0x000fe200078efcff */
[----:B------:R-:W-:Y:S06]  /*4070*/  BRA `(.L_x_121) ;  /* 0x0000000000107947 */ /* 0x000fec0003800000 */
.L_x_120:
[----:B------:R-:W-:-:S04]  /*4080*/  LOP3.LUT R10, R10, 0x80000000, RZ, 0xc0, !PT ;  /* 0x800000000a0a7812 */ /* 0x000fc800078ec0ff */
[----:B------:R-:W-:Y:S01]  /*4090*/  LOP3.LUT R10, R10, 0x7f800000, RZ, 0xfc, !PT ;  /* 0x7f8000000a0a7812 */ /* 0x000fe200078efcff */
[----:B------:R-:W-:Y:S06]  /*40a0*/  BRA `(.L_x_121) ;  /* 0x0000000000047947 */ /* 0x000fec0003800000 */
.L_x_119:
[----:B------:R-:W-:-:S07]  /*40b0*/  LEA R10, R23, R10, 0x17 ;  /* 0x0000000a170a7211 */ /* 0x000fce00078eb8ff */
.L_x_121:
[----:B------:R-:W-:Y:S05]  /*40c0*/  BSYNC.RECONVERGENT B2 ;  /* 0x0000000000027941 */ /* 0x000fea0003800200 */
.L_x_118:
[----:B------:R-:W-:Y:S05]  /*40d0*/  BRA `(.L_x_122) ;  /* 0x0000000000207947 */ /* 0x000fea0003800000 */
.L_x_117:
[----:B------:R-:W-:-:S04]  /*40e0*/  LOP3.LUT R10, R23, 0x80000000, R10, 0x48, !PT ;  /* 0x80000000170a7812 */ /* 0x000fc800078e480a */
[----:B------:R-:W-:Y:S01]  /*40f0*/  LOP3.LUT R10, R10, 0x7f800000, RZ, 0xfc, !PT ;  /* 0x7f8000000a0a7812 */ /* 0x000fe200078efcff */
[----:B------:R-:W-:Y:S06]  /*4100*/  BRA `(.L_x_122) ;  /* 0x0000000000147947 */ /* 0x000fec0003800000 */
.L_x_116:
[----:B------:R-:W-:Y:S01]  /*4110*/  LOP3.LUT R10, R23, 0x80000000, R10, 0x48, !PT ;  /* 0x80000000170a7812 */ /* 0x000fe200078e480a */
[----:B------:R-:W-:Y:S06]  /*4120*/  BRA `(.L_x_122) ;  /* 0x00000000000c7947 */ /* 0x000fec0003800000 */
.L_x_115:
[----:B------:R-:W0:Y:S01]  /*4130*/  MUFU.RSQ R10, -QNAN ;  /* 0xffc00000000a7908 */ /* 0x000e220000001400 */
[----:B------:R-:W-:Y:S05]  /*4140*/  BRA `(.L_x_122) ;  /* 0x0000000000047947 */ /* 0x000fea0003800000 */
.L_x_114:
[----:B------:R-:W-:-:S07]  /*4150*/  FADD.FTZ R10, R14, R13 ;  /* 0x0000000d0e0a7221 */ /* 0x000fce0000010000 */
.L_x_122:
[----:B------:R-:W-:Y:S05]  /*4160*/  BSYNC.RECONVERGENT B1 ;  /* 0x0000000000017941 */ /* 0x000fea0003800200 */
.L_x_112:
[----:B------:R-:W-:-:S04]  /*4170*/  HFMA2 R13, -RZ, RZ, 0, 0 ;  /* 0x00000000ff0d7431 */ /* 0x000fc800000001ff */
[----:B0-----:R-:W-:Y:S05]  /*4180*/  RET.REL.NODEC R12 `(_Z30persistent_splitK_batch_kernelPKfS0_S0_fS0_PfS0_S0_S1_S1_iiii) ;  /* 0xffffffbc0c9c7950 */ /* 0x001fea0003c3ffff */
.L_x_123:
[----:B------:R-:W-:-:S00]  /*4190*/  BRA `(.L_x_123) ;  /* 0xfffffffc00fc7947 */ /* 0x000fc0000383ffff */
[----:B------:R-:W-:-:S00]  /*41a0*/  NOP ;  /* 0x0000000000007918 */ /* 0x000fc00000000000 */
        /* <DEDUP_REMOVED lines=13> */
.L_x_339:


//--------------------- .text._Z24persistent_splitK_kernelPKfS0_S0_fS0_PfS0_S0_S1_S1_iiii --------------------------
	.section	.text._Z24persistent_splitK_kernelPKfS0_S0_fS0_PfS0_S0_S1_S1_iiii,"ax",@progbits
	.align	128
        .global         _Z24persistent_splitK_kernelPKfS0_S0_fS0_PfS0_S0_S1_S1_iiii
        .type           _Z24persistent_splitK_kernelPKfS0_S0_fS0_PfS0_S0_S1_S1_iiii,@function
        .size           _Z24persistent_splitK_kernelPKfS0_S0_fS0_PfS0_S0_S1_S1_iiii,(.L_x_340 - _Z24persistent_splitK_kernelPKfS0_S0_fS0_PfS0_S0_S1_S1_iiii)
        .other          _Z24persistent_splitK_kernelPKfS0_S0_fS0_PfS0_S0_S1_S1_iiii,@"STO_CUDA_ENTRY STV_DEFAULT"
_Z24persistent_splitK_kernelPKfS0_S0_fS0_PfS0_S0_S1_S1_iiii:
.text._Z24persistent_splitK_kernelPKfS0_S0_fS0_PfS0_S0_S1_S1_iiii:
[----:B------:R-:W-:Y:S01]  /*0000*/  LDC R1, c[0x0][0x37c] ;  /* 0x0000df00ff017b82 */ /* 0x000fe20000000800 */
[----:B------:R-:W0:Y:S07]  /*0010*/  S2R R0, SR_TID.X ;  /* 0x0000000000007919 */ /* 0x000e2e0000002100 */
[----:B------:R-:W0:Y:S01]  /*0020*/  LDC.64 R2, c[0x0][0x3a8] ;  /* 0x0000ea00ff027b82 */ /* 0x000e220000000a00 */
[----:B------:R-:W1:Y:S07]  /*0030*/  LDCU.64 UR12, c[0x0][0x358] ;  /* 0x00006b00ff0c77ac */ /* 0x000e6e0008000a00 */
[----:B------:R-:W2:Y:S01]  /*0040*/  LDC R4, c[0x0][0x3d8] ;  /* 0x0000f600ff047b82 */ /* 0x000ea20000000800 */
[----:B0-----:R-:W-:-:S06]  /*0050*/  IMAD.WIDE.U32 R2, R0, 0x4, R2 ;  /* 0x0000000400027825 */ /* 0x001fcc00078e0002 */
[----:B-1----:R-:W3:Y:S01]  /*0060*/  LDG.E R2, desc[UR12][R2.64] ;  /* 0x0000000c02027981 */ /* 0x002ee2000c1e1900 */
[----:B------:R-:W0:Y:S01]  /*0070*/  S2UR UR6, SR_CgaCtaId ;  /* 0x00000000000679c3 */ /* 0x000e220000008800 */
[----:B------:R-:W-:Y:S01]  /*0080*/  UMOV UR4, 0x400 ;  /* 0x0000040000047882 */ /* 0x000fe20000000000 */
[----:B--2---:R-:W-:Y:S01]  /*0090*/  ISETP.GE.AND P0, PT, R4, 0x1, PT ;  /* 0x000000010400780c */ /* 0x004fe20003f06270 */
[----:B0-----:R-:W-:-:S06]  /*00a0*/  ULEA UR5, UR6, UR4, 0x18 ;  /* 0x0000000406057291 */ /* 0x001fcc000f8ec0ff */
[----:B------:R-:W-:-:S05]  /*00b0*/  LEA R5, R0, UR5, 0x2 ;  /* 0x0000000500057c11 */ /* 0x000fca000f8e10ff */
[----:B---3--:R0:W-:Y:S01]  /*00c0*/  STS [R5], R2 ;  /* 0x0000000205007388 */ /* 0x0081e20000000800 */
[----:B------:R-:W-:Y:S05]  /*00d0*/  @!P0 EXIT ;  /* 0x000000000000894d */ /* 0x000fea0003800000 */
[----:B------:R-:W1:Y:S01]  /*00e0*/  LDCU.64 UR8, c[0x0][0x3d0] ;  /* 0x00007a00ff0877ac */ /* 0x000e620008000a00 */
[----:B------:R-:W-:Y:S01]  /*00f0*/  HFMA2 R4, -RZ, RZ, 0, 9.5367431640625e-07 ;  /* 0x00000010ff047431 */ /* 0x000fe200000001ff */
[----:B0-----:R-:W-:Y:S01]  /*0100*/  MOV R5, 0x0 ;  /* 0x0000000000057802 */ /* 0x001fe20000000f00 */
[----:B------:R-:W0:Y:S01]  /*0110*/  LDCU.64 UR10, c[0x0][0x3a0] ;  /* 0x00007400ff0a77ac */ /* 0x000e220008000a00 */
[----:B------:R-:W2:Y:S01]  /*0120*/  LDCU.64 UR20, c[0x0][0x390] ;  /* 0x00007200ff1477ac */ /* 0x000ea20008000a00 */
[----:B------:R-:W-:Y:S02]  /*0130*/  UIADD3 UR5, UPT, UPT, UR4, 0x400, URZ ;  /* 0x0000040004057890 */ /* 0x000fe4000fffe0ff */
[----:B------:R-:W-:Y:S02]  /*0140*/  UIADD3 UR4, UPT, UPT, UR4, 0x800, URZ ;  /* 0x0000080004047890 */ /* 0x000fe4000fffe0ff */
[----:B------:R-:W-:Y:S01]  /*0150*/  ULEA UR5, UR6, UR5, 0x18 ;  /* 0x0000000506057291 */ /* 0x000fe2000f8ec0ff */
[----:B-1----:R-:W-:Y:S01]  /*0160*/  IMAD R2, R0, UR8, RZ ;  /* 0x0000000800027c24 */ /* 0x002fe2000f8e02ff */
[----:B------:R-:W-:-:S02]  /*0170*/  ULEA UR4, UR6, UR4, 0x18 ;  /* 0x0000000406047291 */ /* 0x000fc4000f8ec0ff */
[----:B------:R-:W-:Y:S01]  /*0180*/  UIADD3 UR14, UPT, UPT, UR8, -0x1, URZ ;  /* 0xffffffff080e7890 */ /* 0x000fe2000fffe0ff */
[----:B------:R-:W-:Y:S01]  /*0190*/  IMAD.WIDE.U32 R4, R2, 0x4, R4 ;  /* 0x0000000402047825 */ /* 0x000fe200078e0004 */
[----:B------:R-:W-:Y:S02]  /*01a0*/  ULOP3.LUT UR15, UR8, 0x7, URZ, 0xc0, !UPT ;  /* 0x00000007080f7892 */ /* 0x000fe4000f8ec0ff */
[----:B------:R-:W-:Y:S01]  /*01b0*/  ULOP3.LUT UR16, UR8, 0x3, URZ, 0xc0, !UPT ;  /* 0x0000000308107892 */ /* 0x000fe2000f8ec0ff */
[----:B------:R-:W-:Y:S01]  /*01c0*/  LEA R6, R0, UR4, 0x2 ;  /* 0x0000000400067c11 */ /* 0x000fe2000f8e10ff */
[----:B------:R-:W-:Y:S01]  /*01d0*/  ULOP3.LUT UR6, UR8, 0x7ffffff8, URZ, 0xc0, !UPT ;  /* 0x7ffffff808067892 */ /* 0x000fe2000f8ec0ff */
[C---:B0-----:R-:W-:Y:S01]  /*01e0*/  IADD3 RZ, P0, PT, R4.reuse, UR10, RZ ;  /* 0x0000000a04ff7c10 */ /* 0x041fe2000ff1e0ff */
[----:B------:R-:W-:Y:S01]  /*01f0*/  ULOP3.LUT UR17, UR9, 0x7, URZ, 0xc0, !UPT ;  /* 0x0000000709117892 */ /* 0x000fe2000f8ec0ff */
[----:B--2---:R-:W-:Y:S01]  /*0200*/  IADD3 RZ, P1, PT, R4, UR20, RZ ;  /* 0x0000001404ff7c10 */ /* 0x004fe2000ff3e0ff */
[----:B------:R-:W-:Y:S01]  /*0210*/  ULOP3.LUT UR18, UR9, 0x3, URZ, 0xc0, !UPT ;  /* 0x0000000309127892 */ /* 0x000fe2000f8ec0ff */
[C---:B------:R-:W-:Y:S01]  /*0220*/  IADD3.X R3, PT, PT, R5.reuse, UR11, RZ, P0, !PT ;  /* 0x0000000b05037c10 */ /* 0x040fe200087fe4ff */
[----:B------:R-:W-:Y:S01]  /*0230*/  ULOP3.LUT UR7, UR9, 0x7ffffff8, URZ, 0xc0, !UPT ;  /* 0x7ffffff809077892 */ /* 0x000fe2000f8ec0ff */
[----:B------:R-:W-:Y:S01]  /*0240*/  IADD3.X R4, PT, PT, R5, UR21, RZ, P1, !PT ;  /* 0x0000001505047c10 */ /* 0x000fe20008ffe4ff */
[----:B------:R-:W-:Y:S01]  /*0250*/  ULOP3.LUT UR8, UR8, 0x7ffffff0, URZ, 0xc0, !UPT ;  /* 0x7ffffff008087892 */ /* 0x000fe2000f8ec0ff */
[----:B------:R-:W-:Y:S01]  /*0260*/  LEA R5, R0, UR5, 0x2 ;  /* 0x0000000500057c11 */ /* 0x000fe2000f8e10ff */
[----:B------:R-:W-:-:S10]  /*0270*/  UMOV UR4, URZ ;  /* 0x000000ff00047c82 */ /* 0x000fd40008000000 */
.L_x_236:
[----:B0-----:R-:W0:Y:S01]  /*0280*/  LDCU UR5, c[0x0][0x3d0] ;  /* 0x00007a00ff0577ac */ /* 0x001e220008000800 */
[----:B------:R1:W-:Y:S04]  /*0290*/  STS [R5], RZ ;  /* 0x000000ff05007388 */ /* 0x0003e80000000800 */
        /* <DEDUP_REMOVED lines=8> */
[----:B------:R-:W-:Y:S01]  /*0320*/  UIMAD UR10, UR4, UR10, URZ ;  /* 0x0000000a040a72a4 */ /* 0x000fe2000f8e02ff */
[----:B------:R-:W-:-:S11]  /*0330*/  UMOV UR5, URZ ;  /* 0x000000ff00057c82 */ /* 0x000fd60008000000 */
.L_x_134:
[----:B------:R-:W0:Y:S01]  /*0340*/  LDCU UR11, c[0x0][0x3d4] ;  /* 0x00007a80ff0b77ac */ /* 0x000e220008000800 */
[----:B------:R-:W-:Y:S01]  /*0350*/  HFMA2 R9, -RZ, RZ, 0, 0 ;  /* 0x00000000ff097431 */ /* 0x000fe200000001ff */
[----:B------:R-:W-:Y:S01]  /*0360*/  MOV R7, RZ ;  /* 0x000000ff00077202 */ /* 0x000fe20000000f00 */
[----:B0-----:R-:W-:-:S09]  /*0370*/  UISETP.GE.U32.AND UP1, UPT, UR11, 0x8, UPT ;  /* 0x000000080b00788c */ /* 0x001fd2000bf26070 */
[----:B------:R-:W-:Y:S05]  /*0380*/  BRA.U !UP1, `(.L_x_126) ;  /* 0x0000000109ec7547 */ /* 0x000fea000b800000 */
[----:B------:R-:W-:Y:S02]  /*0390*/  MOV R9, RZ ;  /* 0x000000ff00097202 */ /* 0x000fe40000000f00 */
[----:B------:R-:W-:-:S07]  /*03a0*/  MOV R7, RZ ;  /* 0x000000ff00077202 */ /* 0x000fce0000000f00 */
.L_x_127:
[----:B------:R-:W0:Y:S01]  /*03b0*/  LDC R28, c[0x0][0x3d0] ;  /* 0x0000f400ff1c7b82 */ /* 0x000e220000000800 */
[----:B------:R-:W-:-:S07]  /*03c0*/  IADD3 R11, PT, PT, R7, UR10, RZ ;  /* 0x0000000a070b7c10 */ /* 0x000fce000fffe0ff */
[----:B------:R-:W1:Y:S08]  /*03d0*/  LDC.64 R18, c[0x0][0x380] ;  /* 0x0000e000ff127b82 */ /* 0x000e700000000a00 */
[----:B------:R-:W2:Y:S01]  /*03e0*/  LDC.64 R12, c[0x0][0x388] ;  /* 0x0000e200ff0c7b82 */ /* 0x000ea20000000a00 */
[----:B0-----:R-:W-:-:S04]  /*03f0*/  IMAD R21, R7, R28, R0 ;  /* 0x0000001c07157224 */ /* 0x001fc800078e0200 */
[----:B------:R-:W-:Y:S02]  /*0400*/  IMAD R17, R21, R28, UR5 ;  /* 0x0000000515117e24 */ /* 0x000fe4000f8e021c */
[----:B-1----:R-:W-:-:S05]  /*0410*/  IMAD.WIDE.U32 R18, R11, 0x4, R18 ;  /* 0x000000040b127825 */ /* 0x002fca00078e0012 */
[----:B------:R-:W3:Y:S01]  /*0420*/  LDG.E R14, desc[UR12][R18.64] ;  /* 0x0000000c120e7981 */ /* 0x000ee2000c1e1900 */
[----:B--2---:R-:W-:Y:S01]  /*0430*/  IMAD.WIDE R16, R17, 0x4, R12 ;  /* 0x0000000411107825 */ /* 0x004fe200078e020c */
[-C--:B------:R-:W-:Y:S02]  /*0440*/  IADD3 R23, PT, PT, R21, R28.reuse, RZ ;  /* 0x0000001c15177210 */ /* 0x080fe40007ffe0ff */
[----:B------:R-:W2:Y:S04]  /*0450*/  LDG.E R24, desc[UR12][R18.64+0x4] ;  /* 0x0000040c12187981 */ /* 0x000ea8000c1e1900 */
[----:B------:R0:W3:Y:S01]  /*0460*/  LDG.E R15, desc[UR12][R16.64] ;  /* 0x0000000c100f7981 */ /* 0x0000e2000c1e1900 */
[CC--:B------:R-:W-:Y:S01]  /*0470*/  IADD3 R25, PT, PT, R23.reuse, R28.reuse, RZ ;  /* 0x0000001c17197210 */ /* 0x0c0fe20007ffe0ff */
[----:B------:R-:W-:-:S02]  /*0480*/  IMAD R27, R23, R28, UR5 ;  /* 0x00000005171b7e24 */ /* 0x000fc4000f8e021c */
[----:B------:R-:W4:Y:S01]  /*0490*/  LDG.E R22, desc[UR12][R18.64+0x8] ;  /* 0x0000080c12167981 */ /* 0x000f22000c1e1900 */
[-C--:B------:R-:W-:Y:S01]  /*04a0*/  IADD3 R23, PT, PT, R25, R28.reuse, RZ ;  /* 0x0000001c19177210 */ /* 0x080fe20007ffe0ff */
[--C-:B------:R-:W-:Y:S02]  /*04b0*/  IMAD.WIDE R26, R27, 0x4, R12.reuse ;  /* 0x000000041b1a7825 */ /* 0x100fe400078e020c */
[----:B------:R-:W5:Y:S02]  /*04c0*/  LDG.E R21, desc[UR12][R18.64+0xc] ;  /* 0x00000c0c12157981 */ /* 0x000f64000c1e1900 */
[-C--:B------:R-:W-:Y:S02]  /*04d0*/  IMAD R29, R23, R28.reuse, UR5 ;  /* 0x00000005171d7e24 */ /* 0x080fe4000f8e021c */
[-C--:B0-----:R-:W-:Y:S01]  /*04e0*/  IMAD R17, R25, R28.reuse, UR5 ;  /* 0x0000000519117e24 */ /* 0x081fe2000f8e021c */
[----:B------:R-:W-:Y:S01]  /*04f0*/  IADD3 R25, PT, PT, R23, R28, RZ ;  /* 0x0000001c17197210 */ /* 0x000fe20007ffe0ff */
[----:B------:R-:W5:Y:S02]  /*0500*/  LDG.E R20, desc[UR12][R18.64+0x10] ;  /* 0x0000100c12147981 */ /* 0x000f64000c1e1900 */
[----:B------:R-:W-:-:S02]  /*0510*/  IMAD.WIDE R16, R17, 0x4, R12 ;  /* 0x0000000411107825 */ /* 0x000fc400078e020c */
[----:B------:R-:W2:Y:S04]  /*0520*/  LDG.E R23, desc[UR12][R26.64] ;  /* 0x0000000c1a177981 */ /* 0x000ea8000c1e1900 */
[----:B------:R-:W5:Y:S04]  /*0530*/  LDG.E R11, desc[UR12][R18.64+0x14] ;  /* 0x0000140c120b7981 */ /* 0x000f68000c1e1900 */
[----:B------:R-:W5:Y:S04]  /*0540*/  LDG.E R10, desc[UR12][R18.64+0x18] ;  /* 0x0000180c120a7981 */ /* 0x000f68000c1e1900 */
[----:B------:R0:W5:Y:S02]  /*0550*/  LDG.E R8, desc[UR12][R18.64+0x1c] ;  /* 0x00001c0c12087981 */ /* 0x000164000c1e1900 */
[----:B0-----:R-:W-:-:S04]  /*0560*/  IMAD R19, R25, R28, UR5 ;  /* 0x0000000519137e24 */ /* 0x001fc8000f8e021c */
[----:B------:R-:W-:-:S06]  /*0570*/  IMAD.WIDE R18, R19, 0x4, R12 ;  /* 0x0000000413127825 */ /* 0x000fcc00078e020c */
[----:B------:R-:W5:Y:S01]  /*0580*/  LDG.E R19, desc[UR12][R18.64] ;  /* 0x0000000c12137981 */ /* 0x000f62000c1e1900 */
[----:B---3--:R-:W-:Y:S01]  /*0590*/  FFMA R9, R14, R15, R9 ;  /* 0x0000000f0e097223 */ /* 0x008fe20000000009 */
[----:B------:R-:W-:Y:S01]  /*05a0*/  IMAD.WIDE R14, R29, 0x4, R12 ;  /* 0x000000041d0e7825 */ /* 0x000fe200078e020c */
[-C--:B------:R-:W-:Y:S02]  /*05b0*/  IADD3 R29, PT, PT, R25, R28.reuse, RZ ;  /* 0x0000001c191d7210 */ /* 0x080fe40007ffe0ff */
[----:B------:R-:W4:Y:S04]  /*05c0*/  LDG.E R25, desc[UR12][R16.64] ;  /* 0x0000000c10197981 */ /* 0x000f28000c1e1900 */
[----:B------:R0:W5:Y:S02]  /*05d0*/  LDG.E R14, desc[UR12][R14.64] ;  /* 0x0000000c0e0e7981 */ /* 0x000164000c1e1900 */
[CC--:B0-----:R-:W-:Y:S01]  /*05e0*/  IADD3 R15, PT, PT, R29.reuse, R28.reuse, RZ ;  /* 0x0000001c1d0f7210 */ /* 0x0c1fe20007ffe0ff */
[----:B------:R-:W-:-:S03]  /*05f0*/  IMAD R29, R29, R28, UR5 ;  /* 0x000000051d1d7e24 */ /* 0x000fc6000f8e021c */
[----:B------:R-:W-:Y:S01]  /*0600*/  IADD3 R17, PT, PT, R15, R28, RZ ;  /* 0x0000001c0f117210 */ /* 0x000fe20007ffe0ff */
[----:B------:R-:W-:-:S04]  /*0610*/  IMAD.WIDE R26, R29, 0x4, R12 ;  /* 0x000000041d1a7825 */ /* 0x000fc800078e020c */
[-C--:B------:R-:W-:Y:S02]  /*0620*/  IMAD R29, R15, R28.reuse, UR5 ;  /* 0x000000050f1d7e24 */ /* 0x080fe4000f8e021c */
[----:B------:R-:W-:Y:S01]  /*0630*/  IMAD R28, R17, R28, UR5 ;  /* 0x00000005111c7e24 */ /* 0x000fe2000f8e021c */
[----:B------:R-:W3:Y:S01]  /*0640*/  LDG.E R26, desc[UR12][R26.64] ;  /* 0x0000000c1a1a7981 */ /* 0x000ee2000c1e1900 */
[----:B------:R-:W-:-:S04]  /*0650*/  IMAD.WIDE R16, R29, 0x4, R12 ;  /* 0x000000041d107825 */ /* 0x000fc800078e020c */
[----:B------:R-:W-:Y:S02]  /*0660*/  IMAD.WIDE R12, R28, 0x4, R12 ;  /* 0x000000041c0c7825 */ /* 0x000fe400078e020c */
[----:B------:R-:W3:Y:S04]  /*0670*/  LDG.E R16, desc[UR12][R16.64] ;  /* 0x0000000c10107981 */ /* 0x000ee8000c1e1900 */
[----:B------:R-:W3:Y:S01]  /*0680*/  LDG.E R12, desc[UR12][R12.64] ;  /* 0x0000000c0c0c7981 */ /* 0x000ee2000c1e1900 */
[----:B--2---:R-:W-:Y:S01]  /*0690*/  FFMA R9, R24, R23, R9 ;  /* 0x0000001718097223 */ /* 0x004fe20000000009 */
[----:B------:R-:W-:-:S04]  /*06a0*/  IADD3 R7, PT, PT, R7, 0x8, RZ ;  /* 0x0000000807077810 */ /* 0x000fc80007ffe0ff */
[----:B------:R-:W-:Y:S01]  /*06b0*/  ISETP.NE.AND P0, PT, R7, UR7, PT ;  /* 0x0000000707007c0c */ /* 0x000fe2000bf05270 */
[----:B----4-:R-:W-:-:S04]  /*06c0*/  FFMA R22, R22, R25, R9 ;  /* 0x0000001916167223 */ /* 0x010fc80000000009 */
[----:B-----5:R-:W-:-:S04]  /*06d0*/  FFMA R21, R21, R14, R22 ;  /* 0x0000000e15157223 */ /* 0x020fc80000000016 */
[----:B------:R-:W-:-:S04]  /*06e0*/  FFMA R20, R20, R19, R21 ;  /* 0x0000001314147223 */ /* 0x000fc80000000015 */
[----:B---3--:R-:W-:-:S04]  /*06f0*/  FFMA R11, R11, R26, R20 ;  /* 0x0000001a0b0b7223 */ /* 0x008fc80000000014 */
[----:B------:R-:W-:-:S04]  /*0700*/  FFMA R11, R10, R16, R11 ;  /* 0x000000100a0b7223 */ /* 0x000fc8000000000b */
[----:B------:R-:W-:Y:S01]  /*0710*/  FFMA R9, R8, R12, R11 ;  /* 0x0000000c08097223 */ /* 0x000fe2000000000b */
[----:B------:R-:W-:Y:S06]  /*0720*/  @P0 BRA `(.L_x_127) ;  /* 0xfffffffc00200947 */ /* 0x000fec000383ffff */
[----:B------:R-:W-:-:S07]  /*0730*/  MOV R7, UR7 ;  /* 0x0000000700077c02 */ /* 0x000fce0008000f00 */
.L_x_126:
[----:B------:R-:W-:-:S09]  /*0740*/  UISETP.NE.AND UP1, UPT, UR17, URZ, UPT ;  /* 0x000000ff1100728c */ /* 0x000fd2000bf25270 */
[----:B------:R-:W-:Y:S05]  /*0750*/  BRA.U !UP1, `(.L_x_128) ;  /* 0x0000000509387547 */ /* 0x000fea000b800000 */
[----:B------:R-:W-:Y:S02]  /*0760*/  UIADD3 UR9, UPT, UPT, UR17, -0x1, URZ ;  /* 0xffffffff11097890 */ /* 0x000fe4000fffe0ff */
[----:B------:R-:W-:Y:S02]  /*0770*/  UISETP.NE.AND UP2, UPT, UR18, URZ, UPT ;  /* 0x000000ff1200728c */ /* 0x000fe4000bf45270 */
[----:B------:R-:W-:-:S09]  /*0780*/  UISETP.GE.U32.AND UP1, UPT, UR9, 0x3, UPT ;  /* 0x000000030900788c */ /* 0x000fd2000bf26070 */
[----:B------:R-:W-:Y:S05]  /*0790*/  BRA.U !UP1, `(.L_x_129) ;  /* 0x00000001098c7547 */ /* 0x000fea000b800000 */
[----:B------:R-:W0:Y:S01]  /*07a0*/  LDC R8, c[0x0][0x3d0] ;  /* 0x0000f400ff087b82 */ /* 0x000e220000000800 */
[C---:B------:R-:W-:Y:S02]  /*07b0*/  IADD3 R15, PT, PT, R7.reuse, UR10, RZ ;  /* 0x0000000a070f7c10 */ /* 0x040fe4000fffe0ff */
[----:B------:R-:W-:-:S05]  /*07c0*/  IADD3 R21, P0, PT, R7, UR10, RZ ;  /* 0x0000000a07157c10 */ /* 0x000fca000ff1e0ff */
[----:B------:R-:W1:Y:S08]  /*07d0*/  LDC.64 R18, c[0x0][0x380] ;  /* 0x0000e000ff127b82 */ /* 0x000e700000000a00 */
[----:B------:R-:W2:Y:S08]  /*07e0*/  LDC.64 R10, c[0x0][0x388] ;  /* 0x0000e200ff0a7b82 */ /* 0x000eb00000000a00 */
[----:B------:R-:W3:Y:S01]  /*07f0*/  LDC.64 R12, c[0x0][0x380] ;  /* 0x0000e000ff0c7b82 */ /* 0x000ee20000000a00 */
[----:B0-----:R-:W-:-:S05]  /*0800*/  IMAD R17, R7, R8, R0 ;  /* 0x0000000807117224 */ /* 0x001fca00078e0200 */
[----:B------:R-:W-:Y:S01]  /*0810*/  IADD3 R23, PT, PT, R17, R8, RZ ;  /* 0x0000000811177210 */ /* 0x000fe20007ffe0ff */
[----:B-1----:R-:W-:-:S04]  /*0820*/  IMAD.WIDE.U32 R18, R15, 0x4, R18 ;  /* 0x000000040f127825 */ /* 0x002fc800078e0012 */
[-C--:B------:R-:W-:Y:S01]  /*0830*/  IMAD R15, R17, R8.reuse, UR5 ;  /* 0x00000005110f7e24 */ /* 0x080fe2000f8e0208 */
[----:B------:R-:W-:Y:S01]  /*0840*/  IADD3.X R22, PT, PT, RZ, RZ, RZ, P0, !PT ;  /* 0x000000ffff167210 */ /* 0x000fe200007fe4ff */
[CC--:B------:R-:W-:Y:S01]  /*0850*/  IMAD R17, R23.reuse, R8.reuse, UR5 ;  /* 0x0000000517117e24 */ /* 0x0c0fe2000f8e0208 */
[-C--:B------:R-:W-:Y:S01]  /*0860*/  IADD3 R23, PT, PT, R23, R8.reuse, RZ ;  /* 0x0000000817177210 */ /* 0x080fe20007ffe0ff */
[--C-:B--2---:R-:W-:Y:S01]  /*0870*/  IMAD.WIDE R14, R15, 0x4, R10.reuse ;  /* 0x000000040f0e7825 */ /* 0x104fe200078e020a */
[----:B------:R0:W2:Y:S02]  /*0880*/  LDG.E R20, desc[UR12][R18.64] ;  /* 0x0000000c12147981 */ /* 0x0000a4000c1e1900 */
[----:B------:R-:W-:Y:S01]  /*0890*/  IADD3 R25, PT, PT, R23, R8, RZ ;  /* 0x0000000817197210 */ /* 0x000fe20007ffe0ff */
[----:B------:R-:W-:Y:S02]  /*08a0*/  IMAD.WIDE R16, R17, 0x4, R10 ;  /* 0x0000000411107825 */ /* 0x000fe400078e020a */
[----:B------:R-:W2:Y:S01]  /*08b0*/  LDG.E R14, desc[UR12][R14.64] ;  /* 0x0000000c0e0e7981 */ /* 0x000ea2000c1e1900 */
[----:B---3--:R-:W-:Y:S01]  /*08c0*/  LEA R12, P0, R21, R12, 0x2 ;  /* 0x0000000c150c7211 */ /* 0x008fe200078010ff */
[----:B------:R-:W-:-:S02]  /*08d0*/  IMAD R23, R23, R8, UR5 ;  /* 0x0000000517177e24 */ /* 0x000fc4000f8e0208 */
[----:B------:R-:W3:Y:S01]  /*08e0*/  LDG.E R16, desc[UR12][R16.64] ;  /* 0x0000000c10107981 */ /* 0x000ee2000c1e1900 */
[----:B------:R-:W-:Y:S01]  /*08f0*/  LEA.HI.X R13, R21, R13, R22, 0x2, P0 ;  /* 0x0000000d150d7211 */ /* 0x000fe200000f1416 */
[----:B------:R-:W-:Y:S02]  /*0900*/  IMAD R25, R25, R8, UR5 ;  /* 0x0000000519197e24 */ /* 0x000fe4000f8e0208 */
[--C-:B0-----:R-:W-:Y:S02]  /*0910*/  IMAD.WIDE R18, R23, 0x4, R10.reuse ;  /* 0x0000000417127825 */ /* 0x101fe400078e020a */
[----:B------:R-:W3:Y:S02]  /*0920*/  LDG.E R21, desc[UR12][R12.64+0x4] ;  /* 0x0000040c0c157981 */ /* 0x000ee4000c1e1900 */
[----:B------:R-:W-:Y:S02]  /*0930*/  IMAD.WIDE R10, R25, 0x4, R10 ;  /* 0x00000004190a7825 */ /* 0x000fe400078e020a */
[----:B------:R-:W4:Y:S04]  /*0940*/  LDG.E R18, desc[UR12][R18.64] ;  /* 0x0000000c12127981 */ /* 0x000f28000c1e1900 */
[----:B------:R-:W4:Y:S04]  /*0950*/  LDG.E R23, desc[UR12][R12.64+0x8] ;  /* 0x0000080c0c177981 */ /* 0x000f28000c1e1900 */
[----:B------:R-:W5:Y:S04]  /*0960*/  LDG.E R10, desc[UR12][R10.64] ;  /* 0x0000000c0a0a7981 */ /* 0x000f68000c1e1900 */
[----:B------:R-:W5:Y:S01]  /*0970*/  LDG.E R25, desc[UR12][R12.64+0xc] ;  /* 0x00000c0c0c197981 */ /* 0x000f62000c1e1900 */
[----:B------:R-:W-:Y:S01]  /*0980*/  IADD3 R7, PT, PT, R7, 0x4, RZ ;  /* 0x0000000407077810 */ /* 0x000fe20007ffe0ff */
[----:B--2---:R-:W-:-:S04]  /*0990*/  FFMA R20, R20, R14, R9 ;  /* 0x0000000e14147223 */ /* 0x004fc80000000009 */
[----:B---3--:R-:W-:-:S04]  /*09a0*/  FFMA R20, R21, R16, R20 ;  /* 0x0000001015147223 */ /* 0x008fc80000000014 */
[----:B----4-:R-:W-:-:S04]  /*09b0*/  FFMA R20, R23, R18, R20 ;  /* 0x0000001217147223 */ /* 0x010fc80000000014 */
[----:B-----5:R-:W-:-:S07]  /*09c0*/  FFMA R9, R25, R10, R20 ;  /* 0x0000000a19097223 */ /* 0x020fce0000000014 */
.L_x_129:
[----:B------:R-:W-:Y:S05]  /*09d0*/  BRA.U !UP2, `(.L_x_128) ;  /* 0x000000010a987547 */ /* 0x000fea000b800000 */
[----:B------:R-:W-:Y:S02]  /*09e0*/  UISETP.NE.AND UP1, UPT, UR18, 0x1, UPT ;  /* 0x000000011200788c */ /* 0x000fe4000bf25270 */
[----:B------:R-:W-:-:S07]  /*09f0*/  ULOP3.LUT UP2, URZ, UR11, 0x1, URZ, 0xc0, !UPT ;  /* 0x000000010bff7892 */ /* 0x000fce000f84c0ff */
        /* <DEDUP_REMOVED lines=12> */
[----:B------:R-:W-:Y:S01]  /*0ac0*/  IMAD R21, R21, R8, UR5 ;  /* 0x0000000515157e24 */ /* 0x000fe2000f8e0208 */
[----:B------:R-:W4:Y:S01]  /*0ad0*/  LDG.E R16, desc[UR12][R16.64] ;  /* 0x0000000c10107981 */ /* 0x000f22000c1e1900 */
[----:B--2---:R-:W-:-:S04]  /*0ae0*/  IMAD.WIDE R14, R15, 0x4, R10 ;  /* 0x000000040f0e7825 */ /* 0x004fc800078e020a */
[----:B------:R-:W-:Y:S02]  /*0af0*/  IMAD.WIDE R10, R21, 0x4, R10 ;  /* 0x00000004150a7825 */ /* 0x000fe400078e020a */
[----:B------:R-:W4:Y:S01]  /*0b00*/  LDG.E R14, desc[UR12][R14.64] ;  /* 0x0000000c0e0e7981 */ /* 0x000f22000c1e1900 */
[----:B---3--:R-:W-:-:S03]  /*0b10*/  LEA R12, P0, R18, R12, 0x2 ;  /* 0x0000000c120c7211 */ /* 0x008fc600078010ff */
[----:B------:R-:W2:Y:S01]  /*0b20*/  LDG.E R10, desc[UR12][R10.64] ;  /* 0x0000000c0a0a7981 */ /* 0x000ea2000c1e1900 */
[----:B------:R-:W-:-:S05]  /*0b30*/  LEA.HI.X R13, R18, R13, R19, 0x2, P0 ;  /* 0x0000000d120d7211 */ /* 0x000fca00000f1413 */
[----:B------:R-:W2:Y:S01]  /*0b40*/  LDG.E R12, desc[UR12][R12.64+0x4] ;  /* 0x0000040c0c0c7981 */ /* 0x000ea2000c1e1900 */
[----:B------:R-:W-:Y:S01]  /*0b50*/  IADD3 R7, PT, PT, R7, 0x2, RZ ;  /* 0x0000000207077810 */ /* 0x000fe20007ffe0ff */
[----:B----4-:R-:W-:-:S04]  /*0b60*/  FFMA R9, R16, R14, R9 ;  /* 0x0000000e10097223 */ /* 0x010fc80000000009 */
[----:B--2---:R-:W-:-:S07]  /*0b70*/  FFMA R9, R12, R10, R9 ;  /* 0x0000000a0c097223 */ /* 0x004fce0000000009 */
.L_x_130:
[----:B------:R-:W-:Y:S05]  /*0b80*/  BRA.U !UP2, `(.L_x_128) ;  /* 0x000000010a2c7547 */ /* 0x000fea000b800000 */
[----:B------:R-:W0:Y:S08]  /*0b90*/  LDC R15, c[0x0][0x3d0] ;  /* 0x0000f400ff0f7b82 */ /* 0x000e300000000800 */
[----:B------:R-:W1:Y:S08]  /*0ba0*/  LDC.64 R12, c[0x0][0x380] ;  /* 0x0000e000ff0c7b82 */ /* 0x000e700000000a00 */
[----:B------:R-:W2:Y:S01]  /*0bb0*/  LDC.64 R10, c[0x0][0x388] ;  /* 0x0000e200ff0a7b82 */ /* 0x000ea20000000a00 */
[C---:B0-----:R-:W-:Y:S01]  /*0bc0*/  IMAD R8, R7.reuse, R15, R0 ;  /* 0x0000000f07087224 */ /* 0x041fe200078e0200 */
[----:B------:R-:W-:-:S03]  /*0bd0*/  IADD3 R7, PT, PT, R7, UR10, RZ ;  /* 0x0000000a07077c10 */ /* 0x000fc6000fffe0ff */
[----:B------:R-:W-:Y:S02]  /*0be0*/  IMAD R15, R8, R15, UR5 ;  /* 0x00000005080f7e24 */ /* 0x000fe4000f8e020f */
[----:B-1----:R-:W-:-:S06]  /*0bf0*/  IMAD.WIDE.U32 R12, R7, 0x4, R12 ;  /* 0x00000004070c7825 */ /* 0x002fcc00078e000c */
[----:B------:R-:W3:Y:S01]  /*0c00*/  LDG.E R12, desc[UR12][R12.64] ;  /* 0x0000000c0c0c7981 */ /* 0x000ee2000c1e1900 */
[----:B--2---:R-:W-:-:S06]  /*0c10*/  IMAD.WIDE R10, R15, 0x4, R10 ;  /* 0x000000040f0a7825 */ /* 0x004fcc00078e020a */
[----:B------:R-:W3:Y:S02]  /*0c20*/  LDG.E R10, desc[UR12][R10.64] ;  /* 0x0000000c0a0a7981 */ /* 0x000ee4000c1e1900 */
[----:B---3--:R-:W-:-:S07]  /*0c30*/  FFMA R9, R12, R10, R9 ;  /* 0x0000000a0c097223 */ /* 0x008fce0000000009 */
.L_x_128:
        /* <DEDUP_REMOVED lines=17> */
.L_x_132:
[----:B------:R-:W0:Y:S02]  /*0d50*/  LDS R8, [R5] ;  /* 0x0000000005087984 */ /* 0x000e240000000800 */
[----:B0-----:R-:W-:-:S05]  /*0d60*/  FADD R9, R7, R8 ;  /* 0x0000000807097221 */ /* 0x001fca0000000000 */
[----:B------:R-:W0:Y:S02]  /*0d70*/  ATOMS.CAST.SPIN P0, [R5], R8, R9 ;  /* 0x000000080500758d */ /* 0x000e240001800009 */
[----:B0-----:R-:W-:Y:S05]  /*0d80*/  @!P0 BRA `(.L_x_132) ;  /* 0xfffffffc00f08947 */ /* 0x001fea000383ffff */
[----:B------:R-:W-:Y:S05]  /*0d90*/  BSYNC.RECONVERGENT B1 ;  /* 0x0000000000017941 */ /* 0x000fea0003800200 */
.L_x_131:
[----:B------:R-:W0:Y:S01]  /*0da0*/  LDCU UR9, c[0x0][0x3d0] ;  /* 0x00007a00ff0977ac */ /* 0x000e220008000800 */
[----:B------:R-:W-:-:S04]  /*0db0*/  UIADD3 UR5, UPT, UPT, UR5, 0x1, URZ ;  /* 0x0000000105057890 */ /* 0x000fc8000fffe0ff */
[----:B0-----:R-:W-:-:S09]  /*0dc0*/  UISETP.NE.AND UP1, UPT, UR5, UR9, UPT ;  /* 0x000000090500728c */ /* 0x001fd2000bf25270 */
[----:B------:R-:W-:Y:S05]  /*0dd0*/  BRA.U !UP1, `(.L_x_133) ;  /* 0x0000001109347547 */ /* 0x000fea000b800000 */
[----:B------:R-:W-:Y:S05]  /*0de0*/  BRA `(.L_x_134) ;  /* 0xfffffff400547947 */ /* 0x000fea000383ffff */
.L_x_125:
[----:B------:R-:W-:Y:S01]  /*0df0*/  UISETP.GE.U32.AND UP1, UPT, UR14, 0x7, UPT ;  /* 0x000000070e00788c */ /* 0x000fe2000bf26070 */
[----:B------:R-:W-:-:S08]  /*0e00*/  UMOV UR5, URZ ;  /* 0x000000ff00057c82 */ /* 0x000fd00008000000 */
[----:B------:R-:W-:Y:S05]  /*0e10*/  BRA.U !UP1, `(.L_x_135) ;  /* 0x0000000509dc7547 */ /* 0x000fea000b800000 */
[----:B------:R-:W0:Y:S01]  /*0e20*/  S2UR UR9, SR_CgaCtaId ;  /* 0x00000000000979c3 */ /* 0x000e220000008800 */
[----:B------:R-:W1:Y:S01]  /*0e30*/  LDCU UR10, c[0x0][0x3a0] ;  /* 0x00007400ff0a77ac */ /* 0x000e620008000800 */
[----:B------:R-:W-:Y:S01]  /*0e40*/  HFMA2 R7, -RZ, RZ, 0, 9.5367431640625e-07 ;  /* 0x00000010ff077431 */ /* 0x000fe200000001ff */
[----:B------:R-:W-:Y:S01]  /*0e50*/  MOV R9, R4 ;  /* 0x0000000400097202 */ /* 0x000fe20000000f00 */
[----:B------:R-:W2:Y:S01]  /*0e60*/  LDCU UR11, c[0x0][0x390] ;  /* 0x00007200ff0b77ac */ /* 0x000ea20008000800 */
[----:B------:R-:W-:Y:S01]  /*0e70*/  MOV R11, R3 ;  /* 0x00000003000b7202 */ /* 0x000fe20000000f00 */
[----:B------:R-:W-:Y:S01]  /*0e80*/  UMOV UR5, 0x400 ;  /* 0x0000040000057882 */ /* 0x000fe20000000000 */
[----:B------:R-:W-:-:S04]  /*0e90*/  LEA R7, R2, R7, 0x2 ;  /* 0x0000000702077211 */ /* 0x000fc800078e10ff */
[C---:B-1----:R-:W-:Y:S02]  /*0ea0*/  IADD3 R10, PT, PT, R7.reuse, UR10, RZ ;  /* 0x0000000a070a7c10 */ /* 0x042fe4000fffe0ff */
[----:B--2---:R-:W-:Y:S01]  /*0eb0*/  IADD3 R8, PT, PT, R7, UR11, RZ ;  /* 0x0000000b07087c10 */ /* 0x004fe2000fffe0ff */
[----:B0-----:R-:W-:Y:S02]  /*0ec0*/  ULEA UR5, UR9, UR5, 0x18 ;  /* 0x0000000509057291 */ /* 0x001fe4000f8ec0ff */
[----:B------:R-:W-:Y:S02]  /*0ed0*/  UIADD3 UR9, UPT, UPT, -UR6, URZ, URZ ;  /* 0x000000ff06097290 */ /* 0x000fe4000fffe1ff */
[----:B------:R-:W-:-:S12]  /*0ee0*/  UIADD3 UR5, UPT, UPT, UR5, 0x10, URZ ;  /* 0x0000001005057890 */ /* 0x000fd8000fffe0ff */
.L_x_152:
        /* <DEDUP_REMOVED lines=8> */
.L_x_137:
[----:B------:R-:W0:Y:S02]  /*0f70*/  LDS R12, [R5] ;  /* 0x00000000050c7984 */ /* 0x000e240000000800 */
[----:B0-----:R-:W-:-:S05]  /*0f80*/  FADD R13, R7, R12 ;  /* 0x0000000c070d7221 */ /* 0x001fca0000000000 */
[----:B------:R-:W0:Y:S02]  /*0f90*/  ATOMS.CAST.SPIN P0, [R5], R12, R13 ;  /* 0x0000000c0500758d */ /* 0x000e24000180000d */
[----:B0-----:R-:W-:Y:S05]  /*0fa0*/  @!P0 BRA `(.L_x_137) ;  /* 0xfffffffc00f08947 */ /* 0x001fea000383ffff */
[----:B------:R-:W-:Y:S05]  /*0fb0*/  BSYNC.RECONVERGENT B1 ;  /* 0x0000000000017941 */ /* 0x000fea0003800200 */
.L_x_136:
[----:B------:R-:W2:Y:S04]  /*0fc0*/  LDG.E R7, desc[UR12][R8.64+-0xc] ;  /* 0xfffff40c08077981 */ /* 0x000ea8000c1e1900 */
[----:B------:R-:W2:Y:S01]  /*0fd0*/  LDG.E R12, desc[UR12][R10.64+-0xc] ;  /* 0xfffff40c0a0c7981 */ /* 0x000ea2000c1e1900 */
[----:B------:R-:W-:Y:S03]  /*0fe0*/  BSSY.RECONVERGENT B1, `(.L_x_138) ;  /* 0x0000009000017945 */ /* 0x000fe60003800200 */
[----:B------:R-:W0:Y:S01]  /*0ff0*/  LDS R14, [UR5+-0xc] ;  /* 0xfffff405ff0e7984 */ /* 0x000e220008000800 */
[----:B--2---:R-:W-:-:S04]  /*1000*/  FFMA R7, R12, UR10, R7 ;  /* 0x0000000a0c077c23 */ /* 0x004fc80008000007 */
[----:B------:R-:W-:-:S04]  /*1010*/  FADD R7, RZ, R7 ;  /* 0x00000007ff077221 */ /* 0x000fc80000000000 */
[----:B0-----:R-:W-:-:S07]  /*1020*/  FMUL R7, R7, R14 ;  /* 0x0000000e07077220 */ /* 0x001fce0000400000 */
.L_x_139:
[----:B------:R-:W0:Y:S02]  /*1030*/  LDS R12, [R5] ;  /* 0x00000000050c7984 */ /* 0x000e240000000800 */
[----:B0-----:R-:W-:-:S05]  /*1040*/  FADD R13, R7, R12 ;  /* 0x0000000c070d7221 */ /* 0x001fca0000000000 */
[----:B------:R-:W0:Y:S02]  /*1050*/  ATOMS.CAST.SPIN P0, [R5], R12, R13 ;  /* 0x0000000c0500758d */ /* 0x000e24000180000d */
[----:B0-----:R-:W-:Y:S05]  /*1060*/  @!P0 BRA `(.L_x_139) ;  /* 0xfffffffc00f08947 */ /* 0x001fea000383ffff */
[----:B------:R-:W-:Y:S05]  /*1070*/  BSYNC.RECONVERGENT B1 ;  /* 0x0000000000017941 */ /* 0x000fea0003800200 */
.L_x_138:
[----:B------:R-:W2:Y:S04]  /*1080*/  LDG.E R7, desc[UR12][R8.64+-0x8] ;  /* 0xfffff80c08077981 */ /* 0x000ea8000c1e1900 */
[----:B------:R-:W2:Y:S01]  /*1090*/  LDG.E R12, desc[UR12][R10.64+-0x8] ;  /* 0xfffff80c0a0c7981 */ /* 0x000ea2000c1e1900 */
[----:B------:R-:W-:Y:S03]  /*10a0*/  BSSY.RECONVERGENT B1, `(.L_x_140) ;  /* 0x0000009000017945 */ /* 0x000fe60003800200 */
[----:B------:R-:W0:Y:S01]  /*10b0*/  LDS R14, [UR5+-0x8] ;  /* 0xfffff805ff0e7984 */ /* 0x000e220008000800 */
[----:B--2---:R-:W-:-:S04]  /*10c0*/  FFMA R7, R12, UR10, R7 ;  /* 0x0000000a0c077c23 */ /* 0x004fc80008000007 */
[----:B------:R-:W-:-:S04]  /*10d0*/  FADD R7, RZ, R7 ;  /* 0x00000007ff077221 */ /* 0x000fc80000000000 */
[----:B0-----:R-:W-:-:S07]  /*10e0*/  FMUL R7, R7, R14 ;  /* 0x0000000e07077220 */ /* 0x001fce0000400000 */
.L_x_141:
[----:B------:R-:W0:Y:S02]  /*10f0*/  LDS R12, [R5] ;  /* 0x00000000050c7984 */ /* 0x000e240000000800 */
[----:B0-----:R-:W-:-:S05]  /*1100*/  FADD R13, R7, R12 ;  /* 0x0000000c070d7221 */ /* 0x001fca0000000000 */
[----:B------:R-:W0:Y:S02]  /*1110*/  ATOMS.CAST.SPIN P0, [R5], R12, R13 ;  /* 0x0000000c0500758d */ /* 0x000e24000180000d */
[----:B0-----:R-:W-:Y:S05]  /*1120*/  @!P0 BRA `(.L_x_141) ;  /* 0xfffffffc00f08947 */ /* 0x001fea000383ffff */
[----:B------:R-:W-:Y:S05]  /*1130*/  BSYNC.RECONVERGENT B1 ;  /* 0x0000000000017941 */ /* 0x000fea0003800200 */
.L_x_140:
[----:B------:R-:W2:Y:S04]  /*1140*/  LDG.E R7, desc[UR12][R8.64+-0x4] ;  /* 0xfffffc0c08077981 */ /* 0x000ea8000c1e1900 */
[----:B------:R-:W2:Y:S01]  /*1150*/  LDG.E R12, desc[UR12][R10.64+-0x4] ;  /* 0xfffffc0c0a0c7981 */ /* 0x000ea2000c1e1900 */
[----:B------:R-:W-:Y:S03]  /*1160*/  BSSY.RECONVERGENT B1, `(.L_x_142) ;  /* 0x0000009000017945 */ /* 0x000fe60003800200 */
[----:B------:R-:W0:Y:S01]  /*1170*/  LDS R14, [UR5+-0x4] ;  /* 0xfffffc05ff0e7984 */ /* 0x000e220008000800 */
[----:B--2---:R-:W-:-:S04]  /*1180*/  FFMA R7, R12, UR10, R7 ;  /* 0x0000000a0c077c23 */ /* 0x004fc80008000007 */
[----:B------:R-:W-:-:S04]  /*1190*/  FADD R7, RZ, R7 ;  /* 0x00000007ff077221 */ /* 0x000fc80000000000 */
[----:B0-----:R-:W-:-:S07]  /*11a0*/  FMUL R7, R7, R14 ;  /* 0x0000000e07077220 */ /* 0x001fce0000400000 */
.L_x_143:
[----:B------:R-:W0:Y:S02]  /*11b0*/  LDS R12, [R5] ;  /* 0x00000000050c7984 */ /* 0x000e240000000800 */
[----:B0-----:R-:W-:-:S05]  /*11c0*/  FADD R13, R7, R12 ;  /* 0x0000000c070d7221 */ /* 0x001fca0000000000 */
[----:B------:R-:W0:Y:S02]  /*11d0*/  ATOMS.CAST.SPIN P0, [R5], R12, R13 ;  /* 0x0000000c0500758d */ /* 0x000e24000180000d */
[----:B0-----:R-:W-:Y:S05]  /*11e0*/  @!P0 BRA `(.L_x_143) ;  /* 0xfffffffc00f08947 */ /* 0x001fea000383ffff */
[----:B------:R-:W-:Y:S05]  /*11f0*/  BSYNC.RECONVERGENT B1 ;  /* 0x0000000000017941 */ /* 0x000fea0003800200 */
.L_x_142:
[----:B------:R-:W2:Y:S04]  /*1200*/  LDG.E R7, desc[UR12][R8.64] ;  /* 0x0000000c08077981 */ /* 0x000ea8000c1e1900 */
[----:B------:R-:W2:Y:S01]  /*1210*/  LDG.E R12, desc[UR12][R10.64] ;  /* 0x0000000c0a0c7981 */ /* 0x000ea2000c1e1900 */
[----:B------:R-:W-:Y:S03]  /*1220*/  BSSY.RECONVERGENT B1, `(.L_x_144) ;  /* 0x0000009000017945 */ /* 0x000fe60003800200 */
[----:B------:R-:W0:Y:S01]  /*1230*/  LDS R14, [UR5] ;  /* 0x00000005ff0e7984 */ /* 0x000e220008000800 */
[----:B--2---:R-:W-:-:S04]  /*1240*/  FFMA R7, R12, UR10, R7 ;  /* 0x0000000a0c077c23 */ /* 0x004fc80008000007 */
[----:B------:R-:W-:-:S04]  /*1250*/  FADD R7, RZ, R7 ;  /* 0x00000007ff077221 */ /* 0x000fc80000000000 */
[----:B0-----:R-:W-:-:S07]  /*1260*/  FMUL R7, R7, R14 ;  /* 0x0000000e07077220 */ /* 0x001fce0000400000 */
.L_x_145:
[----:B------:R-:W0:Y:S02]  /*1270*/  LDS R12, [R5] ;  /* 0x00000000050c7984 */ /* 0x000e240000000800 */
[----:B0-----:R-:W-:-:S05]  /*1280*/  FADD R13, R7, R12 ;  /* 0x0000000c070d7221 */ /* 0x001fca0000000000 */
[----:B------:R-:W0:Y:S02]  /*1290*/  ATOMS.CAST.SPIN P0, [R5], R12, R13 ;  /* 0x0000000c0500758d */ /* 0x000e24000180000d */
[----:B0-----:R-:W-:Y:S05]  /*12a0*/  @!P0 BRA `(.L_x_145) ;  /* 0xfffffffc00f08947 */ /* 0x001fea000383ffff */
[----:B------:R-:W-:Y:S05]  /*12b0*/  BSYNC.RECONVERGENT B1 ;  /* 0x0000000000017941 */ /* 0x000fea0003800200 */
.L_x_144:
[----:B------:R-:W2:Y:S04]  /*12c0*/  LDG.E R7, desc[UR12][R8.64+0x4] ;  /* 0x0000040c08077981 */ /* 0x000ea8000c1e1900 */
[----:B------:R-:W2:Y:S01]  /*12d0*/  LDG.E R12, desc[UR12][R10.64+0x4] ;  /* 0x0000040c0a0c7981 */ /* 0x000ea2000c1e1900 */
[----:B------:R-:W-:Y:S03]  /*12e0*/  BSSY.RECONVERGENT B1, `(.L_x_146) ;  /* 0x0000009000017945 */ /* 0x000fe60003800200 */
[----:B------:R-:W0:Y:S01]  /*12f0*/  LDS R14, [UR5+0x4] ;  /* 0x00000405ff0e7984 */ /* 0x000e220008000800 */
[----:B--2---:R-:W-:-:S04]  /*1300*/  FFMA R7, R12, UR10, R7 ;  /* 0x0000000a0c077c23 */ /* 0x004fc80008000007 */
[----:B------:R-:W-:-:S04]  /*1310*/  FADD R7, RZ, R7 ;  /* 0x00000007ff077221 */ /* 0x000fc80000000000 */
[----:B0-----:R-:W-:-:S07]  /*1320*/  FMUL R7, R7, R14 ;  /* 0x0000000e07077220 */ /* 0x001fce0000400000 */
.L_x_147:
[----:B------:R-:W0:Y:S02]  /*1330*/  LDS R12, [R5] ;  /* 0x00000000050c7984 */ /* 0x000e240000000800 */
[----:B0-----:R-:W-:-:S05]  /*1340*/  FADD R13, R7, R12 ;  /* 0x0000000c070d7221 */ /* 0x001fca0000000000 */
[----:B------:R-:W0:Y:S02]  /*1350*/  ATOMS.CAST.SPIN P0, [R5], R12, R13 ;  /* 0x0000000c0500758d */ /* 0x000e24000180000d */
[----:B0-----:R-:W-:Y:S05]  /*1360*/  @!P0 BRA `(.L_x_147) ;  /* 0xfffffffc00f08947 */ /* 0x001fea000383ffff */
[----:B------:R-:W-:Y:S05]  /*1370*/  BSYNC.RECONVERGENT B1 ;  /* 0x0000000000017941 */ /* 0x000fea0003800200 */
.L_x_146:
[----:B------:R-:W2:Y:S04]  /*1380*/  LDG.E R7, desc[UR12][R8.64+0x8] ;  /* 0x0000080c08077981 */ /* 0x000ea8000c1e1900 */
[----:B------:R-:W2:Y:S01]  /*1390*/  LDG.E R12, desc[UR12][R10.64+0x8] ;  /* 0x0000080c0a0c7981 */ /* 0x000ea2000c1e1900 */
[----:B------:R-:W-:Y:S03]  /*13a0*/  BSSY.RECONVERGENT B1, `(.L_x_148) ;  /* 0x0000009000017945 */ /* 0x000fe60003800200 */
[----:B------:R-:W0:Y:S01]  /*13b0*/  LDS R14, [UR5+0x8] ;  /* 0x00000805ff0e7984 */ /* 0x000e220008000800 */
[----:B--2---:R-:W-:-:S04]  /*13c0*/  FFMA R7, R12, UR10, R7 ;  /* 0x0000000a0c077c23 */ /* 0x004fc80008000007 */
[----:B------:R-:W-:-:S04]  /*13d0*/  FADD R7, RZ, R7 ;  /* 0x00000007ff077221 */ /* 0x000fc80000000000 */
[----:B0-----:R-:W-:-:S07]  /*13e0*/  FMUL R7, R7, R14 ;  /* 0x0000000e07077220 */ /* 0x001fce0000400000 */
.L_x_149:
[----:B------:R-:W0:Y:S02]  /*13f0*/  LDS R12, [R5] ;  /* 0x00000000050c7984 */ /* 0x000e240000000800 */
[----:B0-----:R-:W-:-:S05]  /*1400*/  FADD R13, R7, R12 ;  /* 0x0000000c070d7221 */ /* 0x001fca0000000000 */
[----:B------:R-:W0:Y:S02]  /*1410*/  ATOMS.CAST.SPIN P0, [R5], R12, R13 ;  /* 0x0000000c0500758d */ /* 0x000e24000180000d */
[----:B0-----:R-:W-:Y:S05]  /*1420*/  @!P0 BRA `(.L_x_149) ;  /* 0xfffffffc00f08947 */ /* 0x001fea000383ffff */
[----:B------:R-:W-:Y:S05]  /*1430*/  BSYNC.RECONVERGENT B1 ;  /* 0x0000000000017941 */ /* 0x000fea0003800200 */
.L_x_148:
[----:B------:R-:W2:Y:S04]  /*1440*/  LDG.E R7, desc[UR12][R8.64+0xc] ;  /* 0x00000c0c08077981 */ /* 0x000ea8000c1e1900 */
[----:B------:R-:W2:Y:S01]  /*1450*/  LDG.E R12, desc[UR12][R10.64+0xc] ;  /* 0x00000c0c0a0c7981 */ /* 0x000ea2000c1e1900 */
[----:B------:R-:W-:Y:S03]  /*1460*/  BSSY.RECONVERGENT B1, `(.L_x_150) ;  /* 0x0000009000017945 */ /* 0x000fe60003800200 */
[----:B------:R-:W0:Y:S01]  /*1470*/  LDS R14, [UR5+0xc] ;  /* 0x00000c05ff0e7984 */ /* 0x000e220008000800 */
[----:B--2---:R-:W-:-:S04]  /*1480*/  FFMA R7, R12, UR10, R7 ;  /* 0x0000000a0c077c23 */ /* 0x004fc80008000007 */
[----:B------:R-:W-:-:S04]  /*1490*/  FADD R7, RZ, R7 ;  /* 0x00000007ff077221 */ /* 0x000fc80000000000 */
[----:B0-----:R-:W-:-:S07]  /*14a0*/  FMUL R7, R7, R14 ;  /* 0x0000000e07077220 */ /* 0x001fce0000400000 */
.L_x_151:
[----:B------:R-:W0:Y:S02]  /*14b0*/  LDS R12, [R5] ;  /* 0x00000000050c7984 */ /* 0x000e240000000800 */
[----:B0-----:R-:W-:-:S05]  /*14c0*/  FADD R13, R7, R12 ;  /* 0x0000000c070d7221 */ /* 0x001fca0000000000 */
[----:B------:R-:W0:Y:S02]  /*14d0*/  ATOMS.CAST.SPIN P0, [R5], R12, R13 ;  /* 0x0000000c0500758d */ /* 0x000e24000180000d */
[----:B0-----:R-:W-:Y:S05]  /*14e0*/  @!P0 BRA `(.L_x_151) ;  /* 0xfffffffc00f08947 */ /* 0x001fea000383ffff */
[----:B------:R-:W-:Y:S05]  /*14f0*/  BSYNC.RECONVERGENT B1 ;  /* 0x0000000000017941 */ /* 0x000fea0003800200 */
.L_x_150:
        /* <DEDUP_REMOVED lines=9> */
.L_x_135:
[----:B------:R-:W-:-:S09]  /*1590*/  UISETP.NE.AND UP1, UPT, UR15, URZ, UPT ;  /* 0x000000ff0f00728c */ /* 0x000fd2000bf25270 */
[----:B------:R-:W-:Y:S05]  /*15a0*/  BRA.U !UP1, `(.L_x_133) ;  /* 0x0000000909407547 */ /* 0x000fea000b800000 */
[----:B------:R-:W-:-:S04]  /*15b0*/  UIADD3 UR9, UPT, UPT, UR15, -0x1, URZ ;  /* 0xffffffff0f097890 */ /* 0x000fc8000fffe0ff */
[----:B------:R-:W-:-:S09]  /*15c0*/  UISETP.GE.U32.AND UP1, UPT, UR9, 0x3, UPT ;  /* 0x000000030900788c */ /* 0x000fd2000bf26070 */
        /* <DEDUP_REMOVED lines=18> */
.L_x_155:
[----:B------:R-:W0:Y:S02]  /*16f0*/  LDS R8, [R5] ;  /* 0x0000000005087984 */ /* 0x000e240000000800 */
[----:B0-----:R-:W-:-:S05]  /*1700*/  FADD R9, R7, R8 ;  /* 0x0000000807097221 */ /* 0x001fca0000000000 */
[----:B------:R-:W0:Y:S02]  /*1710*/  ATOMS.CAST.SPIN P0, [R5], R8, R9 ;  /* 0x000000080500758d */ /* 0x000e240001800009 */
[----:B0-----:R-:W-:Y:S05]  /*1720*/  @!P0 BRA `(.L_x_155) ;  /* 0xfffffffc00f08947 */ /* 0x001fea000383ffff */
[----:B------:R-:W-:Y:S05]  /*1730*/  BSYNC.RECONVERGENT B1 ;  /* 0x0000000000017941 */ /* 0x000fea0003800200 */
.L_x_154:
        /* <DEDUP_REMOVED lines=17> */
.L_x_157:
[----:B------:R-:W0:Y:S02]  /*1850*/  LDS R12, [R5] ;  /* 0x00000000050c7984 */ /* 0x000e240000000800 */
[----:B0-----:R-:W-:-:S05]  /*1860*/  FADD R13, R7, R12 ;  /* 0x0000000c070d7221 */ /* 0x001fca0000000000 */
[----:B------:R-:W0:Y:S02]  /*1870*/  ATOMS.CAST.SPIN P0, [R5], R12, R13 ;  /* 0x0000000c0500758d */ /* 0x000e24000180000d */
[----:B0-----:R-:W-:Y:S05]  /*1880*/  @!P0 BRA `(.L_x_157) ;  /* 0xfffffffc00f08947 */ /* 0x001fea000383ffff */
[----:B------:R-:W-:Y:S05]  /*1890*/  BSYNC.RECONVERGENT B1 ;  /* 0x0000000000017941 */ /* 0x000fea0003800200 */
.L_x_156:
[----:B------:R-:W2:Y:S04]  /*18a0*/  LDG.E R7, desc[UR12][R8.64+0x8] ;  /* 0x0000080c08077981 */ /* 0x000ea8000c1e1900 */
[----:B------:R-:W2:Y:S01]  /*18b0*/  LDG.E R12, desc[UR12][R10.64+0x8] ;  /* 0x0000080c0a0c7981 */ /* 0x000ea2000c1e1900 */
[----:B------:R-:W-:Y:S03]  /*18c0*/  BSSY.RECONVERGENT B1, `(.L_x_158) ;  /* 0x0000009000017945 */ /* 0x000fe60003800200 */
[----:B------:R-:W0:Y:S01]  /*18d0*/  LDS R14, [UR9+0x8] ;  /* 0x00000809ff0e7984 */ /* 0x000e220008000800 */
[----:B--2---:R-:W-:-:S04]  /*18e0*/  FFMA R7, R12, UR10, R7 ;  /* 0x0000000a0c077c23 */ /* 0x004fc80008000007 */
[----:B------:R-:W-:-:S04]  /*18f0*/  FADD R7, RZ, R7 ;  /* 0x00000007ff077221 */ /* 0x000fc80000000000 */
[----:B0-----:R-:W-:-:S07]  /*1900*/  FMUL R7, R7, R14 ;  /* 0x0000000e07077220 */ /* 0x001fce0000400000 */
.L_x_159:
[----:B------:R-:W0:Y:S02]  /*1910*/  LDS R12, [R5] ;  /* 0x00000000050c7984 */ /* 0x000e240000000800 */
[----:B0-----:R-:W-:-:S05]  /*1920*/  FADD R13, R7, R12 ;  /* 0x0000000c070d7221 */ /* 0x001fca0000000000 */
[----:B------:R-:W0:Y:S02]  /*1930*/  ATOMS.CAST.SPIN P0, [R5], R12, R13 ;  /* 0x0000000c0500758d */ /* 0x000e24000180000d */
[----:B0-----:R-:W-:Y:S05]  /*1940*/  @!P0 BRA `(.L_x_159) ;  /* 0xfffffffc00f08947 */ /* 0x001fea000383ffff */
[----:B------:R-:W-:Y:S05]  /*1950*/  BSYNC.RECONVERGENT B1 ;  /* 0x0000000000017941 */ /* 0x000fea0003800200 */
.L_x_158:
[----:B------:R-:W2:Y:S04]  /*1960*/  LDG.E R8, desc[UR12][R8.64+0xc] ;  /* 0x00000c0c08087981 */ /* 0x000ea8000c1e1900 */
[----:B------:R-:W2:Y:S01]  /*1970*/  LDG.E R11, desc[UR12][R10.64+0xc] ;  /* 0x00000c0c0a0b7981 */ /* 0x000ea2000c1e1900 */
[----:B------:R-:W-:Y:S03]  /*1980*/  BSSY.RECONVERGENT B1, `(.L_x_160) ;  /* 0x0000009000017945 */ /* 0x000fe60003800200 */
[----:B------:R-:W0:Y:S01]  /*1990*/  LDS R12, [UR9+0xc] ;  /* 0x00000c09ff0c7984 */ /* 0x000e220008000800 */
[----:B--2---:R-:W-:-:S04]  /*19a0*/  FFMA R7, R11, UR10, R8 ;  /* 0x0000000a0b077c23 */ /* 0x004fc80008000008 */
[----:B------:R-:W-:-:S04]  /*19b0*/  FADD R7, RZ, R7 ;  /* 0x00000007ff077221 */ /* 0x000fc80000000000 */
[----:B0-----:R-:W-:-:S07]  /*19c0*/  FMUL R7, R7, R12 ;  /* 0x0000000c07077220 */ /* 0x001fce0000400000 */
.L_x_161:
[----:B------:R-:W0:Y:S02]  /*19d0*/  LDS R8, [R5] ;  /* 0x0000000005087984 */ /* 0x000e240000000800 */
[----:B0-----:R-:W-:-:S05]  /*19e0*/  FADD R9, R7, R8 ;  /* 0x0000000807097221 */ /* 0x001fca0000000000 */
[----:B------:R-:W0:Y:S02]  /*19f0*/  ATOMS.CAST.SPIN P0, [R5], R8, R9 ;  /* 0x000000080500758d */ /* 0x000e240001800009 */
[----:B0-----:R-:W-:Y:S05]  /*1a00*/  @!P0 BRA `(.L_x_161) ;  /* 0xfffffffc00f08947 */ /* 0x001fea000383ffff */
[----:B------:R-:W-:Y:S05]  /*1a10*/  BSYNC.RECONVERGENT B1 ;  /* 0x0000000000017941 */ /* 0x000fea0003800200 */
.L_x_160:
[----:B------:R-:W-:-:S12]  /*1a20*/  UIADD3 UR5, UPT, UPT, UR5, 0x4, URZ ;  /* 0x0000000405057890 */ /* 0x000fd8000fffe0ff */
.L_x_153:
[----:B------:R-:W-:-:S09]  /*1a30*/  UISETP.NE.AND UP1, UPT, UR16, URZ, UPT ;  /* 0x000000ff1000728c */ /* 0x000fd2000bf25270 */
[----:B------:R-:W-:Y:S05]  /*1a40*/  BRA.U !UP1, `(.L_x_133) ;  /* 0x0000000509187547 */ /* 0x000fea000b800000 */
[----:B------:R-:W-:-:S09]  /*1a50*/  UISETP.NE.AND UP1, UPT, UR16, 0x1, UPT ;  /* 0x000000011000788c */ /* 0x000fd2000bf25270 */
        /* <DEDUP_REMOVED lines=18> */
.L_x_164:
[----:B------:R-:W0:Y:S02]  /*1b80*/  LDS R8, [R5] ;  /* 0x0000000005087984 */ /* 0x000e240000000800 */
[----:B0-----:R-:W-:-:S05]  /*1b90*/  FADD R9, R7, R8 ;  /* 0x0000000807097221 */ /* 0x001fca0000000000 */
[----:B------:R-:W0:Y:S02]  /*1ba0*/  ATOMS.CAST.SPIN P0, [R5], R8, R9 ;  /* 0x000000080500758d */ /* 0x000e240001800009 */
[----:B0-----:R-:W-:Y:S05]  /*1bb0*/  @!P0 BRA `(.L_x_164) ;  /* 0xfffffffc00f08947 */ /* 0x001fea000383ffff */
[----:B------:R-:W-:Y:S05]  /*1bc0*/  BSYNC.RECONVERGENT B1 ;  /* 0x0000000000017941 */ /* 0x000fea0003800200 */
.L_x_163:
        /* <DEDUP_REMOVED lines=17> */
.L_x_166:
[----:B------:R-:W0:Y:S02]  /*1ce0*/  LDS R8, [R5] ;  /* 0x0000000005087984 */ /* 0x000e240000000800 */
[----:B0-----:R-:W-:-:S05]  /*1cf0*/  FADD R9, R7, R8 ;  /* 0x0000000807097221 */ /* 0x001fca0000000000 */
[----:B------:R-:W0:Y:S02]  /*1d00*/  ATOMS.CAST.SPIN P0, [R5], R8, R9 ;  /* 0x000000080500758d */ /* 0x000e240001800009 */
[----:B0-----:R-:W-:Y:S05]  /*1d10*/  @!P0 BRA `(.L_x_166) ;  /* 0xfffffffc00f08947 */ /* 0x001fea000383ffff */
[----:B------:R-:W-:Y:S05]  /*1d20*/  BSYNC.RECONVERGENT B1 ;  /* 0x0000000000017941 */ /* 0x000fea0003800200 */
.L_x_165:
[----:B------:R-:W-:-:S12]  /*1d30*/  UIADD3 UR5, UPT, UPT, UR5, 0x2, URZ ;  /* 0x0000000205057890 */ /* 0x000fd8000fffe0ff */
.L_x_162:
        /* <DEDUP_REMOVED lines=19> */
.L_x_167:
[----:B------:R-:W0:Y:S02]  /*1e70*/  LDS R8, [R5] ;  /* 0x0000000005087984 */ /* 0x000e240000000800 */
[----:B0-----:R-:W-:-:S05]  /*1e80*/  FADD R9, R7, R8 ;  /* 0x0000000807097221 */ /* 0x001fca0000000000 */
[----:B------:R-:W0:Y:S02]  /*1e90*/  ATOMS.CAST.SPIN P0, [R5], R8, R9 ;  /* 0x000000080500758d */ /* 0x000e240001800009 */
[----:B0-----:R-:W-:Y:S05]  /*1ea0*/  @!P0 BRA `(.L_x_167) ;  /* 0xfffffffc00f08947 */ /* 0x001fea000383ffff */
.L_x_133:
[----:B------:R-:W-:Y:S05]  /*1eb0*/  BSYNC.RECONVERGENT B0 ;  /* 0x0000000000007941 */ /* 0x000fea0003800200 */
.L_x_124:
[----:B------:R-:W-:Y:S01]  /*1ec0*/  BAR.SYNC.DEFER_BLOCKING 0x0 ;  /* 0x0000000000007b1d */ /* 0x000fe20000010000 */
[----:B------:R-:W-:Y:S01]  /*1ed0*/  HFMA2 R15, -RZ, RZ, 1.875, 0 ;  /* 0x3f800000ff0f7431 */ /* 0x000fe200000001ff */
[----:B------:R-:W-:-:S06]  /*1ee0*/  MOV R11, 0x3c80f082 ;  /* 0x3c80f082000b7802 */ /* 0x000fcc0000000f00 */
[----:B------:R-:W0:Y:S01]  /*1ef0*/  S2UR UR9, SR_CgaCtaId ;  /* 0x00000000000979c3 */ /* 0x000e220000008800 */
[----:B------:R-:W-:Y:S01]  /*1f00*/  UMOV UR5, 0x400 ;  /* 0x0000040000057882 */ /* 0x000fe20000000000 */
[----:B------:R-:W1:Y:S01]  /*1f10*/  LDS R9, [R5] ;  /* 0x0000000005097984 */ /* 0x000e620000000800 */
[----:B0-----:R-:W-:Y:S01]  /*1f20*/  ULEA UR5, UR9, UR5, 0x18 ;  /* 0x0000000509057291 */ /* 0x001fe2000f8ec0ff */
[----:B-1----:R-:W-:-:S04]  /*1f30*/  FMUL R8, R9, R9 ;  /* 0x0000000909087220 */ /* 0x002fc80000400000 */
[----:B------:R-:W-:-:S04]  /*1f40*/  FMUL R8, R9, R8 ;  /* 0x0000000809087220 */ /* 0x000fc80000400000 */
[----:B------:R-:W-:Y:S01]  /*1f50*/  FFMA R8, R8, 0.044714998453855514526, R9 ;  /* 0x3d37271308087823 */ /* 0x000fe20000000009 */
[----:B------:R-:W-:-:S03]  /*1f60*/  FMUL R9, R9, 0.5 ;  /* 0x3f00000009097820 */ /* 0x000fc60000400000 */
[----:B------:R-:W-:Y:S01]  /*1f70*/  FMUL R12, R8, 0.79788458347320556641 ;  /* 0x3f4c422a080c7820 */ /* 0x000fe20000400000 */
[----:B------:R-:W-:Y:S01]  /*1f80*/  LEA R8, R0, UR5, 0x2 ;  /* 0x0000000500087c11 */ /* 0x000fe2000f8e10ff */
[----:B------:R-:W0:Y:S02]  /*1f90*/  LDCU UR5, c[0x0][0x3d0] ;  /* 0x00007a00ff0577ac */ /* 0x000e240008000800 */
[C---:B------:R-:W-:Y:S01]  /*1fa0*/  FMUL R7, |R12|.reuse, 2.8853900432586669922 ;  /* 0x4038aa3b0c077820 */ /* 0x040fe20000400200 */
[C---:B------:R-:W-:Y:S01]  /*1fb0*/  FMUL R14, R12.reuse, R12 ;  /* 0x0000000c0c0e7220 */ /* 0x040fe20000400000 */
[----:B------:R-:W1:Y:S01]  /*1fc0*/  LDS R13, [R8] ;  /* 0x00000000080d7984 */ /* 0x000e620000000800 */
[----:B------:R-:W-:Y:S02]  /*1fd0*/  FSETP.GE.AND P0, PT, |R12|, 9.010913848876953125, PT ;  /* 0x41102cb40c00780b */ /* 0x000fe40003f06200 */
[----:B------:R-:W-:Y:S01]  /*1fe0*/  FFMA R11, R14, R11, -0.052303962409496307373 ;  /* 0xbd563cae0e0b7423 */ /* 0x000fe2000000000b */
[----:B------:R-:W2:Y:S01]  /*1ff0*/  MUFU.EX2 R7, R7 ;  /* 0x0000000700077308 */ /* 0x000ea20000000800 */
[----:B------:R-:W-:-:S02]  /*2000*/  FSETP.GE.AND P1, PT, |R12|, 0.60000002384185791016, PT ;  /* 0x3f19999a0c00780b */ /* 0x000fc40003f26200 */
        /* <DEDUP_REMOVED lines=10> */
[----:B0-----:R-:W-:-:S03]  /*20b0*/  MOV R7, UR5 ;  /* 0x0000000500077c02 */ /* 0x001fc60008000f00 */
[----:B------:R-:W-:-:S04]  /*20c0*/  FADD R12, R15, 1 ;  /* 0x3f8000000f0c7421 */ /* 0x000fc80000000000 */
[----:B------:R-:W-:Y:S01]  /*20d0*/  FMUL R12, R9, R12 ;  /* 0x0000000c090c7220 */ /* 0x000fe20000400000 */
[----:B------:R-:W-:-:S03]  /*20e0*/  IMAD R9, R7, UR4, R0 ;  /* 0x0000000407097c24 */ /* 0x000fc6000f8e0200 */
[----:B------:R-:W-:Y:S01]  /*20f0*/  FMUL R12, R12, 0.15000000596046447754 ;  /* 0x3e19999a0c0c7820 */ /* 0x000fe20000400000 */
[----:B--2---:R-:W-:-:S04]  /*2100*/  IMAD.WIDE.U32 R10, R9, 0x4, R10 ;  /* 0x00000004090a7825 */ /* 0x004fc800078e000a */
[----:B-1----:R-:W-:-:S05]  /*2110*/  FFMA R13, R13, 0.85000002384185791016, R12 ;  /* 0x3f59999a0d0d7823 */ /* 0x002fca000000000c */
[----:B------:R0:W-:Y:S01]  /*2120*/  STG.E desc[UR12][R10.64], R13 ;  /* 0x0000000d0a007986 */ /* 0x0001e2000c10190c */
[----:B------:R-:W-:Y:S05]  /*2130*/  BRA.U !UP0, `(.L_x_168) ;  /* 0x00000015085c7547 */ /* 0x000fea000b800000 */
[----:B------:R-:W-:Y:S01]  /*2140*/  UISETP.GE.U32.AND UP0, UPT, UR14, 0xf, UPT ;  /* 0x0000000f0e00788c */ /* 0x000fe2000bf06070 */
[----:B------:R-:W-:-:S08]  /*2150*/  UMOV UR5, URZ ;  /* 0x000000ff00057c82 */ /* 0x000fd00008000000 */
[----:B------:R-:W-:Y:S05]  /*2160*/  BRA.U !UP0, `(.L_x_169) ;  /* 0x00000009089c7547 */ /* 0x000fea000b800000 */
[----:B------:R-:W-:-:S05]  /*2170*/  UMOV UR5, URZ ;  /* 0x000000ff00057c82 */ /* 0x000fca0008000000 */
.L_x_202:
[----:B------:R-:W1:Y:S08]  /*2180*/  LDC R7, c[0x0][0x3d0] ;  /* 0x0000f400ff077b82 */ /* 0x000e700000000800 */
[----:B0-----:R-:W0:Y:S01]  /*2190*/  LDC.64 R10, c[0x0][0x3b0] ;  /* 0x0000ec00ff0a7b82 */ /* 0x001e220000000a00 */
[----:B-1----:R-:W-:-:S04]  /*21a0*/  IMAD R12, R7, UR5, R0 ;  /* 0x00000005070c7c24 */ /* 0x002fc8000f8e0200 */
[----:B0-----:R-:W-:-:S06]  /*21b0*/  IMAD.WIDE.U32 R14, R12, 0x4, R10 ;  /* 0x000000040c0e7825 */ /* 0x001fcc00078e000a */
[----:B------:R-:W2:Y:S01]  /*21c0*/  LDG.E R14, desc[UR12][R14.64] ;  /* 0x0000000c0e0e7981 */ /* 0x000ea2000c1e1900 */
[----:B------:R-:W-:Y:S01]  /*21d0*/  BSSY.RECONVERGENT B0, `(.L_x_170) ;  /* 0x0000006000007945 */ /* 0x000fe20003800200 */
[----:B--2---:R-:W-:-:S07]  /*21e0*/  FMUL R17, R13, R14 ;  /* 0x0000000e0d117220 */ /* 0x004fce0000400000 */
.L_x_171:
[----:B------:R-:W0:Y:S02]  /*21f0*/  LDS R14, [R6] ;  /* 0x00000000060e7984 */ /* 0x000e240000000800 */
[----:B0-----:R-:W-:-:S05]  /*2200*/  FADD R15, R17, R14 ;  /* 0x0000000e110f7221 */ /* 0x001fca0000000000 */
[----:B------:R-:W0:Y:S02]  /*2210*/  ATOMS.CAST.SPIN P0, [R6], R14, R15 ;  /* 0x0000000e0600758d */ /* 0x000e24000180000f */
[----:B0-----:R-:W-:Y:S05]  /*2220*/  @!P0 BRA `(.L_x_171) ;  /* 0xfffffffc00f08947 */ /* 0x001fea000383ffff */
[----:B------:R-:W-:Y:S05]  /*2230*/  BSYNC.RECONVERGENT B0 ;  /* 0x0000000000007941 */ /* 0x000fea0003800200 */
.L_x_170:
[----:B------:R-:W-:-:S05]  /*2240*/  IADD3 R12, PT, PT, R12, R7, RZ ;  /* 0x000000070c0c7210 */ /* 0x000fca0007ffe0ff */
[----:B------:R-:W-:-:S06]  /*2250*/  IMAD.WIDE.U32 R14, R12, 0x4, R10 ;  /* 0x000000040c0e7825 */ /* 0x000fcc00078e000a */
[----:B------:R-:W2:Y:S01]  /*2260*/  LDG.E R14, desc[UR12][R14.64] ;  /* 0x0000000c0e0e7981 */ /* 0x000ea2000c1e1900 */
[----:B------:R-:W-:Y:S01]  /*2270*/  BSSY.RECONVERGENT B0, `(.L_x_172) ;  /* 0x0000006000007945 */ /* 0x000fe20003800200 */
[----:B--2---:R-:W-:-:S07]  /*2280*/  FMUL R17, R13, R14 ;  /* 0x0000000e0d117220 */ /* 0x004fce0000400000 */
.L_x_173:
[----:B------:R-:W0:Y:S02]  /*2290*/  LDS R14, [R6] ;  /* 0x00000000060e7984 */ /* 0x000e240000000800 */
[----:B0-----:R-:W-:-:S05]  /*22a0*/  FADD R15, R17, R14 ;  /* 0x0000000e110f7221 */ /* 0x001fca0000000000 */
[----:B------:R-:W0:Y:S02]  /*22b0*/  ATOMS.CAST.SPIN P0, [R6], R14, R15 ;  /* 0x0000000e0600758d */ /* 0x000e24000180000f */
[----:B0-----:R-:W-:Y:S05]  /*22c0*/  @!P0 BRA `(.L_x_173) ;  /* 0xfffffffc00f08947 */ /* 0x001fea000383ffff */
[----:B------:R-:W-:Y:S05]  /*22d0*/  BSYNC.RECONVERGENT B0 ;  /* 0x0000000000007941 */ /* 0x000fea0003800200 */
.L_x_172:
[----:B------:R-:W-:-:S05]  /*22e0*/  IADD3 R12, PT, PT, R12, R7, RZ ;  /* 0x000000070c0c7210 */ /* 0x000fca0007ffe0ff */
[----:B------:R-:W-:-:S06]  /*22f0*/  IMAD.WIDE.U32 R14, R12, 0x4, R10 ;  /* 0x000000040c0e7825 */ /* 0x000fcc00078e000a */
[----:B------:R-:W2:Y:S01]  /*2300*/  LDG.E R14, desc[UR12][R14.64] ;  /* 0x0000000c0e0e7981 */ /* 0x000ea2000c1e1900 */
[----:B------:R-:W-:Y:S01]  /*2310*/  BSSY.RECONVERGENT B0, `(.L_x_174) ;  /* 0x0000006000007945 */ /* 0x000fe20003800200 */
[----:B--2---:R-:W-:-:S07]  /*2320*/  FMUL R17, R13, R14 ;  /* 0x0000000e0d117220 */ /* 0x004fce0000400000 */
.L_x_175:
[----:B------:R-:W0:Y:S02]  /*2330*/  LDS R14, [R6] ;  /* 0x00000000060e7984 */ /* 0x000e240000000800 */
[----:B0-----:R-:W-:-:S05]  /*2340*/  FADD R15, R17, R14 ;  /* 0x0000000e110f7221 */ /* 0x001fca0000000000 */
[----:B------:R-:W0:Y:S02]  /*2350*/  ATOMS.CAST.SPIN P0, [R6], R14, R15 ;  /* 0x0000000e0600758d */ /* 0x000e24000180000f */
[----:B0-----:R-:W-:Y:S05]  /*2360*/  @!P0 BRA `(.L_x_175) ;  /* 0xfffffffc00f08947 */ /* 0x001fea000383ffff */
[----:B------:R-:W-:Y:S05]  /*2370*/  BSYNC.RECONVERGENT B0 ;  /* 0x0000000000007941 */ /* 0x000fea0003800200 */
.L_x_174:
[----:B------:R-:W-:-:S05]  /*2380*/  IADD3 R12, PT, PT, R12, R7, RZ ;  /* 0x000000070c0c7210 */ /* 0x000fca0007ffe0ff */
[----:B------:R-:W-:-:S06]  /*2390*/  IMAD.WIDE.U32 R14, R12, 0x4, R10 ;  /* 0x000000040c0e7825 */ /* 0x000fcc00078e000a */
[----:B------:R-:W2:Y:S01]  /*23a0*/  LDG.E R14, desc[UR12][R14.64] ;  /* 0x0000000c0e0e7981 */ /* 0x000ea2000c1e1900 */
[----:B------:R-:W-:Y:S01]  /*23b0*/  BSSY.RECONVERGENT B0, `(.L_x_176) ;  /* 0x0000006000007945 */ /* 0x000fe20003800200 */
[----:B--2---:R-:W-:-:S07]  /*23c0*/  FMUL R17, R13, R14 ;  /* 0x0000000e0d117220 */ /* 0x004fce0000400000 */
.L_x_177:
[----:B------:R-:W0:Y:S02]  /*23d0*/  LDS R14, [R6] ;  /* 0x00000000060e7984 */ /* 0x000e240000000800 */
[----:B0-----:R-:W-:-:S05]  /*23e0*/  FADD R15, R17, R14 ;  /* 0x0000000e110f7221 */ /* 0x001fca0000000000 */
[----:B------:R-:W0:Y:S02]  /*23f0*/  ATOMS.CAST.SPIN P0, [R6], R14, R15 ;  /* 0x0000000e0600758d */ /* 0x000e24000180000f */
[----:B0-----:R-:W-:Y:S05]  /*2400*/  @!P0 BRA `(.L_x_177) ;  /* 0xfffffffc00f08947 */ /* 0x001fea000383ffff */
[----:B------:R-:W-:Y:S05]  /*2410*/  BSYNC.RECONVERGENT B0 ;  /* 0x0000000000007941 */ /* 0x000fea0003800200 */
.L_x_176:
[----:B------:R-:W-:-:S05]  /*2420*/  IADD3 R12, PT, PT, R12, R7, RZ ;  /* 0x000000070c0c7210 */ /* 0x000fca0007ffe0ff */
[----:B------:R-:W-:-:S06]  /*2430*/  IMAD.WIDE.U32 R14, R12, 0x4, R10 ;  /* 0x000000040c0e7825 */ /* 0x000fcc00078e000a */
[----:B------:R-:W2:Y:S01]  /*2440*/  LDG.E R14, desc[UR12][R14.64] ;  /* 0x0000000c0e0e7981 */ /* 0x000ea2000c1e1900 */
[----:B------:R-:W-:Y:S01]  /*2450*/  BSSY.RECONVERGENT B0, `(.L_x_178) ;  /* 0x0000006000007945 */ /* 0x000fe20003800200 */
[----:B--2---:R-:W-:-:S07]  /*2460*/  FMUL R17, R13, R14 ;  /* 0x0000000e0d117220 */ /* 0x004fce0000400000 */
.L_x_179:
[----:B------:R-:W0:Y:S02]  /*2470*/  LDS R14, [R6] ;  /* 0x00000000060e7984 */ /* 0x000e240000000800 */
[----:B0-----:R-:W-:-:S05]  /*2480*/  FADD R15, R17, R14 ;  /* 0x0000000e110f7221 */ /* 0x001fca0000000000 */
[----:B------:R-:W0:Y:S02]  /*2490*/  ATOMS.CAST.SPIN P0, [R6], R14, R15 ;  /* 0x0000000e0600758d */ /* 0x000e24000180000f */
[----:B0-----:R-:W-:Y:S05]  /*24a0*/  @!P0 BRA `(.L_x_179) ;  /* 0xfffffffc00f08947 */ /* 0x001fea000383ffff */
[----:B------:R-:W-:Y:S05]  /*24b0*/  BSYNC.RECONVERGENT B0 ;  /* 0x0000000000007941 */ /* 0x000fea0003800200 */
.L_x_178:
[----:B------:R-:W-:-:S05]  /*24c0*/  IADD3 R12, PT, PT, R12, R7, RZ ;  /* 0x000000070c0c7210 */ /* 0x000fca0007ffe0ff */
[----:B------:R-:W-:-:S06]  /*24d0*/  IMAD.WIDE.U32 R14, R12, 0x4, R10 ;  /* 0x000000040c0e7825 */ /* 0x000fcc00078e000a */
[----:B------:R-:W2:Y:S01]  /*24e0*/  LDG.E R14, desc[UR12][R14.64] ;  /* 0x0000000c0e0e7981 */ /* 0x000ea2000c1e1900 */
[----:B------:R-:W-:Y:S01]  /*24f0*/  BSSY.RECONVERGENT B0, `(.L_x_180) ;  /* 0x0000006000007945 */ /* 0x000fe20003800200 */
[----:B--2---:R-:W-:-:S07]  /*2500*/  FMUL R17, R13, R14 ;  /* 0x0000000e0d117220 */ /* 0x004fce0000400000 */
.L_x_181:
[----:B------:R-:W0:Y:S02]  /*2510*/  LDS R14, [R6] ;  /* 0x00000000060e7984 */ /* 0x000e240000000800 */
[----:B0-----:R-:W-:-:S05]  /*2520*/  FADD R15, R17, R14 ;  /* 0x0000000e110f7221 */ /* 0x001fca0000000000 */
[----:B------:R-:W0:Y:S02]  /*2530*/  ATOMS.CAST.SPIN P0, [R6], R14, R15 ;  /* 0x0000000e0600758d */ /* 0x000e24000180000f */
[----:B0-----:R-:W-:Y:S05]  /*2540*/  @!P0 BRA `(.L_x_181) ;  /* 0xfffffffc00f08947 */ /* 0x001fea000383ffff */
[----:B------:R-:W-:Y:S05]  /*2550*/  BSYNC.RECONVERGENT B0 ;  /* 0x0000000000007941 */ /* 0x000fea0003800200 */
.L_x_180:
[----:B------:R-:W-:-:S05]  /*2560*/  IADD3 R12, PT, PT, R12, R7, RZ ;  /* 0x000000070c0c7210 */ /* 0x000fca0007ffe0ff */
[----:B------:R-:W-:-:S06]  /*2570*/  IMAD.WIDE.U32 R14, R12, 0x4, R10 ;  /* 0x000000040c0e7825 */ /* 0x000fcc00078e000a */
[----:B------:R-:W2:Y:S01]  /*2580*/  LDG.E R14, desc[UR12][R14.64] ;  /* 0x0000000c0e0e7981 */ /* 0x000ea2000c1e1900 */
[----:B------:R-:W-:Y:S01]  /*2590*/  BSSY.RECONVERGENT B0, `(.L_x_182) ;  /* 0x0000006000007945 */ /* 0x000fe20003800200 */
[----:B--2---:R-:W-:-:S07]  /*25a0*/  FMUL R17, R13, R14 ;  /* 0x0000000e0d117220 */ /* 0x004fce0000400000 */
.L_x_183:
[----:B------:R-:W0:Y:S02]  /*25b0*/  LDS R14, [R6] ;  /* 0x00000000060e7984 */ /* 0x000e240000000800 */
[----:B0-----:R-:W-:-:S05]  /*25c0*/  FADD R15, R17, R14 ;  /* 0x0000000e110f7221 */ /* 0x001fca0000000000 */
[----:B------:R-:W0:Y:S02]  /*25d0*/  ATOMS.CAST.SPIN P0, [R6], R14, R15 ;  /* 0x0000000e0600758d */ /* 0x000e24000180000f */
[----:B0-----:R-:W-:Y:S05]  /*25e0*/  @!P0 BRA `(.L_x_183) ;  /* 0xfffffffc00f08947 */ /* 0x001fea000383ffff */
[----:B------:R-:W-:Y:S05]  /*25f0*/  BSYNC.RECONVERGENT B0 ;  /* 0x0000000000007941 */ /* 0x000fea0003800200 */
.L_x_182:
[----:B------:R-:W-:-:S05]  /*2600*/  IADD3 R12, PT, PT, R12, R7, RZ ;  /* 0x000000070c0c7210 */ /* 0x000fca0007ffe0ff */
[----:B------:R-:W-:-:S06]  /*2610*/  IMAD.WIDE.U32 R14, R12, 0x4, R10 ;  /* 0x000000040c0e7825 */ /* 0x000fcc00078e000a */
[----:B------:R-:W2:Y:S01]  /*2620*/  LDG.E R14, desc[UR12][R14.64] ;  /* 0x0000000c0e0e7981 */ /* 0x000ea2000c1e1900 */
[----:B------:R-:W-:Y:S01]  /*2630*/  BSSY.RECONVERGENT B0, `(.L_x_184) ;  /* 0x0000006000007945 */ /* 0x000fe20003800200 */
[----:B--2---:R-:W-:-:S07]  /*2640*/  FMUL R17, R13, R14 ;  /* 0x0000000e0d117220 */ /* 0x004fce0000400000 */
.L_x_185:
[----:B------:R-:W0:Y:S02]  /*2650*/  LDS R14, [R6] ;  /* 0x00000000060e7984 */ /* 0x000e240000000800 */
[----:B0-----:R-:W-:-:S05]  /*2660*/  FADD R15, R17, R14 ;  /* 0x0000000e110f7221 */ /* 0x001fca0000000000 */
[----:B------:R-:W0:Y:S02]  /*2670*/  ATOMS.CAST.SPIN P0, [R6], R14, R15 ;  /* 0x0000000e0600758d */ /* 0x000e24000180000f */
[----:B0-----:R-:W-:Y:S05]  /*2680*/  @!P0 BRA `(.L_x_185) ;  /* 0xfffffffc00f08947 */ /* 0x001fea000383ffff */
[----:B------:R-:W-:Y:S05]  /*2690*/  BSYNC.RECONVERGENT B0 ;  /* 0x0000000000007941 */ /* 0x000fea0003800200 */
.L_x_184:
[----:B------:R-:W-:-:S05]  /*26a0*/  IADD3 R12, PT, PT, R12, R7, RZ ;  /* 0x000000070c0c7210 */ /* 0x000fca0007ffe0ff */
[----:B------:R-:W-:-:S06]  /*26b0*/  IMAD.WIDE.U32 R14, R12, 0x4, R10 ;  /* 0x000000040c0e7825 */ /* 0x000fcc00078e000a */
[----:B------:R-:W2:Y:S01]  /*26c0*/  LDG.E R14, desc[UR12][R14.64] ;  /* 0x0000000c0e0e7981 */ /* 0x000ea2000c1e1900 */
[----:B------:R-:W-:Y:S01]  /*26d0*/  BSSY.RECONVERGENT B0, `(.L_x_186) ;  /* 0x0000006000007945 */ /* 0x000fe20003800200 */
[----:B--2---:R-:W-:-:S07]  /*26e0*/  FMUL R17, R13, R14 ;  /* 0x0000000e0d117220 */ /* 0x004fce0000400000 */
.L_x_187:
[----:B------:R-:W0:Y:S02]  /*26f0*/  LDS R14, [R6] ;  /* 0x00000000060e7984 */ /* 0x000e240000000800 */
[----:B0-----:R-:W-:-:S05]  /*2700*/  FADD R15, R17, R14 ;  /* 0x0000000e110f7221 */ /* 0x001fca0000000000 */
[----:B------:R-:W0:Y:S02]  /*2710*/  ATOMS.CAST.SPIN P0, [R6], R14, R15 ;  /* 0x0000000e0600758d */ /* 0x000e24000180000f */
[----:B0-----:R-:W-:Y:S05]  /*2720*/  @!P0 BRA `(.L_x_187) ;  /* 0xfffffffc00f08947 */ /* 0x001fea000383ffff */
[----:B------:R-:W-:Y:S05]  /*2730*/  BSYNC.RECONVERGENT B0 ;  /* 0x0000000000007941 */ /* 0x000fea0003800200 */
.L_x_186:
[----:B------:R-:W-:-:S05]  /*2740*/  IADD3 R12, PT, PT, R12, R7, RZ ;  /* 0x000000070c0c7210 */ /* 0x000fca0007ffe0ff */
[----:B------:R-:W-:-:S06]  /*2750*/  IMAD.WIDE.U32 R14, R12, 0x4, R10 ;  /* 0x000000040c0e7825 */ /* 0x000fcc00078e000a */
[----:B------:R-:W2:Y:S01]  /*2760*/  LDG.E R14, desc[UR12][R14.64] ;  /* 0x0000000c0e0e7981 */ /* 0x000ea2000c1e1900 */
[----:B------:R-:W-:Y:S01]  /*2770*/  BSSY.RECONVERGENT B0, `(.L_x_188) ;  /* 0x0000006000007945 */ /* 0x000fe20003800200 */
[----:B--2---:R-:W-:-:S07]  /*2780*/  FMUL R17, R13, R14 ;  /* 0x0000000e0d117220 */ /* 0x004fce0000400000 */
.L_x_189:
[----:B------:R-:W0:Y:S02]  /*2790*/  LDS R14, [R6] ;  /* 0x00000000060e7984 */ /* 0x000e240000000800 */
[----:B0-----:R-:W-:-:S05]  /*27a0*/  FADD R15, R17, R14 ;  /* 0x0000000e110f7221 */ /* 0x001fca0000000000 */
[----:B------:R-:W0:Y:S02]  /*27b0*/  ATOMS.CAST.SPIN P0, [R6], R14, R15 ;  /* 0x0000000e0600758d */ /* 0x000e24000180000f */
[----:B0-----:R-:W-:Y:S05]  /*27c0*/  @!P0 BRA `(.L_x_189) ;  /* 0xfffffffc00f08947 */ /* 0x001fea000383ffff */
[----:B------:R-:W-:Y:S05]  /*27d0*/  BSYNC.RECONVERGENT B0 ;  /* 0x0000000000007941 */ /* 0x000fea0003800200 */
.L_x_188:
[----:B------:R-:W-:-:S05]  /*27e0*/  IADD3 R12, PT, PT, R12, R7, RZ ;  /* 0x000000070c0c7210 */ /* 0x000fca0007ffe0ff */
[----:B------:R-:W-:-:S06]  /*27f0*/  IMAD.WIDE.U32 R14, R12, 0x4, R10 ;  /* 0x000000040c0e7825 */ /* 0x000fcc00078e000a */
[----:B------:R-:W2:Y:S01]  /*2800*/  LDG.E R14, desc[UR12][R14.64] ;  /* 0x0000000c0e0e7981 */ /* 0x000ea2000c1e1900 */
[----:B------:R-:W-:Y:S01]  /*2810*/  BSSY.RECONVERGENT B0, `(.L_x_190) ;  /* 0x0000006000007945 */ /* 0x000fe20003800200 */
[----:B--2---:R-:W-:-:S07]  /*2820*/  FMUL R17, R13, R14 ;  /* 0x0000000e0d117220 */ /* 0x004fce0000400000 */
.L_x_191:
[----:B------:R-:W0:Y:S02]  /*2830*/  LDS R14, [R6] ;  /* 0x00000000060e7984 */ /* 0x000e240000000800 */
[----:B0-----:R-:W-:-:S05]  /*2840*/  FADD R15, R17, R14 ;  /* 0x0000000e110f7221 */ /* 0x001fca0000000000 */
[----:B------:R-:W0:Y:S02]  /*2850*/  ATOMS.CAST.SPIN P0, [R6], R14, R15 ;  /* 0x0000000e0600758d */ /* 0x000e24000180000f */
[----:B0-----:R-:W-:Y:S05]  /*2860*/  @!P0 BRA `(.L_x_191) ;  /* 0xfffffffc00f08947 */ /* 0x001fea000383ffff */
[----:B------:R-:W-:Y:S05]  /*2870*/  BSYNC.RECONVERGENT B0 ;  /* 0x0000000000007941 */ /* 0x000fea0003800200 */
.L_x_190:
[----:B------:R-:W-:-:S05]  /*2880*/  IADD3 R12, PT, PT, R12, R7, RZ ;  /* 0x000000070c0c7210 */ /* 0x000fca0007ffe0ff */
[----:B------:R-:W-:-:S06]  /*2890*/  IMAD.WIDE.U32 R14, R12, 0x4, R10 ;  /* 0x000000040c0e7825 */ /* 0x000fcc00078e000a */
[----:B------:R-:W2:Y:S01]  /*28a0*/  LDG.E R14, desc[UR12][R14.64] ;  /* 0x0000000c0e0e7981 */ /* 0x000ea2000c1e1900 */
[----:B------:R-:W-:Y:S01]  /*28b0*/  BSSY.RECONVERGENT B0, `(.L_x_192) ;  /* 0x0000006000007945 */ /* 0x000fe20003800200 */
[----:B--2---:R-:W-:-:S07]  /*28c0*/  FMUL R17, R13, R14 ;  /* 0x0000000e0d117220 */ /* 0x004fce0000400000 */
.L_x_193:
[----:B------:R-:W0:Y:S02]  /*28d0*/  LDS R14, [R6] ;  /* 0x00000000060e7984 */ /* 0x000e240000000800 */
[----:B0-----:R-:W-:-:S05]  /*28e0*/  FADD R15, R17, R14 ;  /* 0x0000000e110f7221 */ /* 0x001fca0000000000 */
[----:B------:R-:W0:Y:S02]  /*28f0*/  ATOMS.CAST.SPIN P0, [R6], R14, R15 ;  /* 0x0000000e0600758d */ /* 0x000e24000180000f */
[----:B0-----:R-:W-:Y:S05]  /*2900*/  @!P0 BRA `(.L_x_193) ;  /* 0xfffffffc00f08947 */ /* 0x001fea000383ffff */
[----:B------:R-:W-:Y:S05]  /*2910*/  BSYNC.RECONVERGENT B0 ;  /* 0x0000000000007941 */ /* 0x000fea0003800200 */
.L_x_192:
[----:B------:R-:W-:-:S05]  /*2920*/  IADD3 R12, PT, PT, R12, R7, RZ ;  /* 0x000000070c0c7210 */ /* 0x000fca0007ffe0ff */
[----:B------:R-:W-:-:S06]  /*2930*/  IMAD.WIDE.U32 R14, R12, 0x4, R10 ;  /* 0x000000040c0e7825 */ /* 0x000fcc00078e000a */
[----:B------:R-:W2:Y:S01]  /*2940*/  LDG.E R14, desc[UR12][R14.64] ;  /* 0x0000000c0e0e7981 */ /* 0x000ea2000c1e1900 */
[----:B------:R-:W-:Y:S01]  /*2950*/  BSSY.RECONVERGENT B0, `(.L_x_194) ;  /* 0x0000006000007945 */ /* 0x000fe20003800200 */
[----:B--2---:R-:W-:-:S07]  /*2960*/  FMUL R17, R13, R14 ;  /* 0x0000000e0d117220 */ /* 0x004fce0000400000 */
.L_x_195:
[----:B------:R-:W0:Y:S02]  /*2970*/  LDS R14, [R6] ;  /* 0x00000000060e7984 */ /* 0x000e240000000800 */
[----:B0-----:R-:W-:-:S05]  /*2980*/  FADD R15, R17, R14 ;  /* 0x0000000e110f7221 */ /* 0x001fca0000000000 */
[----:B------:R-:W0:Y:S02]  /*2990*/  ATOMS.CAST.SPIN P0, [R6], R14, R15 ;  /* 0x0000000e0600758d */ /* 0x000e24000180000f */
[----:B0-----:R-:W-:Y:S05]  /*29a0*/  @!P0 BRA `(.L_x_195) ;  /* 0xfffffffc00f08947 */ /* 0x001fea000383ffff */
[----:B------:R-:W-:Y:S05]  /*29b0*/  BSYNC.RECONVERGENT B0 ;  /* 0x0000000000007941 */ /* 0x000fea0003800200 */
.L_x_194:
[----:B------:R-:W-:-:S05]  /*29c0*/  IADD3 R12, PT, PT, R12, R7, RZ ;  /* 0x000000070c0c7210 */ /* 0x000fca0007ffe0ff */
[----:B------:R-:W-:-:S06]  /*29d0*/  IMAD.WIDE.U32 R14, R12, 0x4, R10 ;  /* 0x000000040c0e7825 */ /* 0x000fcc00078e000a */
[----:B------:R-:W2:Y:S01]  /*29e0*/  LDG.E R14, desc[UR12][R14.64] ;  /* 0x0000000c0e0e7981 */ /* 0x000ea2000c1e1900 */
[----:B------:R-:W-:Y:S01]  /*29f0*/  BSSY.RECONVERGENT B0, `(.L_x_196) ;  /* 0x0000006000007945 */ /* 0x000fe20003800200 */
[----:B--2---:R-:W-:-:S07]  /*2a00*/  FMUL R17, R13, R14 ;  /* 0x0000000e0d117220 */ /* 0x004fce0000400000 */
.L_x_197:
[----:B------:R-:W0:Y:S02]  /*2a10*/  LDS R14, [R6] ;  /* 0x00000000060e7984 */ /* 0x000e240000000800 */
[----:B0-----:R-:W-:-:S05]  /*2a20*/  FADD R15, R17, R14 ;  /* 0x0000000e110f7221 */ /* 0x001fca0000000000 */
[----:B------:R-:W0:Y:S02]  /*2a30*/  ATOMS.CAST.SPIN P0, [R6], R14, R15 ;  /* 0x0000000e0600758d */ /* 0x000e24000180000f */
[----:B0-----:R-:W-:Y:S05]  /*2a40*/  @!P0 BRA `(.L_x_197) ;  /* 0xfffffffc00f08947 */ /* 0x001fea000383ffff */
[----:B------:R-:W-:Y:S05]  /*2a50*/  BSYNC.RECONVERGENT B0 ;  /* 0x0000000000007941 */ /* 0x000fea0003800200 */
.L_x_196:
[----:B------:R-:W-:-:S05]  /*2a60*/  IADD3 R12, PT, PT, R12, R7, RZ ;  /* 0x000000070c0c7210 */ /* 0x000fca0007ffe0ff */
[----:B------:R-:W-:-:S06]  /*2a70*/  IMAD.WIDE.U32 R14, R12, 0x4, R10 ;  /* 0x000000040c0e7825 */ /* 0x000fcc00078e000a */
[----:B------:R-:W2:Y:S01]  /*2a80*/  LDG.E R14, desc[UR12][R14.64] ;  /* 0x0000000c0e0e7981 */ /* 0x000ea2000c1e1900 */
[----:B------:R-:W-:Y:S01]  /*2a90*/  BSSY.RECONVERGENT B0, `(.L_x_198) ;  /* 0x0000006000007945 */ /* 0x000fe20003800200 */
[----:B--2---:R-:W-:-:S07]  /*2aa0*/  FMUL R17, R13, R14 ;  /* 0x0000000e0d117220 */ /* 0x004fce0000400000 */
.L_x_199:
[----:B------:R-:W0:Y:S02]  /*2ab0*/  LDS R14, [R6] ;  /* 0x00000000060e7984 */ /* 0x000e240000000800 */
[----:B0-----:R-:W-:-:S05]  /*2ac0*/  FADD R15, R17, R14 ;  /* 0x0000000e110f7221 */ /* 0x001fca0000000000 */
[----:B------:R-:W0:Y:S02]  /*2ad0*/  ATOMS.CAST.SPIN P0, [R6], R14, R15 ;  /* 0x0000000e0600758d */ /* 0x000e24000180000f */
[----:B0-----:R-:W-:Y:S05]  /*2ae0*/  @!P0 BRA `(.L_x_199) ;  /* 0xfffffffc00f08947 */ /* 0x001fea000383ffff */
[----:B------:R-:W-:Y:S05]  /*2af0*/  BSYNC.RECONVERGENT B0 ;  /* 0x0000000000007941 */ /* 0x000fea0003800200 */
.L_x_198:
[----:B------:R-:W-:-:S05]  /*2b00*/  IADD3 R15, PT, PT, R12, R7, RZ ;  /* 0x000000070c0f7210 */ /* 0x000fca0007ffe0ff */
[----:B------:R-:W-:-:S06]  /*2b10*/  IMAD.WIDE.U32 R10, R15, 0x4, R10 ;  /* 0x000000040f0a7825 */ /* 0x000fcc00078e000a */
[----:B------:R-:W2:Y:S01]  /*2b20*/  LDG.E R10, desc[UR12][R10.64] ;  /* 0x0000000c0a0a7981 */ /* 0x000ea2000c1e1900 */
[----:B------:R-:W-:Y:S01]  /*2b30*/  BSSY.RECONVERGENT B0, `(.L_x_200) ;  /* 0x0000006000007945 */ /* 0x000fe20003800200 */
[----:B--2---:R-:W-:-:S07]  /*2b40*/  FMUL R15, R13, R10 ;  /* 0x0000000a0d0f7220 */ /* 0x004fce0000400000 */
.L_x_201:
[----:B------:R-:W0:Y:S02]  /*2b50*/  LDS R10, [R6] ;  /* 0x00000000060a7984 */ /* 0x000e240000000800 */
[----:B0-----:R-:W-:-:S05]  /*2b60*/  FADD R11, R15, R10 ;  /* 0x0000000a0f0b7221 */ /* 0x001fca0000000000 */
[----:B------:R-:W0:Y:S02]  /*2b70*/  ATOMS.CAST.SPIN P0, [R6], R10, R11 ;  /* 0x0000000a0600758d */ /* 0x000e24000180000b */
[----:B0-----:R-:W-:Y:S05]  /*2b80*/  @!P0 BRA `(.L_x_201) ;  /* 0xfffffffc00f08947 */ /* 0x001fea000383ffff */
[----:B------:R-:W-:Y:S05]  /*2b90*/  BSYNC.RECONVERGENT B0 ;  /* 0x0000000000007941 */ /* 0x000fea0003800200 */
.L_x_200:
[----:B------:R-:W-:-:S04]  /*2ba0*/  UIADD3 UR5, UPT, UPT, UR5, 0x10, URZ ;  /* 0x0000001005057890 */ /* 0x000fc8000fffe0ff */
[----:B------:R-:W-:-:S09]  /*2bb0*/  UISETP.NE.AND UP0, UPT, UR5, UR8, UPT ;  /* 0x000000080500728c */ /* 0x000fd2000bf05270 */
[----:B------:R-:W-:Y:S05]  /*2bc0*/  BRA.U UP0, `(.L_x_202) ;  /* 0xfffffff5006c7547 */ /* 0x000fea000b83ffff */
[----:B------:R-:W-:-:S05]  /*2bd0*/  UMOV UR5, UR8 ;  /* 0x0000000800057c82 */ /* 0x000fca0008000000 */
.L_x_169:
[----:B------:R-:W1:Y:S02]  /*2be0*/  LDCU UR9, c[0x0][0x3d0] ;  /* 0x00007a00ff0977ac */ /* 0x000e640008000800 */
[----:B-1----:R-:W-:-:S04]  /*2bf0*/  ULOP3.LUT UR9, UR9, 0xf, URZ, 0xc0, !UPT ;  /* 0x0000000f09097892 */ /* 0x002fc8000f8ec0ff */
[----:B------:R-:W-:-:S09]  /*2c00*/  UISETP.NE.AND UP0, UPT, UR9, URZ, UPT ;  /* 0x000000ff0900728c */ /* 0x000fd2000bf05270 */
[----:B------:R-:W-:Y:S05]  /*2c10*/  BRA.U !UP0, `(.L_x_168) ;  /* 0x0000000908a47547 */ /* 0x000fea000b800000 */
[----:B------:R-:W-:-:S04]  /*2c20*/  UIADD3 UR9, UPT, UPT, UR9, -0x1, URZ ;  /* 0xffffffff09097890 */ /* 0x000fc8000fffe0ff */
[----:B------:R-:W-:-:S09]  /*2c30*/  UISETP.GE.U32.AND UP0, UPT, UR9, 0x7, UPT ;  /* 0x000000070900788c */ /* 0x000fd2000bf06070 */
[----:B------:R-:W-:Y:S05]  /*2c40*/  BRA.U !UP0, `(.L_x_203) ;  /* 0x0000000508487547 */ /* 0x000fea000b800000 */
[----:B0-----:R-:W0:Y:S01]  /*2c50*/  LDC.64 R10, c[0x0][0x3b0] ;  /* 0x0000ec00ff0a7b82 */ /* 0x001e220000000a00 */
[----:B------:R-:W-:-:S04]  /*2c60*/  IMAD R12, R7, UR5, R0 ;  /* 0x00000005070c7c24 */ /* 0x000fc8000f8e0200 */
[----:B0-----:R-:W-:-:S06]  /*2c70*/  IMAD.WIDE.U32 R14, R12, 0x4, R10 ;  /* 0x000000040c0e7825 */ /* 0x001fcc00078e000a */
[----:B------:R-:W2:Y:S01]  /*2c80*/  LDG.E R14, desc[UR12][R14.64] ;  /* 0x0000000c0e0e7981 */ /* 0x000ea2000c1e1900 */
[----:B------:R-:W-:Y:S01]  /*2c90*/  BSSY.RECONVERGENT B0, `(.L_x_204) ;  /* 0x0000006000007945 */ /* 0x000fe20003800200 */
[----:B--2---:R-:W-:-:S07]  /*2ca0*/  FMUL R17, R13, R14 ;  /* 0x0000000e0d117220 */ /* 0x004fce0000400000 */
.L_x_205:
[----:B------:R-:W0:Y:S02]  /*2cb0*/  LDS R14, [R6] ;  /* 0x00000000060e7984 */ /* 0x000e240000000800 */
[----:B0-----:R-:W-:-:S05]  /*2cc0*/  FADD R15, R17, R14 ;  /* 0x0000000e110f7221 */ /* 0x001fca0000000000 */
[----:B------:R-:W0:Y:S02]  /*2cd0*/  ATOMS.CAST.SPIN P0, [R6], R14, R15 ;  /* 0x0000000e0600758d */ /* 0x000e24000180000f */
[----:B0-----:R-:W-:Y:S05]  /*2ce0*/  @!P0 BRA `(.L_x_205) ;  /* 0xfffffffc00f08947 */ /* 0x001fea000383ffff */
[----:B------:R-:W-:Y:S05]  /*2cf0*/  BSYNC.RECONVERGENT B0 ;  /* 0x0000000000007941 */ /* 0x000fea0003800200 */
.L_x_204:
[----:B------:R-:W-:-:S05]  /*2d00*/  IADD3 R12, PT, PT, R12, R7, RZ ;  /* 0x000000070c0c7210 */ /* 0x000fca0007ffe0ff */
[----:B------:R-:W-:-:S06]  /*2d10*/  IMAD.WIDE.U32 R14, R12, 0x4, R10 ;  /* 0x000000040c0e7825 */ /* 0x000fcc00078e000a */
[----:B------:R-:W2:Y:S01]  /*2d20*/  LDG.E R14, desc[UR12][R14.64] ;  /* 0x0000000c0e0e7981 */ /* 0x000ea2000c1e1900 */
[----:B------:R-:W-:Y:S01]  /*2d30*/  BSSY.RECONVERGENT B0, `(.L_x_206) ;  /* 0x0000006000007945 */ /* 0x000fe20003800200 */
[----:B--2---:R-:W-:-:S07]  /*2d40*/  FMUL R17, R13, R14 ;  /* 0x0000000e0d117220 */ /* 0x004fce0000400000 */
.L_x_207:
[----:B------:R-:W0:Y:S02]  /*2d50*/  LDS R14, [R6] ;  /* 0x00000000060e7984 */ /* 0x000e240000000800 */
[----:B0-----:R-:W-:-:S05]  /*2d60*/  FADD R15, R17, R14 ;  /* 0x0000000e110f7221 */ /* 0x001fca0000000000 */
[----:B------:R-:W0:Y:S02]  /*2d70*/  ATOMS.CAST.SPIN P0, [R6], R14, R15 ;  /* 0x0000000e0600758d */ /* 0x000e24000180000f */
[----:B0-----:R-:W-:Y:S05]  /*2d80*/  @!P0 BRA `(.L_x_207) ;  /* 0xfffffffc00f08947 */ /* 0x001fea000383ffff */
[----:B------:R-:W-:Y:S05]  /*2d90*/  BSYNC.RECONVERGENT B0 ;  /* 0x0000000000007941 */ /* 0x000fea0003800200 */
.L_x_206:
[----:B------:R-:W-:-:S05]  /*2da0*/  IADD3 R12, PT, PT, R12, R7, RZ ;  /* 0x000000070c0c7210 */ /* 0x000fca0007ffe0ff */
[----:B------:R-:W-:-:S06]  /*2db0*/  IMAD.WIDE.U32 R14, R12, 0x4, R10 ;  /* 0x000000040c0e7825 */ /* 0x000fcc00078e000a */
[----:B------:R-:W2:Y:S01]  /*2dc0*/  LDG.E R14, desc[UR12][R14.64] ;  /* 0x0000000c0e0e7981 */ /* 0x000ea2000c1e1900 */
[----:B------:R-:W-:Y:S01]  /*2dd0*/  BSSY.RECONVERGENT B0, `(.L_x_208) ;  /* 0x0000006000007945 */ /* 0x000fe20003800200 */
[----:B--2---:R-:W-:-:S07]  /*2de0*/  FMUL R17, R13, R14 ;  /* 0x0000000e0d117220 */ /* 0x004fce0000400000 */
.L_x_209:
[----:B------:R-:W0:Y:S02]  /*2df0*/  LDS R14, [R6] ;  /* 0x00000000060e7984 */ /* 0x000e240000000800 */
[----:B0-----:R-:W-:-:S05]  /*2e00*/  FADD R15, R17, R14 ;  /* 0x0000000e110f7221 */ /* 0x001fca0000000000 */
[----:B------:R-:W0:Y:S02]  /*2e10*/  ATOMS.CAST.SPIN P0, [R6], R14, R15 ;  /* 0x0000000e0600758d */ /* 0x000e24000180000f */
[----:B0-----:R-:W-:Y:S05]  /*2e20*/  @!P0 BRA `(.L_x_209) ;  /* 0xfffffffc00f08947 */ /* 0x001fea000383ffff */
[----:B------:R-:W-:Y:S05]  /*2e30*/  BSYNC.RECONVERGENT B0 ;  /* 0x0000000000007941 */ /* 0x000fea0003800200 */
.L_x_208:
[----:B------:R-:W-:-:S05]  /*2e40*/  IADD3 R12, PT, PT, R12, R7, RZ ;  /* 0x000000070c0c7210 */ /* 0x000fca0007ffe0ff */
[----:B------:R-:W-:-:S06]  /*2e50*/  IMAD.WIDE.U32 R14, R12, 0x4, R10 ;  /* 0x000000040c0e7825 */ /* 0x000fcc00078e000a */
[----:B------:R-:W2:Y:S01]  /*2e60*/  LDG.E R14, desc[UR12][R14.64] ;  /* 0x0000000c0e0e7981 */ /* 0x000ea2000c1e1900 */
[----:B------:R-:W-:Y:S01]  /*2e70*/  BSSY.RECONVERGENT B0, `(.L_x_210) ;  /* 0x0000006000007945 */ /* 0x000fe20003800200 */
[----:B--2---:R-:W-:-:S07]  /*2e80*/  FMUL R17, R13, R14 ;  /* 0x0000000e0d117220 */ /* 0x004fce0000400000 */
.L_x_211:
[----:B------:R-:W0:Y:S02]  /*2e90*/  LDS R14, [R6] ;  /* 0x00000000060e7984 */ /* 0x000e240000000800 */
[----:B0-----:R-:W-:-:S05]  /*2ea0*/  FADD R15, R17, R14 ;  /* 0x0000000e110f7221 */ /* 0x001fca0000000000 */
[----:B------:R-:W0:Y:S02]  /*2eb0*/  ATOMS.CAST.SPIN P0, [R6], R14, R15 ;  /* 0x0000000e0600758d */ /* 0x000e24000180000f */
[----:B0-----:R-:W-:Y:S05]  /*2ec0*/  @!P0 BRA `(.L_x_211) ;  /* 0xfffffffc00f08947 */ /* 0x001fea000383ffff */
[----:B------:R-:W-:Y:S05]  /*2ed0*/  BSYNC.RECONVERGENT B0 ;  /* 0x0000000000007941 */ /* 0x000fea0003800200 */
.L_x_210:
[----:B------:R-:W-:-:S05]  /*2ee0*/  IADD3 R12, PT, PT, R12, R7, RZ ;  /* 0x000000070c0c7210 */ /* 0x000fca0007ffe0ff */
[----:B------:R-:W-:-:S06]  /*2ef0*/  IMAD.WIDE.U32 R14, R12, 0x4, R10 ;  /* 0x000000040c0e7825 */ /* 0x000fcc00078e000a */
[----:B------:R-:W2:Y:S01]  /*2f00*/  LDG.E R14, desc[UR12][R14.64] ;  /* 0x0000000c0e0e7981 */ /* 0x000ea2000c1e1900 */
[----:B------:R-:W-:Y:S01]  /*2f10*/  BSSY.RECONVERGENT B0, `(.L_x_212) ;  /* 0x0000006000007945 */ /* 0x000fe20003800200 */
[----:B--2---:R-:W-:-:S07]  /*2f20*/  FMUL R17, R13, R14 ;  /* 0x0000000e0d117220 */ /* 0x004fce0000400000 */
.L_x_213:
[----:B------:R-:W0:Y:S02]  /*2f30*/  LDS R14, [R6] ;  /* 0x00000000060e7984 */ /* 0x000e240000000800 */
[----:B0-----:R-:W-:-:S05]  /*2f40*/  FADD R15, R17, R14 ;  /* 0x0000000e110f7221 */ /* 0x001fca0000000000 */
[----:B------:R-:W0:Y:S02]  /*2f50*/  ATOMS.CAST.SPIN P0, [R6], R14, R15 ;  /* 0x0000000e0600758d */ /* 0x000e24000180000f */
[----:B0-----:R-:W-:Y:S05]  /*2f60*/  @!P0 BRA `(.L_x_213) ;  /* 0xfffffffc00f08947 */ /* 0x001fea000383ffff */
[----:B------:R-:W-:Y:S05]  /*2f70*/  BSYNC.RECONVERGENT B0 ;  /* 0x0000000000007941 */ /* 0x000fea0003800200 */
.L_x_212:
[----:B------:R-:W-:-:S05]  /*2f80*/  IADD3 R12, PT, PT, R12, R7, RZ ;  /* 0x000000070c0c7210 */ /* 0x000fca0007ffe0ff */
[----:B------:R-:W-:-:S06]  /*2f90*/  IMAD.WIDE.U32 R14, R12, 0x4, R10 ;  /* 0x000000040c0e7825 */ /* 0x000fcc00078e000a */
[----:B------:R-:W2:Y:S01]  /*2fa0*/  LDG.E R14, desc[UR12][R14.64] ;  /* 0x0000000c0e0e7981 */ /* 0x000ea2000c1e1900 */
[----:B------:R-:W-:Y:S01]  /*2fb0*/  BSSY.RECONVERGENT B0, `(.L_x_214) ;  /* 0x0000006000007945 */ /* 0x000fe20003800200 */
[----:B--2---:R-:W-:-:S07]  /*2fc0*/  FMUL R17, R13, R14 ;  /* 0x0000000e0d117220 */ /* 0x004fce0000400000 */
.L_x_215:
[----:B------:R-:W0:Y:S02]  /*2fd0*/  LDS R14, [R6] ;  /* 0x00000000060e7984 */ /* 0x000e240000000800 */
[----:B0-----:R-:W-:-:S05]  /*2fe0*/  FADD R15, R17, R14 ;  /* 0x0000000e110f7221 */ /* 0x001fca0000000000 */
[----:B------:R-:W0:Y:S02]  /*2ff0*/  ATOMS.CAST.SPIN P0, [R6], R14, R15 ;  /* 0x0000000e0600758d */ /* 0x000e24000180000f */
[----:B0-----:R-:W-:Y:S05]  /*3000*/  @!P0 BRA `(.L_x_215) ;  /* 0xfffffffc00f08947 */ /* 0x001fea000383ffff */
[----:B------:R-:W-:Y:S05]  /*3010*/  BSYNC.RECONVERGENT B0 ;  /* 0x0000000000007941 */ /* 0x000fea0003800200 */
.L_x_214:
[----:B------:R-:W-:-:S05]  /*3020*/  IADD3 R12, PT, PT, R12, R7, RZ ;  /* 0x000000070c0c7210 */ /* 0x000fca0007ffe0ff */
[----:B------:R-:W-:-:S06]  /*3030*/  IMAD.WIDE.U32 R14, R12, 0x4, R10 ;  /* 0x000000040c0e7825 */ /* 0x000fcc00078e000a */
[----:B------:R-:W2:Y:S01]  /*3040*/  LDG.E R14, desc[UR12][R14.64] ;  /* 0x0000000c0e0e7981 */ /* 0x000ea2000c1e1900 */
[----:B------:R-:W-:Y:S01]  /*3050*/  BSSY.RECONVERGENT B0, `(.L_x_216) ;  /* 0x0000006000007945 */ /* 0x000fe20003800200 */
[----:B--2---:R-:W-:-:S07]  /*3060*/  FMUL R17, R13, R14 ;  /* 0x0000000e0d117220 */ /* 0x004fce0000400000 */
.L_x_217:
[----:B------:R-:W0:Y:S02]  /*3070*/  LDS R14, [R6] ;  /* 0x00000000060e7984 */ /* 0x000e240000000800 */
[----:B0-----:R-:W-:-:S05]  /*3080*/  FADD R15, R17, R14 ;  /* 0x0000000e110f7221 */ /* 0x001fca0000000000 */
[----:B------:R-:W0:Y:S02]  /*3090*/  ATOMS.CAST.SPIN P0, [R6], R14, R15 ;  /* 0x0000000e0600758d */ /* 0x000e24000180000f */
[----:B0-----:R-:W-:Y:S05]  /*30a0*/  @!P0 BRA `(.L_x_217) ;  /* 0xfffffffc00f08947 */ /* 0x001fea000383ffff */
[----:B------:R-:W-:Y:S05]  /*30b0*/  BSYNC.RECONVERGENT B0 ;  /* 0x0000000000007941 */ /* 0x000fea0003800200 */
.L_x_216:
[----:B------:R-:W-:-:S05]  /*30c0*/  IADD3 R15, PT, PT, R12, R7, RZ ;  /* 0x000000070c0f7210 */ /* 0x000fca0007ffe0ff */
[----:B------:R-:W-:-:S06]  /*30d0*/  IMAD.WIDE.U32 R10, R15, 0x4, R10 ;  /* 0x000000040f0a7825 */ /* 0x000fcc00078e000a */
[----:B------:R-:W2:Y:S01]  /*30e0*/  LDG.E R10, desc[UR12][R10.64] ;  /* 0x0000000c0a0a7981 */ /* 0x000ea2000c1e1900 */
[----:B------:R-:W-:Y:S01]  /*30f0*/  BSSY.RECONVERGENT B0, `(.L_x_218) ;  /* 0x0000006000007945 */ /* 0x000fe20003800200 */
[----:B--2---:R-:W-:-:S07]  /*3100*/  FMUL R15, R13, R10 ;  /* 0x0000000a0d0f7220 */ /* 0x004fce0000400000 */
.L_x_219:
[----:B------:R-:W0:Y:S02]  /*3110*/  LDS R10, [R6] ;  /* 0x00000000060a7984 */ /* 0x000e240000000800 */
[----:B0-----:R-:W-:-:S05]  /*3120*/  FADD R11, R15, R10 ;  /* 0x0000000a0f0b7221 */ /* 0x001fca0000000000 */
[----:B------:R-:W0:Y:S02]  /*3130*/  ATOMS.CAST.SPIN P0, [R6], R10, R11 ;  /* 0x0000000a0600758d */ /* 0x000e24000180000b */
[----:B0-----:R-:W-:Y:S05]  /*3140*/  @!P0 BRA `(.L_x_219) ;  /* 0xfffffffc00f08947 */ /* 0x001fea000383ffff */
[----:B------:R-:W-:Y:S05]  /*3150*/  BSYNC.RECONVERGENT B0 ;  /* 0x0000000000007941 */ /* 0x000fea0003800200 */
.L_x_218:
[----:B------:R-:W-:-:S12]  /*3160*/  UIADD3 UR5, UPT, UPT, UR5, 0x8, URZ ;  /* 0x0000000805057890 */ /* 0x000fd8000fffe0ff */
.L_x_203:
        /* <DEDUP_REMOVED lines=11> */
.L_x_222:
[----:B------:R-:W0:Y:S02]  /*3220*/  LDS R14, [R6] ;  /* 0x00000000060e7984 */ /* 0x000e240000000800 */
[----:B0-----:R-:W-:-:S05]  /*3230*/  FADD R15, R17, R14 ;  /* 0x0000000e110f7221 */ /* 0x001fca0000000000 */
[----:B------:R-:W0:Y:S02]  /*3240*/  ATOMS.CAST.SPIN P0, [R6], R14, R15 ;  /* 0x0000000e0600758d */ /* 0x000e24000180000f */
[----:B0-----:R-:W-:Y:S05]  /*3250*/  @!P0 BRA `(.L_x_222) ;  /* 0xfffffffc00f08947 */ /* 0x001fea000383ffff */
[----:B------:R-:W-:Y:S05]  /*3260*/  BSYNC.RECONVERGENT B0 ;  /* 0x0000000000007941 */ /* 0x000fea0003800200 */
.L_x_221:
[----:B------:R-:W-:-:S05]  /*3270*/  IADD3 R12, PT, PT, R12, R7, RZ ;  /* 0x000000070c0c7210 */ /* 0x000fca0007ffe0ff */
[----:B------:R-:W-:-:S06]  /*3280*/  IMAD.WIDE.U32 R14, R12, 0x4, R10 ;  /* 0x000000040c0e7825 */ /* 0x000fcc00078e000a */
[----:B------:R-:W2:Y:S01]  /*3290*/  LDG.E R14, desc[UR12][R14.64] ;  /* 0x0000000c0e0e7981 */ /* 0x000ea2000c1e1900 */
[----:B------:R-:W-:Y:S01]  /*32a0*/  BSSY.RECONVERGENT B0, `(.L_x_223) ;  /* 0x0000006000007945 */ /* 0x000fe20003800200 */
[----:B--2---:R-:W-:-:S07]  /*32b0*/  FMUL R17, R13, R14 ;  /* 0x0000000e0d117220 */ /* 0x004fce0000400000 */
.L_x_224:
[----:B------:R-:W0:Y:S02]  /*32c0*/  LDS R14, [R6] ;  /* 0x00000000060e7984 */ /* 0x000e240000000800 */
[----:B0-----:R-:W-:-:S05]  /*32d0*/  FADD R15, R17, R14 ;  /* 0x0000000e110f7221 */ /* 0x001fca0000000000 */
[----:B------:R-:W0:Y:S02]  /*32e0*/  ATOMS.CAST.SPIN P0, [R6], R14, R15 ;  /* 0x0000000e0600758d */ /* 0x000e24000180000f */
[----:B0-----:R-:W-:Y:S05]  /*32f0*/  @!P0 BRA `(.L_x_224) ;  /* 0xfffffffc00f08947 */ /* 0x001fea000383ffff */
[----:B------:R-:W-:Y:S05]  /*3300*/  BSYNC.RECONVERGENT B0 ;  /* 0x0000000000007941 */ /* 0x000fea0003800200 */
.L_x_223:
[----:B------:R-:W-:-:S05]  /*3310*/  IADD3 R12, PT, PT, R12, R7, RZ ;  /* 0x000000070c0c7210 */ /* 0x000fca0007ffe0ff */
[----:B------:R-:W-:-:S06]  /*3320*/  IMAD.WIDE.U32 R14, R12, 0x4, R10 ;  /* 0x000000040c0e7825 */ /* 0x000fcc00078e000a */
[----:B------:R-:W2:Y:S01]  /*3330*/  LDG.E R14, desc[UR12][R14.64] ;  /* 0x0000000c0e0e7981 */ /* 0x000ea2000c1e1900 */
[----:B------:R-:W-:Y:S01]  /*3340*/  BSSY.RECONVERGENT B0, `(.L_x_225) ;  /* 0x0000006000007945 */ /* 0x000fe20003800200 */
[----:B--2---:R-:W-:-:S07]  /*3350*/  FMUL R17, R13, R14 ;  /* 0x0000000e0d117220 */ /* 0x004fce0000400000 */
.L_x_226:
[----:B------:R-:W0:Y:S02]  /*3360*/  LDS R14, [R6] ;  /* 0x00000000060e7984 */ /* 0x000e240000000800 */
[----:B0-----:R-:W-:-:S05]  /*3370*/  FADD R15, R17, R14 ;  /* 0x0000000e110f7221 */ /* 0x001fca0000000000 */
[----:B------:R-:W0:Y:S02]  /*3380*/  ATOMS.CAST.SPIN P0, [R6], R14, R15 ;  /* 0x0000000e0600758d */ /* 0x000e24000180000f */
[----:B0-----:R-:W-:Y:S05]  /*3390*/  @!P0 BRA `(.L_x_226) ;  /* 0xfffffffc00f08947 */ /* 0x001fea000383ffff */
[----:B------:R-:W-:Y:S05]  /*33a0*/  BSYNC.RECONVERGENT B0 ;  /* 0x0000000000007941 */ /* 0x000fea0003800200 */
.L_x_225:
[----:B------:R-:W-:-:S05]  /*33b0*/  IADD3 R15, PT, PT, R12, R7, RZ ;  /* 0x000000070c0f7210 */ /* 0x000fca0007ffe0ff */
[----:B------:R-:W-:-:S06]  /*33c0*/  IMAD.WIDE.U32 R10, R15, 0x4, R10 ;  /* 0x000000040f0a7825 */ /* 0x000fcc00078e000a */
[----:B------:R-:W2:Y:S01]  /*33d0*/  LDG.E R10, desc[UR12][R10.64] ;  /* 0x0000000c0a0a7981 */ /* 0x000ea2000c1e1900 */
[----:B------:R-:W-:Y:S01]  /*33e0*/  BSSY.RECONVERGENT B0, `(.L_x_227) ;  /* 0x0000006000007945 */ /* 0x000fe20003800200 */
[----:B--2---:R-:W-:-:S07]  /*33f0*/  FMUL R15, R13, R10 ;  /* 0x0000000a0d0f7220 */ /* 0x004fce0000400000 */
.L_x_228:
[----:B------:R-:W0:Y:S02]  /*3400*/  LDS R10, [R6] ;  /* 0x00000000060a7984 */ /* 0x000e240000000800 */
[----:B0-----:R-:W-:-:S05]  /*3410*/  FADD R11, R15, R10 ;  /* 0x0000000a0f0b7221 */ /* 0x001fca0000000000 */
[----:B------:R-:W0:Y:S02]  /*3420*/  ATOMS.CAST.SPIN P0, [R6], R10, R11 ;  /* 0x0000000a0600758d */ /* 0x000e24000180000b */
[----:B0-----:R-:W-:Y:S05]  /*3430*/  @!P0 BRA `(.L_x_228) ;  /* 0xfffffffc00f08947 */ /* 0x001fea000383ffff */
[----:B------:R-:W-:Y:S05]  /*3440*/  BSYNC.RECONVERGENT B0 ;  /* 0x0000000000007941 */ /* 0x000fea0003800200 */
.L_x_227:
[----:B------:R-:W-:-:S12]  /*3450*/  UIADD3 UR5, UPT, UPT, UR5, 0x4, URZ ;  /* 0x0000000405057890 */ /* 0x000fd8000fffe0ff */
.L_x_220:
[----:B------:R-:W-:-:S09]  /*3460*/  UISETP.NE.AND UP0, UPT, UR16, URZ, UPT ;  /* 0x000000ff1000728c */ /* 0x000fd2000bf05270 */
[----:B------:R-:W-:Y:S05]  /*3470*/  BRA.U !UP0, `(.L_x_168) ;  /* 0x00000001088c7547 */ /* 0x000fea000b800000 */
[----:B0-----:R-:W0:Y:S01]  /*3480*/  LDC.64 R10, c[0x0][0x3b0] ;  /* 0x0000ec00ff0a7b82 */ /* 0x001e220000000a00 */
[----:B------:R-:W-:-:S04]  /*3490*/  IMAD R12, R7, UR5, R0 ;  /* 0x00000005070c7c24 */ /* 0x000fc8000f8e0200 */
[----:B0-----:R-:W-:-:S06]  /*34a0*/  IMAD.WIDE.U32 R14, R12, 0x4, R10 ;  /* 0x000000040c0e7825 */ /* 0x001fcc00078e000a */
[----:B------:R-:W2:Y:S01]  /*34b0*/  LDG.E R14, desc[UR12][R14.64] ;  /* 0x0000000c0e0e7981 */ /* 0x000ea2000c1e1900 */
[----:B------:R-:W-:Y:S01]  /*34c0*/  BSSY.RECONVERGENT B0, `(.L_x_229) ;  /* 0x0000007000007945 */ /* 0x000fe20003800200 */
[----:B------:R-:W-:Y:S01]  /*34d0*/  UISETP.NE.AND UP0, UPT, UR16, 0x1, UPT ;  /* 0x000000011000788c */ /* 0x000fe2000bf05270 */
[----:B--2---:R-:W-:-:S10]  /*34e0*/  FMUL R17, R13, R14 ;  /* 0x0000000e0d117220 */ /* 0x004fd40000400000 */
.L_x_230:
[----:B------:R-:W0:Y:S02]  /*34f0*/  LDS R14, [R6] ;  /* 0x00000000060e7984 */ /* 0x000e240000000800 */
[----:B0-----:R-:W-:-:S05]  /*3500*/  FADD R15, R17, R14 ;  /* 0x0000000e110f7221 */ /* 0x001fca0000000000 */
[----:B------:R-:W0:Y:S02]  /*3510*/  ATOMS.CAST.SPIN P0, [R6], R14, R15 ;  /* 0x0000000e0600758d */ /* 0x000e24000180000f */
[----:B0-----:R-:W-:Y:S05]  /*3520*/  @!P0 BRA `(.L_x_230) ;  /* 0xfffffffc00f08947 */ /* 0x001fea000383ffff */
[----:B------:R-:W-:Y:S05]  /*3530*/  BSYNC.RECONVERGENT B0 ;  /* 0x0000000000007941 */ /* 0x000fea0003800200 */
.L_x_229:
[----:B------:R-:W-:Y:S05]  /*3540*/  BRA.U !UP0, `(.L_x_168) ;  /* 0x0000000108587547 */ /* 0x000fea000b800000 */
[----:B------:R-:W-:-:S05]  /*3550*/  IADD3 R12, PT, PT, R12, R7, RZ ;  /* 0x000000070c0c7210 */ /* 0x000fca0007ffe0ff */
[----:B------:R-:W-:-:S06]  /*3560*/  IMAD.WIDE.U32 R14, R12, 0x4, R10 ;  /* 0x000000040c0e7825 */ /* 0x000fcc00078e000a */
[----:B------:R-:W2:Y:S01]  /*3570*/  LDG.E R14, desc[UR12][R14.64] ;  /* 0x0000000c0e0e7981 */ /* 0x000ea2000c1e1900 */
[----:B------:R-:W-:Y:S01]  /*3580*/  BSSY.RECONVERGENT B0, `(.L_x_231) ;  /* 0x0000007000007945 */ /* 0x000fe20003800200 */
[----:B------:R-:W-:Y:S01]  /*3590*/  UISETP.NE.AND UP0, UPT, UR16, 0x2, UPT ;  /* 0x000000021000788c */ /* 0x000fe2000bf05270 */
[----:B--2---:R-:W-:-:S10]  /*35a0*/  FMUL R17, R13, R14 ;  /* 0x0000000e0d117220 */ /* 0x004fd40000400000 */
.L_x_232:
[----:B------:R-:W0:Y:S02]  /*35b0*/  LDS R14, [R6] ;  /* 0x00000000060e7984 */ /* 0x000e240000000800 */
[----:B0-----:R-:W-:-:S05]  /*35c0*/  FADD R15, R17, R14 ;  /* 0x0000000e110f7221 */ /* 0x001fca0000000000 */
[----:B------:R-:W0:Y:S02]  /*35d0*/  ATOMS.CAST.SPIN P0, [R6], R14, R15 ;  /* 0x0000000e0600758d */ /* 0x000e24000180000f */
[----:B0-----:R-:W-:Y:S05]  /*35e0*/  @!P0 BRA `(.L_x_232) ;  /* 0xfffffffc00f08947 */ /* 0x001fea000383ffff */
[----:B------:R-:W-:Y:S05]  /*35f0*/  BSYNC.RECONVERGENT B0 ;  /* 0x0000000000007941 */ /* 0x000fea0003800200 */
.L_x_231:
[----:B------:R-:W-:Y:S05]  /*3600*/  BRA.U !UP0, `(.L_x_168) ;  /* 0x0000000108287547 */ /* 0x000fea000b800000 */
[----:B------:R-:W-:-:S05]  /*3610*/  IADD3 R7, PT, PT, R12, R7, RZ ;  /* 0x000000070c077210 */ /* 0x000fca0007ffe0ff */
[----:B------:R-:W-:-:S06]  /*3620*/  IMAD.WIDE.U32 R10, R7, 0x4, R10 ;  /* 0x00000004070a7825 */ /* 0x000fcc00078e000a */
[----:B------:R-:W2:Y:S01]  /*3630*/  LDG.E R10, desc[UR12][R10.64] ;  /* 0x0000000c0a0a7981 */ /* 0x000ea2000c1e1900 */
[----:B------:R-:W-:Y:S01]  /*3640*/  BSSY.RECONVERGENT B0, `(.L_x_168) ;  /* 0x0000006000007945 */ /* 0x000fe20003800200 */
[----:B--2---:R-:W-:-:S07]  /*3650*/  FMUL R7, R13, R10 ;  /* 0x0000000a0d077220 */ /* 0x004fce0000400000 */
.L_x_233:
[----:B------:R-:W0:Y:S02]  /*3660*/  LDS R10, [R6] ;  /* 0x00000000060a7984 */ /* 0x000e240000000800 */
[----:B0-----:R-:W-:-:S05]  /*3670*/  FADD R11, R7, R10 ;  /* 0x0000000a070b7221 */ /* 0x001fca0000000000 */
[----:B------:R-:W0:Y:S02]  /*3680*/  ATOMS.CAST.SPIN P0, [R6], R10, R11 ;  /* 0x0000000a0600758d */ /* 0x000e24000180000b */
[----:B0-----:R-:W-:Y:S05]  /*3690*/  @!P0 BRA `(.L_x_233) ;  /* 0xfffffffc00f08947 */ /* 0x001fea000383ffff */
[----:B------:R-:W-:Y:S05]  /*36a0*/  BSYNC.RECONVERGENT B0 ;  /* 0x0000000000007941 */ /* 0x000fea0003800200 */
.L_x_168:
[----:B------:R-:W-:Y:S01]  /*36b0*/  BAR.SYNC.DEFER_BLOCKING 0x0 ;  /* 0x0000000000007b1d */ /* 0x000fe20000010000 */
[C---:B------:R-:W-:Y:S02]  /*36c0*/  ISETP.GT.U32.AND P0, PT, R0.reuse, 0x7f, PT ;  /* 0x0000007f0000780c */ /* 0x040fe40003f04070 */
[----:B------:R-:W-:-:S05]  /*36d0*/  ISETP.GT.U32.AND P1, PT, R0, 0xbf, PT ;  /* 0x000000bf0000780c */ /* 0x000fca0003f24070 */
[----:B------:R-:W1:Y:S01]  /*36e0*/  S2UR UR9, SR_CgaCtaId ;  /* 0x00000000000979c3 */ /* 0x000e620000008800 */
[----:B------:R-:W-:Y:S01]  /*36f0*/  UMOV UR5, 0x400 ;  /* 0x0000040000057882 */ /* 0x000fe20000000000 */
[----:B------:R-:W-:Y:S01]  /*3700*/  BSSY.RECONVERGENT B0, `(.L_x_234) ;  /* 0x000003d000007945 */ /* 0x000fe20003800200 */
[----:B------:R-:W-:Y:S04]  /*3710*/  LDS R7, [R6] ;  /* 0x0000000006077984 */ /* 0x000fe80000000800 */
[----:B------:R-:W-:Y:S01]  /*3720*/  STS [R8], R13 ;  /* 0x0000000d08007388 */ /* 0x000fe20000000800 */
[----:B-1----:R-:W-:-:S03]  /*3730*/  ULEA UR5, UR9, UR5, 0x18 ;  /* 0x0000000509057291 */ /* 0x002fc6000f8ec0ff */
[----:B0-----:R-:W0:Y:S02]  /*3740*/  @!P0 LDS R10, [R6+0x200] ;  /* 0x00020000060a8984 */ /* 0x001e240000000800 */
        /* <DEDUP_REMOVED lines=38> */
[----:B------:R-:W-:Y:S06]  /*39b0*/  BAR.SYNC.DEFER_BLOCKING 0x0 ;  /* 0x0000000000007b1d */ /* 0x000fec0000010000 */
[----:B------:R-:W-:Y:S04]  /*39c0*/  @!P1 LDS R8, [R6] ;  /* 0x0000000006089984 */ /* 0x000fe80000000800 */
[----:B------:R-:W0:Y:S02]  /*39d0*/  @!P1 LDS R15, [R6+0x4] ;  /* 0x00000400060f9984 */ /* 0x000e240000000800 */
        /* <DEDUP_REMOVED lines=13> */
[----:B------:R-:W-:Y:S05]  /*3ab0*/  CALL.REL.NOINC `($__internal_1_$__cuda_sm3x_div_rn_noftz_f32_slowpath) ;  /* 0x0000000000287944 */ /* 0x000fea0003c00000 */
[----:B------:R-:W-:-:S07]  /*3ac0*/  MOV R13, R7 ;  /* 0x00000007000d7202 */ /* 0x000fce0000000f00 */
.L_x_235:
[----:B------:R-:W-:Y:S05]  /*3ad0*/  BSYNC.RECONVERGENT B0 ;  /* 0x0000000000007941 */ /* 0x000fea0003800200 */
.L_x_234:
[----:B------:R-:W0:Y:S01]  /*3ae0*/  LDC.64 R10, c[0x0][0x3c8] ;  /* 0x0000f200ff0a7b82 */ /* 0x000e220000000a00 */
[----:B------:R-:W1:Y:S01]  /*3af0*/  LDCU UR5, c[0x0][0x3d8] ;  /* 0x00007b00ff0577ac */ /* 0x000e620008000800 */
[----:B------:R-:W-:-:S04]  /*3b00*/  UIADD3 UR4, UPT, UPT, UR4, 0x1, URZ ;  /* 0x0000000104047890 */ /* 0x000fc8000fffe0ff */
[----:B-1----:R-:W-:Y:S01]  /*3b10*/  UISETP.NE.AND UP0, UPT, UR4, UR5, UPT ;  /* 0x000000050400728c */ /* 0x002fe2000bf05270 */
[----:B0-----:R-:W-:-:S05]  /*3b20*/  IMAD.WIDE.U32 R8, R9, 0x4, R10 ;  /* 0x0000000409087825 */ /* 0x001fca00078e000a */
[----:B------:R0:W-:Y:S03]  /*3b30*/  STG.E desc[UR12][R8.64], R13 ;  /* 0x0000000d08007986 */ /* 0x0001e6000c10190c */
[----:B------:R-:W-:Y:S05]  /*3b40*/  BRA.U UP0, `(.L_x_236) ;  /* 0xffffffc500cc7547 */ /* 0x000fea000b83ffff */
[----:B------:R-:W-:Y:S05]  /*3b50*/  EXIT ;  /* 0x000000000000794d */ /* 0x000fea0003800000 */
        .weak           $__internal_1_$__cuda_sm3x_div_rn_noftz_f32_slowpath
        .type           $__internal_1_$__cuda_sm3x_div_rn_noftz_f32_slowpath,@function
        .size           $__internal_1_$__cuda_sm3x_div_rn_noftz_f32_slowpath,(.L_x_340 - $__internal_1_$__cuda_sm3x_div_rn_noftz_f32_slowpath)
$__internal_1_$__cuda_sm3x_div_rn_noftz_f32_slowpath:
        /* <DEDUP_REMOVED lines=30> */
[----:B------:R-:W-:-:S11]  /*3d40*/  ISETP.GE.AND P1, PT, R17, RZ, PT ;  /* 0x000000ff1100720c */ /* 0x000fd60003f26270 */
[----:B------:R-:W-:Y:S01]  /*3d50*/  @P0 MOV R11, RZ ;  /* 0x000000ff000b0202 */ /* 0x000fe20000000f00 */
[----:B------:R-:W-:Y:S01]  /*3d60*/  @!P0 FFMA R14, R7, 1.84467440737095516160e+19, RZ ;  /* 0x5f800000070e8823 */ /* 0x000fe200000000ff */
[----:B------:R-:W-:Y:S01]  /*3d70*/  @!P0 MOV R11, 0xffffffc0 ;  /* 0xffffffc0000b8802 */ /* 0x000fe20000000f00 */
[----:B------:R-:W-:-:S03]  /*3d80*/  @!P1 FFMA R15, R8, 1.84467440737095516160e+19, RZ ;  /* 0x5f800000080f9823 */ /* 0x000fc600000000ff */
[----:B------:R-:W-:-:S07]  /*3d90*/  @!P1 IADD3 R11, PT, PT, R11, 0x40, RZ ;  /* 0x000000400b0b9810 */ /* 0x000fce0007ffe0ff */
.L_x_238:
[----:B------:R-:W-:Y:S01]  /*3da0*/  LEA R8, R12, 0xc0800000, 0x17 ;  /* 0xc08000000c087811 */ /* 0x000fe200078eb8ff */
[----:B------:R-:W-:Y:S01]  /*3db0*/  BSSY.RECONVERGENT B2, `(.L_x_243) ;  /* 0x0000036000027945 */ /* 0x000fe20003800200 */
[----:B------:R-:W-:Y:S02]  /*3dc0*/  IADD3 R13, PT, PT, R13, -0x7f, RZ ;  /* 0xffffff810d0d7810 */ /* 0x000fe40007ffe0ff */
[----:B------:R-:W-:Y:S02]  /*3dd0*/  IADD3 R8, PT, PT, -R8, R15, RZ ;  /* 0x0000000f08087210 */ /* 0x000fe40007ffe1ff */
[C---:B------:R-:W-:Y:S01]  /*3de0*/  IADD3 R12, PT, PT, R13.reuse, 0x7f, -R12 ;  /* 0x0000007f0d0c7810 */ /* 0x040fe20007ffe80c */
[----:B------:R-:W-:Y:S01]  /*3df0*/  IMAD R7, R13, -0x800000, R14 ;  /* 0xff8000000d077824 */ /* 0x000fe200078e020e */
[----:B------:R-:W0:Y:S01]  /*3e00*/  MUFU.RCP R15, R8 ;  /* 0x00000008000f7308 */ /* 0x000e220000001000 */
[----:B------:R-:W-:Y:S01]  /*3e10*/  FADD.FTZ R16, -R8, -RZ ;  /* 0x800000ff08107221 */ /* 0x000fe20000010100 */
[----:B------:R-:W-:-:S03]  /*3e20*/  IADD3 R12, PT, PT, R12, R11, RZ ;  /* 0x0000000b0c0c7210 */ /* 0x000fc60007ffe0ff */
[----:B0-----:R-:W-:-:S04]  /*3e30*/  FFMA R18, R15, R16, 1 ;  /* 0x3f8000000f127423 */ /* 0x001fc80000000010 */
        /* <DEDUP_REMOVED lines=19> */
[CCC-:B------:R-:W-:Y:S01]  /*3f70*/  FFMA.RZ R8, R17.reuse, R15.reuse, R14.reuse ;  /* 0x0000000f11087223 */ /* 0x1c0fe2000000c00e */
[C---:B------:R-:W-:Y:S01]  /*3f80*/  IADD3 R13, PT, PT, R16.reuse, 0x20, RZ ;  /* 0x00000020100d7810 */ /* 0x040fe20007ffe0ff */
[CCC-:B------:R-:W-:Y:S01]  /*3f90*/  FFMA.RM R11, R17.reuse, R15.reuse, R14.reuse ;  /* 0x0000000f110b7223 */ /* 0x1c0fe2000000400e */
[----:B------:R-:W-:Y:S02]  /*3fa0*/  ISETP.NE.AND P2, PT, R16, RZ, PT ;  /* 0x000000ff1000720c */ /* 0x000fe40003f45270 */
[----:B------:R-:W-:Y:S01]  /*3fb0*/  LOP3.LUT R12, R8, 0x7fffff, RZ, 0xc0, !PT ;  /* 0x007fffff080c7812 */ /* 0x000fe200078ec0ff */
[----:B------:R-:W-:Y:S01]  /*3fc0*/  FFMA.RP R8, R17, R15, R14 ;  /* 0x0000000f11087223 */ /* 0x000fe2000000800e */
[----:B------:R-:W-:Y:S02]  /*3fd0*/  ISETP.NE.AND P1, PT, R16, RZ, PT ;  /* 0x000000ff1000720c */ /* 0x000fe40003f25270 */
[----:B------:R-:W-:Y:S02]  /*3fe0*/  LOP3.LUT R12, R12, 0x800000, RZ, 0xfc, !PT ;  /* 0x008000000c0c7812 */ /* 0x000fe400078efcff */
[----:B------:R-:W-:-:S02]  /*3ff0*/  IADD3 R14, PT, PT, -R16, RZ, RZ ;  /* 0x000000ff100e7210 */ /* 0x000fc40007ffe1ff */
[----:B------:R-:W-:Y:S02]  /*4000*/  SHF.L.U32 R13, R12, R13, RZ ;  /* 0x0000000d0c0d7219 */ /* 0x000fe400000006ff */
[----:B------:R-:W-:Y:S02]  /*4010*/  FSETP.NEU.FTZ.AND P0, PT, R8, R11, PT ;  /* 0x0000000b0800720b */ /* 0x000fe40003f1d000 */
[----:B------:R-:W-:Y:S02]  /*4020*/  SEL R11, R14, RZ, P2 ;  /* 0x000000ff0e0b7207 */ /* 0x000fe40001000000 */
[----:B------:R-:W-:Y:S02]  /*4030*/  ISETP.NE.AND P1, PT, R13, RZ, P1 ;  /* 0x000000ff0d00720c */ /* 0x000fe40000f25270 */
[----:B------:R-:W-:Y:S02]  /*4040*/  SHF.R.U32.HI R11, RZ, R11, R12 ;  /* 0x0000000bff0b7219 */ /* 0x000fe4000001160c */
[----:B------:R-:W-:-:S02]  /*4050*/  PLOP3.LUT P0, PT, P0, P1, PT, 0xf8, 0x8f ;  /* 0x00000000008f781c */ /* 0x000fc40000703f70 */
[----:B------:R-:W-:Y:S02]  /*4060*/  SHF.R.U32.HI R13, RZ, 0x1, R11 ;  /* 0x00000001ff0d7819 */ /* 0x000fe4000001160b */
[----:B------:R-:W-:-:S04]  /*4070*/  SEL R8, RZ, 0x1, !P0 ;  /* 0x00000001ff087807 */ /* 0x000fc80004000000 */
[----:B------:R-:W-:-:S04]  /*4080*/  LOP3.LUT R8, R8, 0x1, R13, 0xf8, !PT ;  /* 0x0000000108087812 */ /* 0x000fc800078ef80d */
[----:B------:R-:W-:-:S04]  /*4090*/  LOP3.LUT R8, R8, R11, RZ, 0xc0, !PT ;  /* 0x0000000b08087212 */ /* 0x000fc800078ec0ff */
[----:B------:R-:W-:-:S04]  /*40a0*/  IADD3 R8, PT, PT, R13, R8, RZ ;  /* 0x000000080d087210 */ /* 0x000fc80007ffe0ff */
[----:B------:R-:W-:Y:S01]  /*40b0*/  LOP3.LUT R7, R8, R7, RZ, 0xfc, !PT ;  /* 0x0000000708077212 */ /* 0x000fe200078efcff */
[----:B------:R-:W-:Y:S06]  /*40c0*/  BRA `(.L_x_246) ;  /* 0x0000000000107947 */ /* 0x000fec0003800000 */
.L_x_245:
[----:B------:R-:W-:-:S04]  /*40d0*/  LOP3.LUT R7, R7, 0x80000000, RZ, 0xc0, !PT ;  /* 0x8000000007077812 */ /* 0x000fc800078ec0ff */
[----:B------:R-:W-:Y:S01]  /*40e0*/  LOP3.LUT R7, R7, 0x7f800000, RZ, 0xfc, !PT ;  /* 0x7f80000007077812 */ /* 0x000fe200078efcff */
[----:B------:R-:W-:Y:S06]  /*40f0*/  BRA `(.L_x_246) ;  /* 0x0000000000047947 */ /* 0x000fec0003800000 */
.L_x_244:
[----:B------:R-:W-:-:S07]  /*4100*/  LEA R7, R12, R7, 0x17 ;  /* 0x000000070c077211 */ /* 0x000fce00078eb8ff */
.L_x_246:
[----:B------:R-:W-:Y:S05]  /*4110*/  BSYNC.RECONVERGENT B2 ;  /* 0x0000000000027941 */ /* 0x000fea0003800200 */
.L_x_243:
[----:B------:R-:W-:Y:S05]  /*4120*/  BRA `(.L_x_247) ;  /* 0x0000000000207947 */ /* 0x000fea0003800000 */
.L_x_242:
[----:B------:R-:W-:-:S04]  /*4130*/  LOP3.LUT R7, R15, 0x80000000, R14, 0x48, !PT ;  /* 0x800000000f077812 */ /* 0x000fc800078e480e */
[----:B------:R-:W-:Y:S01]  /*4140*/  LOP3.LUT R7, R7, 0x7f800000, RZ, 0xfc, !PT ;  /* 0x7f80000007077812 */ /* 0x000fe200078efcff */
[----:B------:R-:W-:Y:S06]  /*4150*/  BRA `(.L_x_247) ;  /* 0x0000000000147947 */ /* 0x000fec0003800000 */
.L_x_241:
[----:B------:R-:W-:Y:S01]  /*4160*/  LOP3.LUT R7, R15, 0x80000000, R14, 0x48, !PT ;  /* 0x800000000f077812 */ /* 0x000fe200078e480e */
[----:B------:R-:W-:Y:S06]  /*4170*/  BRA `(.L_x_247) ;  /* 0x00000000000c7947 */ /* 0x000fec0003800000 */
.L_x_240:
[----:B------:R-:W0:Y:S01]  /*4180*/  MUFU.RSQ R7, -QNAN ;  /* 0xffc0000000077908 */ /* 0x000e220000001400 */
[----:B------:R-:W-:Y:S05]  /*4190*/  BRA `(.L_x_247) ;  /* 0x0000000000047947 */ /* 0x000fea0003800000 */
.L_x_239:
[----:B------:R-:W-:-:S07]  /*41a0*/  FADD.FTZ R7, R7, R8 ;  /* 0x0000000807077221 */ /* 0x000fce0000010000 */
.L_x_247:
[----:B------:R-:W-:Y:S05]  /*41b0*/  BSYNC.RECONVERGENT B1 ;  /* 0x0000000000017941 */ /* 0x000fea0003800200 */
.L_x_237:
[----:B------:R-:W-:-:S04]  /*41c0*/  HFMA2 R11, -RZ, RZ, 0, 0 ;  /* 0x00000000ff0b7431 */ /* 0x000fc800000001ff */
[----:B0-----:R-:W-:Y:S05]  /*41d0*/  RET.REL.NODEC R10 `(_Z24persistent_splitK_kernelPKfS0_S0_fS0_PfS0_S0_S1_S1_iiii) ;  /* 0xffffffbc0a887950 */ /* 0x001fea0003c3ffff */
.L_x_248:
        /* <DEDUP_REMOVED lines=10> */
.L_x_340:


//--------------------- .text._Z24persistent_reduce_kernelPKfS0_S0_fS0_PfS0_S0_S1_S1_iiii --------------------------
	.section	.text._Z24persistent_reduce_kernelPKfS0_S0_fS0_PfS0_S0_S1_S1_iiii,"ax",@progbits
	.align	128
        .global         _Z24persistent_reduce_kernelPKfS0_S0_fS0_PfS0_S0_S1_S1_iiii
        .type           _Z24persistent_reduce_kernelPKfS0_S0_fS0_PfS0_S0_S1_S1_iiii,@function
        .size           _Z24persistent_reduce_kernelPKfS0_S0_fS0_PfS0_S0_S1_S1_iiii,(.L_x_341 - _Z24persistent_reduce_kernelPKfS0_S0_fS0_PfS0_S0_S1_S1_iiii)
        .other          _Z24persistent_reduce_kernelPKfS0_S0_fS0_PfS0_S0_S1_S1_iiii,@"STO_CUDA_ENTRY STV_DEFAULT"
_Z24persistent_reduce_kernelPKfS0_S0_fS0_PfS0_S0_S1_S1_iiii:
.text._Z24persistent_reduce_kernelPKfS0_S0_fS0_PfS0_S0_S1_S1_iiii:
[----:B------:R-:W-:Y:S08]  /*0000*/  LDC R1, c[0x0][0x37c] ;  /* 0x0000df00ff017b82 */ /* 0x000ff00000000800 */
[----:B------:R-:W0:Y:S02]  /*0010*/  LDC R0, c[0x0][0x3d8] ;  /* 0x0000f600ff007b82 */ /* 0x000e240000000800 */
[----:B0-----:R-:W-:-:S13]  /*0020*/  ISETP.GE.AND P0, PT, R0, 0x1, PT ;  /* 0x000000010000780c */ /* 0x001fda0003f06270 */
[----:B------:R-:W-:Y:S05]  /*0030*/  @!P0 EXIT ;  /* 0x000000000000894d */ /* 0x000fea0003800000 */
[----:B------:R-:W0:Y:S01]  /*0040*/  S2R R7, SR_TID.Y ;  /* 0x0000000000077919 */ /* 0x000e220000002200 */
[----:B------:R-:W1:Y:S01]  /*0050*/  LDC.64 R8, c[0x0][0x3d0] ;  /* 0x0000f400ff087b82 */ /* 0x000e620000000a00 */
[----:B------:R-:W2:Y:S01]  /*0060*/  LDCU UR4, c[0x0][0x360] ;  /* 0x00006c00ff0477ac */ /* 0x000ea20008000800 */
[----:B------:R-:W0:Y:S01]  /*0070*/  S2R R2, SR_TID.Z ;  /* 0x0000000000027919 */ /* 0x000e220000002300 */
[----:B------:R-:W0:Y:S01]  /*0080*/  LDCU UR5, c[0x0][0x364] ;  /* 0x00006c80ff0577ac */ /* 0x000e220008000800 */
[----:B------:R-:W3:Y:S04]  /*0090*/  S2R R0, SR_TID.X ;  /* 0x0000000000007919 */ /* 0x000ee80000002100 */
[----:B------:R-:W3:Y:S01]  /*00a0*/  LDC.64 R12, c[0x0][0x3a8] ;  /* 0x0000ea00ff0c7b82 */ /* 0x000ee20000000a00 */
[----:B------:R-:W4:Y:S01]  /*00b0*/  LDCU.64 UR10, c[0x0][0x358] ;  /* 0x00006b00ff0a77ac */ /* 0x000f220008000a00 */
[C---:B-1----:R-:W-:Y:S01]  /*00c0*/  LOP3.LUT R3, R9.reuse, 0x7ffffff8, RZ, 0xc0, !PT ;  /* 0x7ffffff809037812 */ /* 0x042fe200078ec0ff */
[C---:B------:R-:W-:Y:S01]  /*00d0*/  IMAD R5, R8.reuse, R8, RZ ;  /* 0x0000000808057224 */ /* 0x040fe200078e02ff */
[----:B------:R-:W-:Y:S01]  /*00e0*/  LOP3.LUT R4, R8, 0x7ffffffe, RZ, 0xc0, !PT ;  /* 0x7ffffffe08047812 */ /* 0x000fe200078ec0ff */
[----:B0-----:R-:W-:Y:S01]  /*00f0*/  IMAD R7, R2, UR5, R7 ;  /* 0x0000000502077c24 */ /* 0x001fe2000f8e0207 */
[----:B------:R-:W-:Y:S01]  /*0100*/  LOP3.LUT R2, R9, 0x3, RZ, 0xc0, !PT ;  /* 0x0000000309027812 */ /* 0x000fe200078ec0ff */
[----:B---3--:R-:W-:-:S04]  /*0110*/  IMAD.WIDE.U32 R12, R0, 0x4, R12 ;  /* 0x00000004000c7825 */ /* 0x008fc800078e000c */
[----:B--2---:R-:W-:Y:S01]  /*0120*/  IMAD R6, R7, UR4, R0 ;  /* 0x0000000407067c24 */ /* 0x004fe2000f8e0200 */
[----:B----4-:R-:W-:-:S06]  /*0130*/  UMOV UR4, URZ ;  /* 0x000000ff00047c82 */ /* 0x010fcc0008000000 */
.L_x_285:
[----:B0-----:R-:W0:Y:S02]  /*0140*/  LDCU UR5, c[0x0][0x3d0] ;  /* 0x00007a00ff0577ac */ /* 0x001e240008000800 */
[----:B01----:R-:W-:-:S04]  /*0150*/  MOV R15, UR5 ;  /* 0x00000005000f7c02 */ /* 0x003fc80008000f00 */
[----:B------:R-:W-:-:S13]  /*0160*/  ISETP.GE.AND P0, PT, R15, 0x1, PT ;  /* 0x000000010f00780c */ /* 0x000fda0003f06270 */
[----:B----4-:R-:W-:Y:S05]  /*0170*/  @!P0 BRA `(.L_x_249) ;  /* 0x0000001000108947 */ /* 0x010fea0003800000 */
[----:B------:R-:W0:Y:S01]  /*0180*/  LDCU UR8, c[0x0][0x3d4] ;  /* 0x00007a80ff0877ac */ /* 0x000e220008000800 */
[----:B------:R-:W-:Y:S01]  /*0190*/  HFMA2 R7, -RZ, RZ, 0, 0 ;  /* 0x00000000ff077431 */ /* 0x000fe200000001ff */
[----:B------:R-:W1:Y:S01]  /*01a0*/  LDCU.64 UR6, c[0x0][0x380] ;  /* 0x00007000ff0677ac */ /* 0x000e620008000a00 */
[----:B0-----:R-:W-:-:S04]  /*01b0*/  UIMAD UR8, UR4, UR8, URZ ;  /* 0x00000008040872a4 */ /* 0x001fc8000f8e02ff */
[----:B-1----:R-:W-:-:S04]  /*01c0*/  UIMAD.WIDE.U32 UR6, UR8, 0x4, UR6 ;  /* 0x00000004080678a5 */ /* 0x002fc8000f8e0006 */
[----:B------:R-:W-:-:S04]  /*01d0*/  UIADD3 UR12, UP0, UPT, UR6, 0x10, URZ ;  /* 0x00000010060c7890 */ /* 0x000fc8000ff1e0ff */
[----:B------:R-:W-:-:S12]  /*01e0*/  UIADD3.X UR6, UPT, UPT, URZ, UR7, URZ, UP0, !UPT ;  /* 0x00000007ff067290 */ /* 0x000fd800087fe4ff */
.L_x_262:
[----:B0-----:R-:W0:Y:S01]  /*01f0*/  LDCU UR5, c[0x0][0x3d4] ;  /* 0x00007a80ff0577ac */ /* 0x001e220008000800 */
[----:B------:R-:W-:Y:S01]  /*0200*/  IMAD.MOV.U32 R18, RZ, RZ, RZ ;  /* 0x000000ffff127224 */ /* 0x000fe200078e00ff */
[----:B0-----:R-:W-:-:S09]  /*0210*/  UISETP.GE.AND UP0, UPT, UR5, 0x1, UPT ;  /* 0x000000010500788c */ /* 0x001fd2000bf06270 */
[----:B-1----:R-:W-:Y:S05]  /*0220*/  BRA.U !UP0, `(.L_x_250) ;  /* 0x0000000908787547 */ /* 0x002fea000b800000 */
[----:B------:R-:W-:Y:S01]  /*0230*/  UISETP.GE.U32.AND UP0, UPT, UR5, 0x8, UPT ;  /* 0x000000080500788c */ /* 0x000fe2000bf06070 */
[----:B------:R-:W-:Y:S01]  /*0240*/  HFMA2 R20, -RZ, RZ, 0, 0 ;  /* 0x00000000ff147431 */ /* 0x000fe200000001ff */
[----:B------:R-:W-:-:S07]  /*0250*/  MOV R18, RZ ;  /* 0x000000ff00127202 */ /* 0x000fce0000000f00 */
[----:B------:R-:W-:Y:S05]  /*0260*/  BRA.U !UP0, `(.L_x_251) ;  /* 0x00000005081c7547 */ /* 0x000fea000b800000 */
[----:B------:R-:W0:Y:S01]  /*0270*/  LDC R8, c[0x0][0x3d0] ;  /* 0x0000f400ff087b82 */ /* 0x000e220000000800 */
[----:B------:R-:W-:Y:S01]  /*0280*/  BSSY.RECONVERGENT B0, `(.L_x_252) ;  /* 0x0000044000007945 */ /* 0x000fe20003800200 */
[----:B------:R-:W-:Y:S01]  /*0290*/  IMAD.MOV R9, RZ, RZ, -R3 ;  /* 0x000000ffff097224 */ /* 0x000fe200078e0a03 */
[----:B------:R-:W-:Y:S01]  /*02a0*/  MOV R18, RZ ;  /* 0x000000ff00127202 */ /* 0x000fe20000000f00 */
[----:B------:R-:W-:Y:S01]  /*02b0*/  IMAD.U32 R29, RZ, RZ, UR6 ;  /* 0x00000006ff1d7e24 */ /* 0x000fe2000f8e00ff */
[----:B------:R-:W-:Y:S01]  /*02c0*/  MOV R19, UR12 ;  /* 0x0000000c00137c02 */ /* 0x000fe20008000f00 */
[C-C-:B0-----:R-:W-:Y:S01]  /*02d0*/  IMAD R11, R8.reuse, 0x7, R7.reuse ;  /* 0x00000007080b7824 */ /* 0x141fe200078e0207 */
[CC--:B------:R-:W-:Y:S01]  /*02e0*/  LEA R21, R8.reuse, R7.reuse, 0x2 ;  /* 0x0000000708157211 */ /* 0x0c0fe200078e10ff */
[C-C-:B------:R-:W-:Y:S01]  /*02f0*/  IMAD R15, R8.reuse, 0x6, R7.reuse ;  /* 0x00000006080f7824 */ /* 0x140fe200078e0207 */
[C---:B------:R-:W-:Y:S01]  /*0300*/  LEA R23, R8.reuse, R7, 0x1 ;  /* 0x0000000708177211 */ /* 0x040fe200078e08ff */
[----:B------:R-:W-:-:S02]  /*0310*/  IMAD R17, R8, 0x5, R7 ;  /* 0x0000000508117824 */ /* 0x000fc400078e0207 */
[----:B------:R-:W-:Y:S02]  /*0320*/  IMAD R25, R8, 0x3, R7 ;  /* 0x0000000308197824 */ /* 0x000fe400078e0207 */
[----:B------:R-:W-:Y:S02]  /*0330*/  IMAD.IADD R27, R7, 0x1, R8 ;  /* 0x00000001071b7824 */ /* 0x000fe400078e0208 */
[-CC-:B------:R-:W-:Y:S02]  /*0340*/  IMAD R28, R11, R8.reuse, R0.reuse ;  /* 0x000000080b1c7224 */ /* 0x180fe400078e0200 */
[-CC-:B------:R-:W-:Y:S02]  /*0350*/  IMAD R10, R15, R8.reuse, R0.reuse ;  /* 0x000000080f0a7224 */ /* 0x180fe400078e0200 */
[-CC-:B------:R-:W-:Y:S02]  /*0360*/  IMAD R11, R17, R8.reuse, R0.reuse ;  /* 0x00000008110b7224 */ /* 0x180fe400078e0200 */
[----:B------:R-:W-:-:S02]  /*0370*/  IMAD R24, R21, R8, R0 ;  /* 0x0000000815187224 */ /* 0x000fc400078e0200 */
[-CC-:B------:R-:W-:Y:S02]  /*0380*/  IMAD R25, R25, R8.reuse, R0.reuse ;  /* 0x0000000819197224 */ /* 0x180fe400078e0200 */
[-CC-:B------:R-:W-:Y:S02]  /*0390*/  IMAD R26, R23, R8.reuse, R0.reuse ;  /* 0x00000008171a7224 */ /* 0x180fe400078e0200 */
[-CC-:B------:R-:W-:Y:S02]  /*03a0*/  IMAD R27, R27, R8.reuse, R0.reuse ;  /* 0x000000081b1b7224 */ /* 0x180fe400078e0200 */
[----:B------:R-:W-:-:S07]  /*03b0*/  IMAD R8, R7, R8, R0 ;  /* 0x0000000807087224 */ /* 0x000fce00078e0200 */
.L_x_253:
[----:B------:R-:W0:Y:S02]  /*03c0*/  LDC.64 R16, c[0x0][0x388] ;  /* 0x0000e200ff107b82 */ /* 0x000e240000000a00 */
[----:B0-----:R-:W-:-:S04]  /*03d0*/  IMAD.WIDE R14, R27, 0x4, R16 ;  /* 0x000000041b0e7825 */ /* 0x001fc800078e0210 */
[----:B------:R-:W-:Y:S01]  /*03e0*/  IMAD.WIDE R20, R8, 0x4, R16 ;  /* 0x0000000408147825 */ /* 0x000fe200078e0210 */
[----:B------:R0:W2:Y:S05]  /*03f0*/  LDG.E R22, desc[UR10][R14.64] ;  /* 0x0000000a0e167981 */ /* 0x0000aa000c1e1900 */
[----:B------:R-:W3:Y:S01]  /*0400*/  LDG.E R21, desc[UR10][R20.64] ;  /* 0x0000000a14157981 */ /* 0x000ee2000c1e1900 */
[----:B0-----:R-:W-:Y:S02]  /*0410*/  MOV R14, R19 ;  /* 0x00000013000e7202 */ /* 0x001fe40000000f00 */
[----:B------:R-:W-:-:S05]  /*0420*/  MOV R15, R29 ;  /* 0x0000001d000f7202 */ /* 0x000fca0000000f00 */
[----:B------:R-:W3:Y:S04]  /*0430*/  LDG.E R19, desc[UR10][R14.64+-0x10] ;  /* 0xfffff00a0e137981 */ /* 0x000ee8000c1e1900 */
[----:B------:R-:W2:Y:S04]  /*0440*/  LDG.E R29, desc[UR10][R14.64+-0xc] ;  /* 0xfffff40a0e1d7981 */ /* 0x000ea8000c1e1900 */
[----:B------:R-:W4:Y:S01]  /*0450*/  LDG.E R20, desc[UR10][R14.64+-0x8] ;  /* 0xfffff80a0e147981 */ /* 0x000f22000c1e1900 */
[----:B---3--:R-:W-:-:S03]  /*0460*/  FFMA R19, R19, R21, R18 ;  /* 0x0000001513137223 */ /* 0x008fc60000000012 */
[----:B------:R-:W3:Y:S01]  /*0470*/  LDG.E R21, desc[UR10][R14.64+-0x4] ;  /* 0xfffffc0a0e157981 */ /* 0x000ee2000c1e1900 */
[----:B--2---:R-:W-:Y:S01]  /*0480*/  FFMA R29, R29, R22, R19 ;  /* 0x000000161d1d7223 */ /* 0x004fe20000000013 */
[----:B------:R-:W-:-:S06]  /*0490*/  IMAD.WIDE R18, R26, 0x4, R16 ;  /* 0x000000041a127825 */ /* 0x000fcc00078e0210 */
[----:B------:R-:W4:Y:S01]  /*04a0*/  LDG.E R18, desc[UR10][R18.64] ;  /* 0x0000000a12127981 */ /* 0x000f22000c1e1900 */
[----:B------:R-:W-:-:S06]  /*04b0*/  IMAD.WIDE R22, R25, 0x4, R16 ;  /* 0x0000000419167825 */ /* 0x000fcc00078e0210 */
[----:B------:R-:W3:Y:S01]  /*04c0*/  LDG.E R22, desc[UR10][R22.64] ;  /* 0x0000000a16167981 */ /* 0x000ee2000c1e1900 */
[----:B----4-:R-:W-:Y:S01]  /*04d0*/  FFMA R29, R20, R18, R29 ;  /* 0x00000012141d7223 */ /* 0x010fe2000000001d */
[----:B------:R-:W-:-:S06]  /*04e0*/  IMAD.WIDE R18, R24, 0x4, R16 ;  /* 0x0000000418127825 */ /* 0x000fcc00078e0210 */
[----:B------:R-:W2:Y:S04]  /*04f0*/  LDG.E R19, desc[UR10][R18.64] ;  /* 0x0000000a12137981 */ /* 0x000ea8000c1e1900 */
[----:B------:R-:W2:Y:S01]  /*0500*/  LDG.E R18, desc[UR10][R14.64] ;  /* 0x0000000a0e127981 */ /* 0x000ea2000c1e1900 */
[----:B---3--:R-:W-:Y:S01]  /*0510*/  FFMA R29, R21, R22, R29 ;  /* 0x00000016151d7223 */ /* 0x008fe2000000001d */
[----:B------:R-:W-:-:S04]  /*0520*/  IMAD.WIDE R20, R11, 0x4, R16 ;  /* 0x000000040b147825 */ /* 0x000fc800078e0210 */
[--C-:B------:R-:W-:Y:S02]  /*0530*/  IMAD.WIDE R22, R10, 0x4, R16.reuse ;  /* 0x000000040a167825 */ /* 0x100fe400078e0210 */
[----:B------:R-:W3:Y:S04]  /*0540*/  LDG.E R21, desc[UR10][R20.64] ;  /* 0x0000000a14157981 */ /* 0x000ee8000c1e1900 */
[----:B------:R-:W4:Y:S04]  /*0550*/  LDG.E R22, desc[UR10][R22.64] ;  /* 0x0000000a16167981 */ /* 0x000f28000c1e1900 */
[----:B------:R-:W3:Y:S01]  /*0560*/  LDG.E R20, desc[UR10][R14.64+0x4] ;  /* 0x0000040a0e147981 */ /* 0x000ee2000c1e1900 */
[----:B------:R-:W-:-:S06]  /*0570*/  IMAD.WIDE R16, R28, 0x4, R16 ;  /* 0x000000041c107825 */ /* 0x000fcc00078e0210 */
[----:B------:R-:W5:Y:S04]  /*0580*/  LDG.E R16, desc[UR10][R16.64] ;  /* 0x0000000a10107981 */ /* 0x000f68000c1e1900 */
[----:B------:R-:W5:Y:S01]  /*0590*/  LDG.E R17, desc[UR10][R14.64+0xc] ;  /* 0x00000c0a0e117981 */ /* 0x000f62000c1e1900 */
[----:B--2---:R-:W-:-:S03]  /*05a0*/  FFMA R29, R18, R19, R29 ;  /* 0x00000013121d7223 */ /* 0x004fc6000000001d */
[----:B------:R-:W4:Y:S01]  /*05b0*/  LDG.E R18, desc[UR10][R14.64+0x8] ;  /* 0x0000080a0e127981 */ /* 0x000f22000c1e1900 */
[----:B------:R-:W-:Y:S01]  /*05c0*/  IADD3 R19, P1, PT, R14, 0x20, RZ ;  /* 0x000000200e137810 */ /* 0x000fe20007f3e0ff */
[----:B------:R-:W-:Y:S02]  /*05d0*/  VIADD R9, R9, 0x8 ;  /* 0x0000000809097836 */ /* 0x000fe40000000000 */
[----:B---3--:R-:W-:Y:S01]  /*05e0*/  FFMA R29, R20, R21, R29 ;  /* 0x00000015141d7223 */ /* 0x008fe2000000001d */
[C---:B------:R-:W-:Y:S01]  /*05f0*/  LEA R8, R5.reuse, R8, 0x3 ;  /* 0x0000000805087211 */ /* 0x040fe200078e18ff */
[C---:B------:R-:W-:Y:S01]  /*0600*/  IMAD R28, R5.reuse, 0x8, R28 ;  /* 0x00000008051c7824 */ /* 0x040fe200078e021c */
[C---:B------:R-:W-:Y:S01]  /*0610*/  LEA R10, R5.reuse, R10, 0x3 ;  /* 0x0000000a050a7211 */ /* 0x040fe200078e18ff */
[C---:B------:R-:W-:Y:S01]  /*0620*/  IMAD R24, R5.reuse, 0x8, R24 ;  /* 0x0000000805187824 */ /* 0x040fe200078e0218 */
[C---:B------:R-:W-:Y:S01]  /*0630*/  LEA R11, R5.reuse, R11, 0x3 ;  /* 0x0000000b050b7211 */ /* 0x040fe200078e18ff */
[C---:B------:R-:W-:Y:S01]  /*0640*/  IMAD R27, R5.reuse, 0x8, R27 ;  /* 0x00000008051b7824 */ /* 0x040fe200078e021b */
[----:B------:R-:W-:-:S02]  /*0650*/  LEA R25, R5, R25, 0x3 ;  /* 0x0000001905197211 */ /* 0x000fc400078e18ff */
[----:B------:R-:W-:Y:S01]  /*0660*/  LEA R26, R5, R26, 0x3 ;  /* 0x0000001a051a7211 */ /* 0x000fe200078e18ff */
[----:B----4-:R-:W-:Y:S01]  /*0670*/  FFMA R18, R18, R22, R29 ;  /* 0x0000001612127223 */ /* 0x010fe2000000001d */
[----:B------:R-:W-:Y:S02]  /*0680*/  IADD3.X R29, PT, PT, RZ, R15, RZ, P1, !PT ;  /* 0x0000000fff1d7210 */ /* 0x000fe40000ffe4ff */
[----:B------:R-:W-:Y:S01]  /*0690*/  ISETP.NE.AND P1, PT, R9, RZ, PT ;  /* 0x000000ff0900720c */ /* 0x000fe20003f25270 */
[----:B-----5:R-:W-:-:S12]  /*06a0*/  FFMA R18, R17, R16, R18 ;  /* 0x0000001011127223 */ /* 0x020fd80000000012 */
[----:B------:R-:W-:Y:S05]  /*06b0*/  @P1 BRA `(.L_x_253) ;  /* 0xfffffffc00401947 */ /* 0x000fea000383ffff */
[----:B------:R-:W-:Y:S05]  /*06c0*/  BSYNC.RECONVERGENT B0 ;  /* 0x0000000000007941 */ /* 0x000fea0003800200 */
.L_x_252:
[----:B------:R-:W-:-:S07]  /*06d0*/  MOV R20, R3 ;  /* 0x0000000300147202 */ /* 0x000fce0000000f00 */
.L_x_251:
[----:B------:R-:W0:Y:S02]  /*06e0*/  LDCU UR5, c[0x0][0x3d4] ;  /* 0x00007a80ff0577ac */ /* 0x000e240008000800 */
[----:B0-----:R-:W-:-:S04]  /*06f0*/  ULOP3.LUT UR5, UR5, 0x7, URZ, 0xc0, !UPT ;  /* 0x0000000705057892 */ /* 0x001fc8000f8ec0ff */
[----:B------:R-:W-:-:S09]  /*0700*/  UISETP.NE.AND UP0, UPT, UR5, URZ, UPT ;  /* 0x000000ff0500728c */ /* 0x000fd2000bf05270 */
[----:B------:R-:W-:Y:S05]  /*0710*/  BRA.U !UP0, `(.L_x_250) ;  /* 0x00000005083c7547 */ /* 0x000fea000b800000 */
[----:B------:R-:W-:Y:S01]  /*0720*/  UIADD3 UR5, UPT, UPT, UR5, -0x1, URZ ;  /* 0xffffffff05057890 */ /* 0x000fe2000fffe0ff */
[----:B------:R-:W-:-:S03]  /*0730*/  ISETP.NE.AND P1, PT, R2, RZ, PT ;  /* 0x000000ff0200720c */ /* 0x000fc60003f25270 */
[----:B------:R-:W-:-:S09]  /*0740*/  UISETP.GE.U32.AND UP0, UPT, UR5, 0x3, UPT ;  /* 0x000000030500788c */ /* 0x000fd2000bf06070 */
[----:B------:R-:W-:Y:S05]  /*0750*/  BRA.U !UP0, `(.L_x_254) ;  /* 0x00000001088c7547 */ /* 0x000fea000b800000 */
[----:B------:R-:W0:Y:S01]  /*0760*/  LDC.64 R14, c[0x0][0x380] ;  /* 0x0000e000ff0e7b82 */ /* 0x000e220000000a00 */
[----:B------:R-:W1:Y:S01]  /*0770*/  LDCU UR5, c[0x0][0x3d0] ;  /* 0x00007a00ff0577ac */ /* 0x000e620008000800 */
[C---:B------:R-:W-:Y:S02]  /*0780*/  IADD3 R23, PT, PT, R20.reuse, UR8, RZ ;  /* 0x0000000814177c10 */ /* 0x040fe4000fffe0ff */
[----:B------:R-:W-:-:S04]  /*0790*/  IADD3 R21, P2, PT, R20, UR8, RZ ;  /* 0x0000000814157c10 */ /* 0x000fc8000ff5e0ff */
[----:B------:R-:W2:Y:S08]  /*07a0*/  LDC.64 R10, c[0x0][0x388] ;  /* 0x0000e200ff0a7b82 */ /* 0x000eb00000000a00 */
[----:B------:R-:W3:Y:S01]  /*07b0*/  LDC.64 R8, c[0x0][0x380] ;  /* 0x0000e000ff087b82 */ /* 0x000ee20000000a00 */
[----:B-1----:R-:W-:Y:S02]  /*07c0*/  IMAD R17, R20, UR5, R7 ;  /* 0x0000000514117c24 */ /* 0x002fe4000f8e0207 */
[----:B0-----:R-:W-:-:S04]  /*07d0*/  IMAD.WIDE.U32 R22, R23, 0x4, R14 ;  /* 0x0000000417167825 */ /* 0x001fc800078e000e */
[C---:B------:R-:W-:Y:S01]  /*07e0*/  VIADD R15, R17.reuse, UR5 ;  /* 0x00000005110f7c36 */ /* 0x040fe20008000000 */
[----:B------:R-:W-:Y:S01]  /*07f0*/  IADD3.X R24, PT, PT, RZ, RZ, RZ, P2, !PT ;  /* 0x000000ffff187210 */ /* 0x000fe200017fe4ff */
[--C-:B------:R-:W-:Y:S01]  /*0800*/  IMAD R17, R17, UR5, R0.reuse ;  /* 0x0000000511117c24 */ /* 0x100fe2000f8e0200 */
[----:B------:R0:W4:Y:S01]  /*0810*/  LDG.E R19, desc[UR10][R22.64] ;  /* 0x0000000a16137981 */ /* 0x000122000c1e1900 */
[C---:B------:R-:W-:Y:S01]  /*0820*/  IMAD R25, R15.reuse, UR5, R0 ;  /* 0x000000050f197c24 */ /* 0x040fe2000f8e0200 */
[----:B------:R-:W-:Y:S01]  /*0830*/  IADD3 R27, PT, PT, R15, UR5, RZ ;  /* 0x000000050f1b7c10 */ /* 0x000fe2000fffe0ff */
[----:B--2---:R-:W-:-:S04]  /*0840*/  IMAD.WIDE R16, R17, 0x4, R10 ;  /* 0x0000000411107825 */ /* 0x004fc800078e020a */
[----:B------:R-:W-:Y:S01]  /*0850*/  IMAD.WIDE R14, R25, 0x4, R10 ;  /* 0x00000004190e7825 */ /* 0x000fe200078e020a */
[----:B---3--:R-:W-:Y:S01]  /*0860*/  LEA R8, P2, R21, R8, 0x2 ;  /* 0x0000000815087211 */ /* 0x008fe200078410ff */
[----:B------:R-:W4:Y:S02]  /*0870*/  LDG.E R16, desc[UR10][R16.64] ;  /* 0x0000000a10107981 */ /* 0x000f24000c1e1900 */
[C---:B------:R-:W-:Y:S02]  /*0880*/  VIADD R25, R27.reuse, UR5 ;  /* 0x000000051b197c36 */ /* 0x040fe40008000000 */
[----:B------:R-:W-:Y:S01]  /*0890*/  IMAD R27, R27, UR5, R0 ;  /* 0x000000051b1b7c24 */ /* 0x000fe2000f8e0200 */
[----:B------:R-:W-:Y:S01]  /*08a0*/  LEA.HI.X R9, R21, R9, R24, 0x2, P2 ;  /* 0x0000000915097211 */ /* 0x000fe200010f1418 */
[----:B------:R-:W-:Y:S01]  /*08b0*/  IMAD R25, R25, UR5, R0 ;  /* 0x0000000519197c24 */ /* 0x000fe2000f8e0200 */
[----:B------:R-:W2:Y:S01]  /*08c0*/  LDG.E R14, desc[UR10][R14.64] ;  /* 0x0000000a0e0e7981 */ /* 0x000ea2000c1e1900 */
[----:B0-----:R-:W-:-:S03]  /*08d0*/  IMAD.WIDE R22, R27, 0x4, R10 ;  /* 0x000000041b167825 */ /* 0x001fc600078e020a */
[----:B------:R-:W2:Y:S01]  /*08e0*/  LDG.E R24, desc[UR10][R8.64+0x4] ;  /* 0x0000040a08187981 */ /* 0x000ea2000c1e1900 */
[----:B------:R-:W-:-:S03]  /*08f0*/  IMAD.WIDE R10, R25, 0x4, R10 ;  /* 0x00000004190a7825 */ /* 0x000fc600078e020a */
[----:B------:R-:W3:Y:S04]  /*0900*/  LDG.E R22, desc[UR10][R22.64] ;  /* 0x0000000a16167981 */ /* 0x000ee8000c1e1900 */
[----:B------:R-:W3:Y:S04]  /*0910*/  LDG.E R26, desc[UR10][R8.64+0x8] ;  /* 0x0000080a081a7981 */ /* 0x000ee8000c1e1900 */
[----:B------:R-:W5:Y:S04]  /*0920*/  LDG.E R10, desc[UR10][R10.64] ;  /* 0x0000000a0a0a7981 */ /* 0x000f68000c1e1900 */
[----:B------:R-:W5:Y:S01]  /*0930*/  LDG.E R28, desc[UR10][R8.64+0xc] ;  /* 0x00000c0a081c7981 */ /* 0x000f62000c1e1900 */
[----:B------:R-:W-:Y:S01]  /*0940*/  IADD3 R20, PT, PT, R20, 0x4, RZ ;  /* 0x0000000414147810 */ /* 0x000fe20007ffe0ff */
[----:B----4-:R-:W-:-:S04]  /*0950*/  FFMA R19, R19, R16, R18 ;  /* 0x0000001013137223 */ /* 0x010fc80000000012 */
[----:B--2---:R-:W-:-:S04]  /*0960*/  FFMA R19, R24, R14, R19 ;  /* 0x0000000e18137223 */ /* 0x004fc80000000013 */
[----:B---3--:R-:W-:-:S04]  /*0970*/  FFMA R19, R26, R22, R19 ;  /* 0x000000161a137223 */ /* 0x008fc80000000013 */
[----:B-----5:R-:W-:-:S07]  /*0980*/  FFMA R18, R28, R10, R19 ;  /* 0x0000000a1c127223 */ /* 0x020fce0000000013 */
.L_x_254:
[----:B------:R-:W-:Y:S05]  /*0990*/  @!P1 BRA `(.L_x_250) ;  /* 0x00000000009c9947 */ /* 0x000fea0003800000 */
[----:B------:R-:W0:Y:S01]  /*09a0*/  LDCU UR5, c[0x0][0x3d4] ;  /* 0x00007a80ff0577ac */ /* 0x000e220008000800 */
[----:B------:R-:W-:Y:S01]  /*09b0*/  ISETP.NE.AND P1, PT, R2, 0x1, PT ;  /* 0x000000010200780c */ /* 0x000fe20003f25270 */
[----:B0-----:R-:W-:-:S12]  /*09c0*/  ULOP3.LUT UP0, URZ, UR5, 0x1, URZ, 0xc0, !UPT ;  /* 0x0000000105ff7892 */ /* 0x001fd8000f80c0ff */
[----:B------:R-:W-:Y:S05]  /*09d0*/  @!P1 BRA `(.L_x_255) ;  /* 0x00000000005c9947 */ /* 0x000fea0003800000 */
[----:B------:R-:W0:Y:S01]  /*09e0*/  LDC.64 R14, c[0x0][0x380] ;  /* 0x0000e000ff0e7b82 */ /* 0x000e220000000a00 */
[----:B------:R-:W1:Y:S01]  /*09f0*/  LDCU UR5, c[0x0][0x3d0] ;  /* 0x00007a00ff0577ac */ /* 0x000e620008000800 */
[C---:B------:R-:W-:Y:S02]  /*0a00*/  IADD3 R17, PT, PT, R20.reuse, UR8, RZ ;  /* 0x0000000814117c10 */ /* 0x040fe4000fffe0ff */
[----:B------:R-:W-:-:S04]  /*0a10*/  IADD3 R19, P1, PT, R20, UR8, RZ ;  /* 0x0000000814137c10 */ /* 0x000fc8000ff3e0ff */
[----:B------:R-:W2:Y:S01]  /*0a20*/  LDC.64 R8, c[0x0][0x380] ;  /* 0x0000e000ff087b82 */ /* 0x000ea20000000a00 */
[----:B------:R-:W-:-:S07]  /*0a30*/  IADD3.X R22, PT, PT, RZ, RZ, RZ, P1, !PT ;  /* 0x000000ffff167210 */ /* 0x000fce0000ffe4ff */
[----:B------:R-:W3:Y:S01]  /*0a40*/  LDC.64 R10, c[0x0][0x388] ;  /* 0x0000e200ff0a7b82 */ /* 0x000ee20000000a00 */
[----:B-1----:R-:W-:-:S04]  /*0a50*/  IMAD R21, R20, UR5, R7 ;  /* 0x0000000514157c24 */ /* 0x002fc8000f8e0207 */
[----:B------:R-:W-:Y:S02]  /*0a60*/  VIADD R23, R21, UR5 ;  /* 0x0000000515177c36 */ /* 0x000fe40008000000 */
[----:B0-----:R-:W-:-:S04]  /*0a70*/  IMAD.WIDE.U32 R14, R17, 0x4, R14 ;  /* 0x00000004110e7825 */ /* 0x001fc800078e000e */
[--C-:B------:R-:W-:Y:S02]  /*0a80*/  IMAD R17, R21, UR5, R0.reuse ;  /* 0x0000000515117c24 */ /* 0x100fe4000f8e0200 */
[----:B------:R-:W-:Y:S01]  /*0a90*/  IMAD R23, R23, UR5, R0 ;  /* 0x0000000517177c24 */ /* 0x000fe2000f8e0200 */
[C---:B--2---:R-:W-:Y:S01]  /*0aa0*/  LEA R8, P1, R19.reuse, R8, 0x2 ;  /* 0x0000000813087211 */ /* 0x044fe200078210ff */
[----:B------:R-:W2:Y:S03]  /*0ab0*/  LDG.E R15, desc[UR10][R14.64] ;  /* 0x0000000a0e0f7981 */ /* 0x000ea6000c1e1900 */
[----:B------:R-:W-:Y:S01]  /*0ac0*/  LEA.HI.X R9, R19, R9, R22, 0x2, P1 ;  /* 0x0000000913097211 */ /* 0x000fe200008f1416 */
[----:B---3--:R-:W-:-:S05]  /*0ad0*/  IMAD.WIDE R16, R17, 0x4, R10 ;  /* 0x0000000411107825 */ /* 0x008fca00078e020a */
[----:B------:R-:W3:Y:S01]  /*0ae0*/  LDG.E R9, desc[UR10][R8.64+0x4] ;  /* 0x0000040a08097981 */ /* 0x000ee2000c1e1900 */
[----:B------:R-:W-:-:S03]  /*0af0*/  IMAD.WIDE R10, R23, 0x4, R10 ;  /* 0x00000004170a7825 */ /* 0x000fc600078e020a */
[----:B------:R-:W2:Y:S04]  /*0b00*/  LDG.E R16, desc[UR10][R16.64] ;  /* 0x0000000a10107981 */ /* 0x000ea8000c1e1900 */
[----:B------:R-:W3:Y:S01]  /*0b10*/  LDG.E R10, desc[UR10][R10.64] ;  /* 0x0000000a0a0a7981 */ /* 0x000ee2000c1e1900 */
[----:B------:R-:W-:Y:S01]  /*0b20*/  IADD3 R20, PT, PT, R20, 0x2, RZ ;  /* 0x0000000214147810 */ /* 0x000fe20007ffe0ff */
[----:B--2---:R-:W-:-:S04]  /*0b30*/  FFMA R18, R15, R16, R18 ;  /* 0x000000100f127223 */ /* 0x004fc80000000012 */
[----:B---3--:R-:W-:-:S07]  /*0b40*/  FFMA R18, R9, R10, R18 ;  /* 0x0000000a09127223 */ /* 0x008fce0000000012 */
.L_x_255:
[----:B------:R-:W-:Y:S05]  /*0b50*/  BRA.U !UP0, `(.L_x_250) ;  /* 0x00000001082c7547 */ /* 0x000fea000b800000 */
[----:B------:R-:W0:Y:S01]  /*0b60*/  LDCU UR5, c[0x0][0x3d0] ;  /* 0x00007a00ff0577ac */ /* 0x000e220008000800 */
[----:B------:R-:W1:Y:S01]  /*0b70*/  LDC.64 R10, c[0x0][0x380] ;  /* 0x0000e000ff0a7b82 */ /* 0x000e620000000a00 */
[----:B------:R-:W-:-:S07]  /*0b80*/  VIADD R15, R20, UR8 ;  /* 0x00000008140f7c36 */ /* 0x000fce0008000000 */
[----:B------:R-:W2:Y:S01]  /*0b90*/  LDC.64 R8, c[0x0][0x388] ;  /* 0x0000e200ff087b82 */ /* 0x000ea20000000a00 */
[----:B0-----:R-:W-:-:S04]  /*0ba0*/  IMAD R17, R20, UR5, R7 ;  /* 0x0000000514117c24 */ /* 0x001fc8000f8e0207 */
[----:B------:R-:W-:Y:S02]  /*0bb0*/  IMAD R17, R17, UR5, R0 ;  /* 0x0000000511117c24 */ /* 0x000fe4000f8e0200 */
[----:B-1----:R-:W-:-:S06]  /*0bc0*/  IMAD.WIDE.U32 R10, R15, 0x4, R10 ;  /* 0x000000040f0a7825 */ /* 0x002fcc00078e000a */
[----:B------:R-:W3:Y:S01]  /*0bd0*/  LDG.E R11, desc[UR10][R10.64] ;  /* 0x0000000a0a0b7981 */ /* 0x000ee2000c1e1900 */
[----:B--2---:R-:W-:-:S06]  /*0be0*/  IMAD.WIDE R8, R17, 0x4, R8 ;  /* 0x0000000411087825 */ /* 0x004fcc00078e0208 */
[----:B------:R-:W3:Y:S02]  /*0bf0*/  LDG.E R8, desc[UR10][R8.64] ;  /* 0x0000000a08087981 */ /* 0x000ee4000c1e1900 */
[----:B---3--:R-:W-:-:S07]  /*0c00*/  FFMA R18, R11, R8, R18 ;  /* 0x000000080b127223 */ /* 0x008fce0000000012 */
.L_x_250:
[----:B------:R-:W0:Y:S01]  /*0c10*/  LDCU UR5, c[0x0][0x3d0] ;  /* 0x00007a00ff0577ac */ /* 0x000e220008000800 */
[----:B------:R-:W1:Y:S01]  /*0c20*/  LDC.64 R10, c[0x0][0x390] ;  /* 0x0000e400ff0a7b82 */ /* 0x000e620000000a00 */
[----:B------:R-:W2:Y:S07]  /*0c30*/  LDG.E R20, desc[UR10][R12.64] ;  /* 0x0000000a0c147981 */ /* 0x000eae000c1e1900 */
[----:B------:R-:W3:Y:S01]  /*0c40*/  LDC.64 R16, c[0x0][0x3a0] ;  /* 0x0000e800ff107b82 */ /* 0x000ee20000000a00 */
[----:B0-----:R-:W-:Y:S01]  /*0c50*/  MOV R15, UR5 ;  /* 0x00000005000f7c02 */ /* 0x001fe20008000f00 */
[----:B------:R-:W0:Y:S01]  /*0c60*/  S2R R22, SR_CgaCtaId ;  /* 0x0000000000167919 */ /* 0x000e220000008800 */
[----:B------:R-:W4:Y:S03]  /*0c70*/  LDCU UR5, c[0x0][0x398] ;  /* 0x00007300ff0577ac */ /* 0x000f260008000800 */
[----:B------:R-:W-:-:S04]  /*0c80*/  IMAD R9, R7, R15, R0 ;  /* 0x0000000f07097224 */ /* 0x000fc800078e0200 */
[----:B-1----:R-:W-:-:S04]  /*0c90*/  IMAD.WIDE.U32 R10, R9, 0x4, R10 ;  /* 0x00000004090a7825 */ /* 0x002fc800078e000a */
[----:B---3--:R-:W-:Y:S02]  /*0ca0*/  IMAD.WIDE.U32 R16, R9, 0x4, R16 ;  /* 0x0000000409107825 */ /* 0x008fe400078e0010 */
[----:B------:R1:W4:Y:S04]  /*0cb0*/  LDG.E R10, desc[UR10][R10.64] ;  /* 0x0000000a0a0a7981 */ /* 0x000328000c1e1900 */
[----:B------:R-:W4:Y:S01]  /*0cc0*/  LDG.E R17, desc[UR10][R16.64] ;  /* 0x0000000a10117981 */ /* 0x000f22000c1e1900 */
[----:B------:R-:W-:Y:S02]  /*0cd0*/  LOP3.LUT R8, R6, 0x1f, RZ, 0xc0, !PT ;  /* 0x0000001f06087812 */ /* 0x000fe400078ec0ff */
[----:B------:R-:W-:Y:S02]  /*0ce0*/  MOV R19, 0x400 ;  /* 0x0000040000137802 */ /* 0x000fe40000000f00 */
[----:B------:R-:W-:-:S02]  /*0cf0*/  SHF.R.U32.HI R14, RZ, 0x3, R6 ;  /* 0x00000003ff0e7819 */ /* 0x000fc40000011606 */
[----:B------:R-:W-:Y:S02]  /*0d00*/  ISETP.NE.AND P2, PT, R8, RZ, PT ;  /* 0x000000ff0800720c */ /* 0x000fe40003f45270 */
[----:B-1----:R-:W-:Y:S02]  /*0d10*/  LOP3.LUT R11, R14, 0x1ffffffc, RZ, 0xc0, !PT ;  /* 0x1ffffffc0e0b7812 */ /* 0x002fe400078ec0ff */
[----:B0-----:R-:W-:-:S04]  /*0d20*/  LEA R8, R22, R19, 0x18 ;  /* 0x0000001316087211 */ /* 0x001fc800078ec0ff */
[----:B------:R-:W-:Y:S01]  /*0d30*/  IADD3 R14, PT, PT, R11, R8, RZ ;  /* 0x000000080b0e7210 */ /* 0x000fe20007ffe0ff */
[----:B----4-:R-:W-:Y:S01]  /*0d40*/  FFMA R9, R17, UR5, R10 ;  /* 0x0000000511097c23 */ /* 0x010fe2000800000a */
[----:B------:R-:W-:-:S03]  /*0d50*/  UMOV UR5, 0xffffffff ;  /* 0xffffffff00057882 */ /* 0x000fc60000000000 */
[----:B------:R-:W-:-:S04]  /*0d60*/  FADD R9, R9, R18 ;  /* 0x0000001209097221 */ /* 0x000fc80000000000 */
[----:B--2---:R-:W-:Y:S01]  /*0d70*/  FMUL R10, R9, R20 ;  /* 0x00000014090a7220 */ /* 0x004fe20000400000 */
[----:B------:R-:W-:Y:S06]  /*0d80*/  BRA.DIV UR5, `(.L_x_256) ;  /* 0x0000001205b47947 */ /* 0x000fec000b800000 */
[----:B------:R-:W0:Y:S02]  /*0d90*/  SHFL.DOWN PT, R24, R10, 0x10, 0x1f ;  /* 0x0a001f000a187f89 */ /* 0x000e2400000e0000 */
[----:B0-----:R-:W-:-:S05]  /*0da0*/  FADD R10, R10, R24 ;  /* 0x000000180a0a7221 */ /* 0x001fca0000000000 */
[----:B------:R-:W0:Y:S02]  /*0db0*/  SHFL.DOWN PT, R24, R10, 0x8, 0x1f ;  /* 0x09001f000a187f89 */ /* 0x000e2400000e0000 */
[----:B0-----:R-:W-:-:S05]  /*0dc0*/  FADD R9, R10, R24 ;  /* 0x000000180a097221 */ /* 0x001fca0000000000 */
[----:B------:R-:W0:Y:S02]  /*0dd0*/  SHFL.DOWN PT, R24, R9, 0x4, 0x1f ;  /* 0x08801f0009187f89 */ /* 0x000e2400000e0000 */
[----:B0-----:R-:W-:-:S05]  /*0de0*/  FADD R16, R9, R24 ;  /* 0x0000001809107221 */ /* 0x001fca0000000000 */
[----:B------:R-:W0:Y:S02]  /*0df0*/  SHFL.DOWN PT, R24, R16, 0x2, 0x1f ;  /* 0x08401f0010187f89 */ /* 0x000e2400000e0000 */
[----:B0-----:R-:W-:-:S05]  /*0e00*/  FADD R17, R16, R24 ;  /* 0x0000001810117221 */ /* 0x001fca0000000000 */
[----:B------:R0:W1:Y:S02]  /*0e10*/  SHFL.DOWN PT, R24, R17, 0x1, 0x1f ;  /* 0x08201f0011187f89 */ /* 0x00006400000e0000 */
.L_x_292:
[----:B------:R-:W-:Y:S01]  /*0e20*/  ISETP.GT.U32.AND P1, PT, R6, 0x1f, PT ;  /* 0x0000001f0600780c */ /* 0x000fe20003f24070 */
[----:B01----:R-:W-:Y:S01]  /*0e30*/  FADD R17, R17, R24 ;  /* 0x0000001811117221 */ /* 0x003fe20000000000 */
[----:B------:R-:W-:Y:S05]  /*0e40*/  WARPSYNC.ALL ;  /* 0x0000000000007948 */ /* 0x000fea0003800000 */
[----:B------:R0:W-:Y:S01]  /*0e50*/  @!P2 STS [R14], R17 ;  /* 0x000000110e00a388 */ /* 0x0001e20000000800 */
[----:B------:R-:W-:Y:S01]  /*0e60*/  BSSY B0, `(.L_x_257) ;  /* 0x0000010000007945 */ /* 0x000fe20003800000 */
[----:B------:R-:W-:Y:S01]  /*0e70*/  IMAD.MOV.U32 R9, RZ, RZ, RZ ;  /* 0x000000ffff097224 */ /* 0x000fe200078e00ff */
[----:B------:R-:W-:Y:S06]  /*0e80*/  BAR.SYNC.DEFER_BLOCKING 0x0 ;  /* 0x0000000000007b1d */ /* 0x000fec0000010000 */
[----:B------:R-:W-:Y:S05]  /*0e90*/  @P1 BRA `(.L_x_258) ;  /* 0x0000000000301947 */ /* 0x000fea0003800000 */
[----:B------:R-:W-:Y:S01]  /*0ea0*/  SHF.L.U32 R9, R6, 0x2, RZ ;  /* 0x0000000206097819 */ /* 0x000fe200000006ff */
[----:B------:R-:W-:-:S03]  /*0eb0*/  UMOV UR5, 0xffffffff ;  /* 0xffffffff00057882 */ /* 0x000fc60000000000 */
[----:B------:R-:W-:-:S04]  /*0ec0*/  LOP3.LUT R9, R9, 0x7c, RZ, 0xc0, !PT ;  /* 0x0000007c09097812 */ /* 0x000fc800078ec0ff */
[----:B------:R-:W-:-:S05]  /*0ed0*/  IADD3 R9, PT, PT, R8, R9, RZ ;  /* 0x0000000908097210 */ /* 0x000fca0007ffe0ff */
[----:B------:R1:W2:Y:S01]  /*0ee0*/  LDS R10, [R9] ;  /* 0x00000000090a7984 */ /* 0x0002a20000000800 */
[----:B------:R-:W-:Y:S05]  /*0ef0*/  BRA.DIV UR5, `(.L_x_259) ;  /* 0x0000001205e07947 */ /* 0x000fea000b800000 */
[----:B--2---:R-:W2:Y:S02]  /*0f00*/  SHFL.DOWN PT, R24, R10, 0x4, 0x1f ;  /* 0x08801f000a187f89 */ /* 0x004ea400000e0000 */
[----:B--2---:R-:W-:-:S05]  /*0f10*/  FADD R8, R10, R24 ;  /* 0x000000180a087221 */ /* 0x004fca0000000000 */
[----:B------:R-:W1:Y:S02]  /*0f20*/  SHFL.DOWN PT, R24, R8, 0x2, 0x1f ;  /* 0x08401f0008187f89 */ /* 0x000e6400000e0000 */
[----:B-1----:R-:W-:-:S05]  /*0f30*/  FADD R9, R8, R24 ;  /* 0x0000001808097221 */ /* 0x002fca0000000000 */
[----:B------:R1:W2:Y:S02]  /*0f40*/  SHFL.DOWN PT, R24, R9, 0x1, 0x1f ;  /* 0x08201f0009187f89 */ /* 0x0002a400000e0000 */
.L_x_296:
[----:B-12---:R-:W-:-:S07]  /*0f50*/  FADD R9, R9, R24 ;  /* 0x0000001809097221 */ /* 0x006fce0000000000 */
.L_x_258:
[----:B------:R-:W-:Y:S05]  /*0f60*/  BSYNC B0 ;  /* 0x0000000000007941 */ /* 0x000fea0003800000 */
.L_x_257:
[----:B------:R-:W-:Y:S01]  /*0f70*/  ISETP.NE.AND P1, PT, R0, RZ, PT ;  /* 0x000000ff0000720c */ /* 0x000fe20003f25270 */
[----:B------:R-:W-:-:S12]  /*0f80*/  BSSY.RECONVERGENT B0, `(.L_x_260) ;  /* 0x0000020000007945 */ /* 0x000fd80003800200 */
[----:B------:R-:W-:Y:S05]  /*0f90*/  @P1 BRA `(.L_x_261) ;  /* 0x0000000000781947 */ /* 0x000fea0003800000 */
[CC--:B------:R-:W-:Y:S01]  /*0fa0*/  FMUL R8, R9.reuse, R9.reuse ;  /* 0x0000000909087220 */ /* 0x0c0fe20000400000 */
[----:B------:R-:W-:Y:S01]  /*0fb0*/  HFMA2 R16, -RZ, RZ, 1.125, -9232 ;  /* 0x3c80f082ff107431 */ /* 0x000fe200000001ff */
[----:B------:R-:W1:Y:S01]  /*0fc0*/  S2UR UR7, SR_CgaCtaId ;  /* 0x00000000000779c3 */ /* 0x000e620000008800 */
[----:B0-----:R-:W-:Y:S02]  /*0fd0*/  IMAD.MOV.U32 R14, RZ, RZ, 0x3f800000 ;  /* 0x3f800000ff0e7424 */ /* 0x001fe400078e00ff */
[----:B------:R-:W-:Y:S01]  /*0fe0*/  FMUL R8, R8, R9 ;  /* 0x0000000908087220 */ /* 0x000fe20000400000 */
[----:B------:R-:W-:Y:S02]  /*0ff0*/  UMOV UR5, 0x400 ;  /* 0x0000040000057882 */ /* 0x000fe40000000000 */
[----:B------:R-:W-:Y:S01]  /*1000*/  UIADD3 UR5, UPT, UPT, UR5, 0x100, URZ ;  /* 0x0000010005057890 */ /* 0x000fe2000fffe0ff */
[----:B------:R-:W-:Y:S01]  /*1010*/  FFMA R8, R8, 0.044714998453855514526, R9 ;  /* 0x3d37271308087823 */ /* 0x000fe20000000009 */
[----:B------:R-:W-:-:S03]  /*1020*/  FMUL R9, R9, 0.5 ;  /* 0x3f00000009097820 */ /* 0x000fc60000400000 */
[----:B------:R-:W-:-:S04]  /*1030*/  FMUL R10, R8, 0.79788458347320556641 ;  /* 0x3f4c422a080a7820 */ /* 0x000fc80000400000 */
[C---:B------:R-:W-:Y:S01]  /*1040*/  FMUL R8, |R10|.reuse, 2.8853900432586669922 ;  /* 0x4038aa3b0a087820 */ /* 0x040fe20000400200 */
[C---:B------:R-:W-:Y:S01]  /*1050*/  FMUL R19, R10.reuse, R10 ;  /* 0x0000000a0a137220 */ /* 0x040fe20000400000 */
[C---:B------:R-:W-:Y:S02]  /*1060*/  FSETP.GE.AND P2, PT, |R10|.reuse, 0.60000002384185791016, PT ;  /* 0x3f19999a0a00780b */ /* 0x040fe40003f46200 */
[----:B------:R-:W-:Y:S01]  /*1070*/  FSETP.GE.AND P1, PT, |R10|, 9.010913848876953125, PT ;  /* 0x41102cb40a00780b */ /* 0x000fe20003f26200 */
[C---:B------:R-:W-:Y:S01]  /*1080*/  FFMA R16, R19.reuse, R16, -0.052303962409496307373 ;  /* 0xbd563cae13107423 */ /* 0x040fe20000000010 */
[----:B------:R-:W0:Y:S01]  /*1090*/  MUFU.EX2 R8, R8 ;  /* 0x0000000800087308 */ /* 0x000e220000000800 */
[----:B-1----:R-:W-:Y:S01]  /*10a0*/  ULEA UR5, UR7, UR5, 0x18 ;  /* 0x0000000507057291 */ /* 0x002fe2000f8ec0ff */
[----:B0-----:R-:W-:Y:S01]  /*10b0*/  FADD R11, R8, 1 ;  /* 0x3f800000080b7421 */ /* 0x001fe20000000000 */
[----:B------:R-:W-:-:S04]  /*10c0*/  FFMA R8, R19, R16, 0.1331529766321182251 ;  /* 0x3e08594113087423 */ /* 0x000fc80000000010 */
[C---:B------:R-:W-:Y:S01]  /*10d0*/  FFMA R8, R19.reuse, R8, -0.33332768082618713379 ;  /* 0xbeaaa9ed13087423 */ /* 0x040fe20000000008 */
[----:B------:R-:W0:Y:S03]  /*10e0*/  MUFU.RCP R11, R11 ;  /* 0x0000000b000b7308 */ /* 0x000e260000001000 */
[----:B------:R-:W-:Y:S01]  /*10f0*/  FFMA R19, R19, R8, RZ ;  /* 0x0000000813137223 */ /* 0x000fe200000000ff */
[----:B0-----:R-:W-:Y:S01]  /*1100*/  FFMA R14, R11, -2, R14 ;  /* 0xc00000000b0e7823 */ /* 0x001fe2000000000e */
[----:B------:R-:W-:-:S04]  /*1110*/  LEA R11, R7, UR5, 0x2 ;  /* 0x00000005070b7c11 */ /* 0x000fc8000f8e10ff */
[----:B------:R-:W-:-:S04]  /*1120*/  FSEL R17, R14, 1, !P1 ;  /* 0x3f8000000e117808 */ /* 0x000fc80004800000 */
[--C-:B------:R-:W-:Y:S01]  /*1130*/  LOP3.LUT R17, R17, 0x80000000, R10.reuse, 0xb8, !PT ;  /* 0x8000000011117812 */ /* 0x100fe200078eb80a */
[----:B------:R-:W-:-:S04]  /*1140*/  @!P2 FFMA R17, R10, R19, R10 ;  /* 0x000000130a11a223 */ /* 0x000fc8000000000a */
[----:B------:R-:W-:-:S04]  /*1150*/  FADD R8, R17, 1 ;  /* 0x3f80000011087421 */ /* 0x000fc80000000000 */
[----:B------:R-:W-:-:S05]  /*1160*/  FMUL R8, R9, R8 ;  /* 0x0000000809087220 */ /* 0x000fca0000400000 */
[----:B------:R1:W-:Y:S02]  /*1170*/  STS [R11], R8 ;  /* 0x000000080b007388 */ /* 0x0003e40000000800 */
.L_x_261:
[----:B------:R-:W-:Y:S05]  /*1180*/  BSYNC.RECONVERGENT B0 ;  /* 0x0000000000007941 */ /* 0x000fea0003800200 */
.L_x_260:
[----:B------:R-:W-:-:S04]  /*1190*/  IADD3 R7, PT, PT, R7, 0x1, RZ ;  /* 0x0000000107077810 */ /* 0x000fc80007ffe0ff */
[----:B------:R-:W-:-:S13]  /*11a0*/  ISETP.NE.AND P1, PT, R7, R15, PT ;  /* 0x0000000f0700720c */ /* 0x000fda0003f25270 */
[----:B------:R-:W-:Y:S05]  /*11b0*/  @P1 BRA `(.L_x_262) ;  /* 0xfffffff0000c1947 */ /* 0x000fea000383ffff */
.L_x_249:
[----:B------:R-:W-:Y:S05]  /*11c0*/  WARPSYNC.ALL ;  /* 0x0000000000007948 */ /* 0x000fea0003800000 */
[----:B------:R-:W-:Y:S06]  /*11d0*/  BAR.SYNC.DEFER_BLOCKING 0x0 ;  /* 0x0000000000007b1d */ /* 0x000fec0000010000 */
[----:B------:R-:W2:Y:S02]  /*11e0*/  LDG.E R7, desc[UR10][R12.64] ;  /* 0x0000000a0c077981 */ /* 0x000ea4000c1e1900 */
[----:B------:R-:W3:Y:S01]  /*11f0*/  S2UR UR7, SR_CgaCtaId ;  /* 0x00000000000779c3 */ /* 0x000ee20000008800 */
[----:B------:R-:W-:Y:S01]  /*1200*/  UMOV UR5, 0x400 ;  /* 0x0000040000057882 */ /* 0x000fe20000000000 */
[----:B0-----:R-:W-:-:S02]  /*1210*/  IMAD R14, R15, UR4, R0 ;  /* 0x000000040f0e7c24 */ /* 0x001fc4000f8e0200 */
[----:B------:R-:W-:-:S05]  /*1220*/  IMAD.U32 R19, RZ, RZ, UR5 ;  /* 0x00000005ff137e24 */ /* 0x000fca000f8e00ff */
[----:B------:R-:W-:Y:S02]  /*1230*/  IADD3 R9, PT, PT, R19, 0x100, RZ ;  /* 0x0000010013097810 */ /* 0x000fe40007ffe0ff */
[----:B---3--:R-:W-:-:S04]  /*1240*/  MOV R20, UR7 ;  /* 0x0000000700147c02 */ /* 0x008fc80008000f00 */
[----:B------:R-:W-:-:S05]  /*1250*/  LEA R9, R20, R9, 0x18 ;  /* 0x0000000914097211 */ /* 0x000fca00078ec0ff */
[----:B------:R-:W-:Y:S02]  /*1260*/  IMAD R10, R0, 0x4, R9 ;  /* 0x00000004000a7824 */ /* 0x000fe400078e0209 */
[----:B-1----:R-:W0:Y:S04]  /*1270*/  LDC.64 R8, c[0x0][0x3c0] ;  /* 0x0000f000ff087b82 */ /* 0x002e280000000a00 */
[----:B------:R-:W1:Y:S01]  /*1280*/  LDS R10, [R10] ;  /* 0x000000000a0a7984 */ /* 0x000e620000000800 */
[----:B0-----:R-:W-:-:S04]  /*1290*/  IMAD.WIDE.U32 R8, R14, 0x4, R8 ;  /* 0x000000040e087825 */ /* 0x001fc800078e0008 */
[----:B-1----:R-:W-:-:S04]  /*12a0*/  FMUL R16, R10, 0.15000000596046447754 ;  /* 0x3e19999a0a107820 */ /* 0x002fc80000400000 */
[----:B--2---:R-:W-:Y:S01]  /*12b0*/  FFMA R7, R7, 0.85000002384185791016, R16 ;  /* 0x3f59999a07077823 */ /* 0x004fe20000000010 */
[----:B------:R-:W-:-:S04]  /*12c0*/  LOP3.LUT R16, R6, 0x1f, RZ, 0xc0, !PT ;  /* 0x0000001f06107812 */ /* 0x000fc800078ec0ff */
[----:B------:R0:W-:Y:S01]  /*12d0*/  STG.E desc[UR10][R8.64], R7 ;  /* 0x0000000708007986 */ /* 0x0001e2000c10190a */
[----:B------:R-:W-:Y:S05]  /*12e0*/  @!P0 BRA `(.L_x_263) ;  /* 0x0000000800208947 */ /* 0x000fea0003800000 */
[----:B------:R-:W1:Y:S01]  /*12f0*/  S2UR UR7, SR_CgaCtaId ;  /* 0x00000000000779c3 */ /* 0x000e620000008800 */
[----:B------:R-:W-:Y:S01]  /*1300*/  ISETP.NE.AND P0, PT, R15, 0x1, PT ;  /* 0x000000010f00780c */ /* 0x000fe20003f05270 */
[----:B------:R-:W-:Y:S01]  /*1310*/  UMOV UR5, 0x400 ;  /* 0x0000040000057882 */ /* 0x000fe20000000000 */
[----:B------:R-:W-:Y:S02]  /*1320*/  SHF.L.U32 R17, R6, 0x2, RZ ;  /* 0x0000000206117819 */ /* 0x000fe400000006ff */
[----:B------:R-:W-:Y:S02]  /*1330*/  SHF.R.U32.HI R18, RZ, 0x3, R6 ;  /* 0x00000003ff127819 */ /* 0x000fe40000011606 */
[----:B------:R-:W-:Y:S02]  /*1340*/  MOV R21, RZ ;  /* 0x000000ff00157202 */ /* 0x000fe40000000f00 */
[----:B------:R-:W-:Y:S02]  /*1350*/  LOP3.LUT R17, R17, 0x7c, RZ, 0xc0, !PT ;  /* 0x0000007c11117812 */ /* 0x000fe400078ec0ff */
[----:B------:R-:W-:Y:S01]  /*1360*/  LOP3.LUT R18, R18, 0x1ffffffc, RZ, 0xc0, !PT ;  /* 0x1ffffffc12127812 */ /* 0x000fe200078ec0ff */
[----:B-1----:R-:W-:-:S02]  /*1370*/  ULEA UR9, UR7, UR5, 0x18 ;  /* 0x0000000507097291 */ /* 0x002fc4000f8ec0ff */
[----:B------:R-:W-:Y:S10]  /*1380*/  @!P0 BRA `(.L_x_264) ;  /* 0x0000000400508947 */ /* 0x000ff40003800000 */
[----:B0-----:R-:W0:Y:S01]  /*1390*/  LDC.64 R8, c[0x0][0x3b0] ;  /* 0x0000ec00ff087b82 */ /* 0x001e220000000a00 */
[----:B------:R-:W-:Y:S01]  /*13a0*/  ISETP.NE.AND P0, PT, R16, RZ, PT ;  /* 0x000000ff1000720c */ /* 0x000fe20003f05270 */
[----:B------:R-:W-:Y:S01]  /*13b0*/  IMAD.MOV.U32 R21, RZ, RZ, RZ ;  /* 0x000000ffff157224 */ /* 0x000fe200078e00ff */
[----:B------:R-:W1:Y:S11]  /*13c0*/  LDCU UR13, c[0x0][0x3d0] ;  /* 0x00007a00ff0d77ac */ /* 0x000e760008000800 */
.L_x_273:
[----:B-1----:R-:W-:-:S05]  /*13d0*/  MOV R15, UR13 ;  /* 0x0000000d000f7c02 */ /* 0x002fca0008000f00 */
[----:B------:R-:W-:-:S04]  /*13e0*/  IMAD R19, R0, R15, R21 ;  /* 0x0000000f00137224 */ /* 0x000fc800078e0215 */
[----:B0-----:R-:W-:-:S06]  /*13f0*/  IMAD.WIDE.U32 R10, R19, 0x4, R8 ;  /* 0x00000004130a7825 */ /* 0x001fcc00078e0008 */
[----:B--2---:R-:W2:Y:S01]  /*1400*/  LDG.E R10, desc[UR10][R10.64] ;  /* 0x0000000a0a0a7981 */ /* 0x004ea2000c1e1900 */
[----:B------:R-:W-:Y:S01]  /*1410*/  UMOV UR5, 0xffffffff ;  /* 0xffffffff00057882 */ /* 0x000fe20000000000 */
[----:B--2---:R-:W-:Y:S02]  /*1420*/  FMUL R10, R7, R10 ;  /* 0x0000000a070a7220 */ /* 0x004fe40000400000 */
[----:B---34-:R-:W-:Y:S05]  /*1430*/  BRA.DIV UR5, `(.L_x_265) ;  /* 0x0000000e05dc7947 */ /* 0x018fea000b800000 */
        /* <DEDUP_REMOVED lines=9> */
.L_x_303:
[----:B------:R-:W-:Y:S01]  /*14d0*/  ISETP.GT.U32.AND P2, PT, R6, 0x1f, PT ;  /* 0x0000001f0600780c */ /* 0x000fe20003f44070 */
[----:B-1----:R-:W-:Y:S01]  /*14e0*/  FADD R11, R26, R24 ;  /* 0x000000181a0b7221 */ /* 0x002fe20000000000 */
[----:B------:R-:W-:Y:S05]  /*14f0*/  WARPSYNC.ALL ;  /* 0x0000000000007948 */ /* 0x000fea0003800000 */
[----:B------:R1:W-:Y:S01]  /*1500*/  @!P0 STS [R18+UR9], R11 ;  /* 0x0000000b12008988 */ /* 0x0003e20008000809 */
[----:B------:R-:W-:Y:S01]  /*1510*/  BSSY B0, `(.L_x_266) ;  /* 0x000000d000007945 */ /* 0x000fe20003800000 */
[----:B------:R-:W-:Y:S01]  /*1520*/  HFMA2 R22, -RZ, RZ, 0, 0 ;  /* 0x00000000ff167431 */ /* 0x000fe200000001ff */
[----:B------:R-:W-:Y:S06]  /*1530*/  BAR.SYNC.DEFER_BLOCKING 0x0 ;  /* 0x0000000000007b1d */ /* 0x000fec0000010000 */
[----:B------:R-:W-:Y:S05]  /*1540*/  @P2 BRA `(.L_x_267) ;  /* 0x0000000000242947 */ /* 0x000fea0003800000 */
[----:B------:R2:W3:Y:S01]  /*1550*/  LDS R10, [R17+UR9] ;  /* 0x00000009110a7984 */ /* 0x0004e20008000800 */
[----:B------:R-:W-:-:S03]  /*1560*/  UMOV UR5, 0xffffffff ;  /* 0xffffffff00057882 */ /* 0x000fc60000000000 */
[----:B------:R-:W-:Y:S05]  /*1570*/  BRA.DIV UR5, `(.L_x_268) ;  /* 0x0000001205147947 */ /* 0x000fea000b800000 */
[----:B---3--:R-:W3:Y:S02]  /*1580*/  SHFL.DOWN PT, R24, R10, 0x4, 0x1f ;  /* 0x08801f000a187f89 */ /* 0x008ee400000e0000 */
[----:B---3--:R-:W-:-:S05]  /*1590*/  FADD R20, R10, R24 ;  /* 0x000000180a147221 */ /* 0x008fca0000000000 */
[----:B------:R-:W3:Y:S02]  /*15a0*/  SHFL.DOWN PT, R24, R20, 0x2, 0x1f ;  /* 0x08401f0014187f89 */ /* 0x000ee400000e0000 */
[----:B---3--:R-:W-:-:S05]  /*15b0*/  FADD R25, R20, R24 ;  /* 0x0000001814197221 */ /* 0x008fca0000000000 */
[----:B------:R3:W4:Y:S02]  /*15c0*/  SHFL.DOWN PT, R24, R25, 0x1, 0x1f ;  /* 0x08201f0019187f89 */ /* 0x00072400000e0000 */
.L_x_307:
[----:B----4-:R-:W-:-:S07]  /*15d0*/  FADD R22, R25, R24 ;  /* 0x0000001819167221 */ /* 0x010fce0000000000 */
.L_x_267:
[----:B------:R-:W-:Y:S05]  /*15e0*/  BSYNC B0 ;  /* 0x0000000000007941 */ /* 0x000fea0003800000 */
.L_x_266:
[----:B-1----:R-:W-:-:S04]  /*15f0*/  VIADD R11, R19, 0x1 ;  /* 0x00000001130b7836 */ /* 0x002fc80000000000 */
[----:B------:R-:W-:-:S06]  /*1600*/  IMAD.WIDE.U32 R10, R11, 0x4, R8 ;  /* 0x000000040b0a7825 */ /* 0x000fcc00078e0008 */
[----:B------:R-:W4:Y:S01]  /*1610*/  LDG.E R10, desc[UR10][R10.64] ;  /* 0x0000000a0a0a7981 */ /* 0x000f22000c1e1900 */
[----:B------:R-:W1:Y:S01]  /*1620*/  S2UR UR7, SR_CgaCtaId ;  /* 0x00000000000779c3 */ /* 0x000e620000008800 */
[----:B------:R-:W-:Y:S01]  /*1630*/  UMOV UR5, 0x400 ;  /* 0x0000040000057882 */ /* 0x000fe20000000000 */
[----:B------:R-:W-:Y:S02]  /*1640*/  ISETP.NE.AND P3, PT, R0, RZ, PT ;  /* 0x000000ff0000720c */ /* 0x000fe40003f65270 */
[----:B------:R-:W-:Y:S01]  /*1650*/  MOV R19, UR5 ;  /* 0x0000000500137c02 */ /* 0x000fe20008000f00 */
[----:B------:R-:W-:-:S04]  /*1660*/  UMOV UR5, 0xffffffff ;  /* 0xffffffff00057882 */ /* 0x000fc80000000000 */
[----:B------:R-:W-:Y:S01]  /*1670*/  VIADD R23, R19, 0x500 ;  /* 0x0000050013177836 */ /* 0x000fe20000000000 */
[----:B-1----:R-:W-:-:S04]  /*1680*/  MOV R20, UR7 ;  /* 0x0000000700147c02 */ /* 0x002fc80008000f00 */
[----:B------:R-:W-:-:S04]  /*1690*/  LEA R24, R20, R23, 0x18 ;  /* 0x0000001714187211 */ /* 0x000fc800078ec0ff */
[----:B---3--:R-:W-:-:S05]  /*16a0*/  LEA R25, R21, R24, 0x2 ;  /* 0x0000001815197211 */ /* 0x008fca00078e10ff */
[----:B------:R1:W-:Y:S01]  /*16b0*/  @!P3 STS [R25], R22 ;  /* 0x000000161900b388 */ /* 0x0003e20000000800 */
[----:B----4-:R-:W-:Y:S01]  /*16c0*/  FMUL R10, R7, R10 ;  /* 0x0000000a070a7220 */ /* 0x010fe20000400000 */
[----:B-1----:R-:W-:Y:S06]  /*16d0*/  BRA.DIV UR5, `(.L_x_269) ;  /* 0x0000001205087947 */ /* 0x002fec000b800000 */
[----:B------:R-:W1:Y:S02]  /*16e0*/  SHFL.DOWN PT, R24, R10, 0x10, 0x1f ;  /* 0x0a001f000a187f89 */ /* 0x000e6400000e0000 */
[----:B-1----:R-:W-:-:S05]  /*16f0*/  FADD R10, R10, R24 ;  /* 0x000000180a0a7221 */ /* 0x002fca0000000000 */
[----:B------:R-:W0:Y:S02]  /*1700*/  SHFL.DOWN PT, R24, R10, 0x8, 0x1f ;  /* 0x09001f000a187f89 */ /* 0x000e2400000e0000 */
[----:B0-----:R-:W-:-:S05]  /*1710*/  FADD R26, R10, R24 ;  /* 0x000000180a1a7221 */ /* 0x001fca0000000000 */
[----:B------:R-:W0:Y:S02]  /*1720*/  SHFL.DOWN PT, R24, R26, 0x4, 0x1f ;  /* 0x08801f001a187f89 */ /* 0x000e2400000e0000 */
[----:B0-----:R-:W-:-:S05]  /*1730*/  FADD R27, R26, R24 ;  /* 0x000000181a1b7221 */ /* 0x001fca0000000000 */
[----:B------:R-:W0:Y:S02]  /*1740*/  SHFL.DOWN PT, R24, R27, 0x2, 0x1f ;  /* 0x08401f001b187f89 */ /* 0x000e2400000e0000 */
[----:B0-----:R-:W-:-:S05]  /*1750*/  FADD R28, R27, R24 ;  /* 0x000000181b1c7221 */ /* 0x001fca0000000000 */
[----:B------:R0:W1:Y:S02]  /*1760*/  SHFL.DOWN PT, R24, R28, 0x1, 0x1f ;  /* 0x08201f001c187f89 */ /* 0x00006400000e0000 */
.L_x_314:
[----:B-1----:R-:W-:Y:S01]  /*1770*/  FADD R11, R28, R24 ;  /* 0x000000181c0b7221 */ /* 0x002fe20000000000 */
[----:B------:R-:W-:Y:S05]  /*1780*/  WARPSYNC.ALL ;  /* 0x0000000000007948 */ /* 0x000fea0003800000 */
[----:B------:R1:W-:Y:S01]  /*1790*/  @!P0 STS [R18+UR9], R11 ;  /* 0x0000000b12008988 */ /* 0x0003e20008000809 */
[----:B------:R-:W-:Y:S01]  /*17a0*/  BSSY B0, `(.L_x_270) ;  /* 0x000000d000007945 */ /* 0x000fe20003800000 */
[----:B------:R-:W-:Y:S01]  /*17b0*/  HFMA2 R10, -RZ, RZ, 0, 0 ;  /* 0x00000000ff0a7431 */ /* 0x000fe200000001ff */
[----:B------:R-:W-:Y:S06]  /*17c0*/  BAR.SYNC.DEFER_BLOCKING 0x0 ;  /* 0x0000000000007b1d */ /* 0x000fec0000010000 */
[----:B------:R-:W-:Y:S05]  /*17d0*/  @P2 BRA `(.L_x_271) ;  /* 0x0000000000242947 */ /* 0x000fea0003800000 */
[----:B------:R3:W4:Y:S01]  /*17e0*/  LDS R10, [R17+UR9] ;  /* 0x00000009110a7984 */ /* 0x0007220008000800 */
[----:B------:R-:W-:-:S03]  /*17f0*/  UMOV UR5, 0xffffffff ;  /* 0xffffffff00057882 */ /* 0x000fc60000000000 */
[----:B------:R-:W-:Y:S05]  /*1800*/  BRA.DIV UR5, `(.L_x_272) ;  /* 0x0000001205447947 */ /* 0x000fea000b800000 */
[----:B----4-:R-:W4:Y:S02]  /*1810*/  SHFL.DOWN PT, R24, R10, 0x4, 0x1f ;  /* 0x08801f000a187f89 */ /* 0x010f2400000e0000 */
[----:B----4-:R-:W-:-:S05]  /*1820*/  FADD R26, R10, R24 ;  /* 0x000000180a1a7221 */ /* 0x010fca0000000000 */
[----:B------:R-:W4:Y:S02]  /*1830*/  SHFL.DOWN PT, R24, R26, 0x2, 0x1f ;  /* 0x08401f001a187f89 */ /* 0x000f2400000e0000 */
[----:B----4-:R-:W-:-:S05]  /*1840*/  FADD R27, R26, R24 ;  /* 0x000000181a1b7221 */ /* 0x010fca0000000000 */
[----:B------:R4:W0:Y:S02]  /*1850*/  SHFL.DOWN PT, R24, R27, 0x1, 0x1f ;  /* 0x08201f001b187f89 */ /* 0x00082400000e0000 */
.L_x_318:
[----:B0-----:R-:W-:-:S07]  /*1860*/  FADD R10, R27, R24 ;  /* 0x000000181b0a7221 */ /* 0x001fce0000000000 */
.L_x_271:
[----:B------:R-:W-:Y:S05]  /*1870*/  BSYNC B0 ;  /* 0x0000000000007941 */ /* 0x000fea0003800000 */
.L_x_270:
[----:B------:R0:W-:Y:S01]  /*1880*/  @!P3 STS [R25+0x4], R10 ;  /* 0x0000040a1900b388 */ /* 0x0001e20000000800 */
[----:B------:R-:W-:-:S05]  /*1890*/  VIADD R21, R21, 0x2 ;  /* 0x0000000215157836 */ /* 0x000fca0000000000 */
[----:B------:R-:W-:-:S13]  /*18a0*/  ISETP.NE.AND P1, PT, R21, R4, PT ;  /* 0x000000041500720c */ /* 0x000fda0003f25270 */
[----:B0-----:R-:W-:Y:S05]  /*18b0*/  @P1 BRA `(.L_x_273) ;  /* 0xfffffff800c41947 */ /* 0x001fea000383ffff */
[----:B------:R-:W-:-:S07]  /*18c0*/  MOV R21, R4 ;  /* 0x0000000400157202 */ /* 0x000fce0000000f00 */
.L_x_264:
[----:B------:R-:W-:-:S13]  /*18d0*/  LOP3.LUT P0, RZ, R15, 0x1, RZ, 0xc0, !PT ;  /* 0x000000010fff7812 */ /* 0x000fda000780c0ff */
[----:B------:R-:W-:Y:S05]  /*18e0*/  @!P0 BRA `(.L_x_263) ;  /* 0x0000000000a08947 */ /* 0x000fea0003800000 */
[----:B0-----:R-:W0:Y:S01]  /*18f0*/  LDC.64 R8, c[0x0][0x3b0] ;  /* 0x0000ec00ff087b82 */ /* 0x001e220000000a00 */
[----:B------:R-:W-:-:S04]  /*1900*/  IMAD R15, R0, R15, R21 ;  /* 0x0000000f000f7224 */ /* 0x000fc800078e0215 */
[----:B0-----:R-:W-:-:S06]  /*1910*/  IMAD.WIDE.U32 R8, R15, 0x4, R8 ;  /* 0x000000040f087825 */ /* 0x001fcc00078e0008 */
[----:B------:R-:W5:Y:S01]  /*1920*/  LDG.E R8, desc[UR10][R8.64] ;  /* 0x0000000a08087981 */ /* 0x000f62000c1e1900 */
[----:B------:R-:W-:Y:S01]  /*1930*/  UMOV UR5, 0xffffffff ;  /* 0xffffffff00057882 */ /* 0x000fe20000000000 */
[----:B------:R-:W-:Y:S01]  /*1940*/  ISETP.NE.AND P0, PT, R16, RZ, PT ;  /* 0x000000ff1000720c */ /* 0x000fe20003f05270 */
[----:B-----5:R-:W-:Y:S01]  /*1950*/  FMUL R10, R7, R8 ;  /* 0x00000008070a7220 */ /* 0x020fe20000400000 */
[----:B------:R-:W-:Y:S11]  /*1960*/  BRA.DIV UR5, `(.L_x_274) ;  /* 0x0000001205387947 */ /* 0x000ff6000b800000 */
        /* <DEDUP_REMOVED lines=8> */
[----:B------:R0:W0:Y:S02]  /*19f0*/  SHFL.DOWN PT, R24, R9, 0x1, 0x1f ;  /* 0x08201f0009187f89 */ /* 0x00002400000e0000 */
.L_x_325:
[----:B0-----:R-:W-:Y:S01]  /*1a00*/  FADD R9, R9, R24 ;  /* 0x0000001809097221 */ /* 0x001fe20000000000 */
[----:B------:R-:W-:Y:S05]  /*1a10*/  WARPSYNC.ALL ;  /* 0x0000000000007948 */ /* 0x000fea0003800000 */
[----:B------:R0:W-:Y:S01]  /*1a20*/  @!P0 STS [R18+UR9], R9 ;  /* 0x0000000912008988 */ /* 0x0001e20008000809 */
[----:B------:R-:W-:Y:S01]  /*1a30*/  BAR.SYNC.DEFER_BLOCKING 0x0 ;  /* 0x0000000000007b1d */ /* 0x000fe20000010000 */
[----:B------:R-:W-:Y:S01]  /*1a40*/  ISETP.GT.U32.AND P0, PT, R6, 0x1f, PT ;  /* 0x0000001f0600780c */ /* 0x000fe20003f04070 */
[----:B------:R-:W-:-:S04]  /*1a50*/  HFMA2 R7, -RZ, RZ, 0, 0 ;  /* 0x00000000ff077431 */ /* 0x000fc800000001ff */
[----:B------:R-:W-:Y:S08]  /*1a60*/  BSSY B0, `(.L_x_275) ;  /* 0x000000b000007945 */ /* 0x000ff00003800000 */
[----:B------:R-:W-:Y:S05]  /*1a70*/  @P0 BRA `(.L_x_276) ;  /* 0x0000000000240947 */ /* 0x000fea0003800000 */
[----:B------:R0:W0:Y:S01]  /*1a80*/  LDS R10, [R17+UR9] ;  /* 0x00000009110a7984 */ /* 0x0000220008000800 */
[----:B------:R-:W-:-:S03]  /*1a90*/  UMOV UR5, 0xffffffff ;  /* 0xffffffff00057882 */ /* 0x000fc60000000000 */
[----:B------:R-:W-:Y:S05]  /*1aa0*/  BRA.DIV UR5, `(.L_x_277) ;  /* 0x0000001205707947 */ /* 0x000fea000b800000 */
[----:B0-----:R-:W0:Y:S02]  /*1ab0*/  SHFL.DOWN PT, R24, R10, 0x4, 0x1f ;  /* 0x08801f000a187f89 */ /* 0x001e2400000e0000 */
[----:B0-----:R-:W-:-:S05]  /*1ac0*/  FADD R7, R10, R24 ;  /* 0x000000180a077221 */ /* 0x001fca0000000000 */
[----:B------:R-:W0:Y:S02]  /*1ad0*/  SHFL.DOWN PT, R24, R7, 0x2, 0x1f ;  /* 0x08401f0007187f89 */ /* 0x000e2400000e0000 */
[----:B0-----:R-:W-:-:S05]  /*1ae0*/  FADD R8, R7, R24 ;  /* 0x0000001807087221 */ /* 0x001fca0000000000 */
[----:B------:R0:W0:Y:S02]  /*1af0*/  SHFL.DOWN PT, R24, R8, 0x1, 0x1f ;  /* 0x08201f0008187f89 */ /* 0x00002400000e0000 */
.L_x_329:
[----:B0-----:R-:W-:-:S07]  /*1b00*/  FADD R7, R8, R24 ;  /* 0x0000001808077221 */ /* 0x001fce0000000000 */
.L_x_276:
[----:B------:R-:W-:Y:S05]  /*1b10*/  BSYNC B0 ;  /* 0x0000000000007941 */ /* 0x000fea0003800000 */
.L_x_275:
[----:B------:R-:W-:-:S13]  /*1b20*/  ISETP.NE.AND P0, PT, R0, RZ, PT ;  /* 0x000000ff0000720c */ /* 0x000fda0003f05270 */
[----:B0-----:R-:W-:-:S05]  /*1b30*/  @!P0 VIADD R9, R19, 0x500 ;  /* 0x0000050013098836 */ /* 0x001fca0000000000 */
[----:B------:R-:W-:-:S04]  /*1b40*/  @!P0 LEA R8, R20, R9, 0x18 ;  /* 0x0000000914088211 */ /* 0x000fc800078ec0ff */
[----:B------:R-:W-:-:S05]  /*1b50*/  @!P0 LEA R8, R21, R8, 0x2 ;  /* 0x0000000815088211 */ /* 0x000fca00078e10ff */
[----:B------:R0:W-:Y:S02]  /*1b60*/  @!P0 STS [R8], R7 ;  /* 0x0000000708008388 */ /* 0x0001e40000000800 */
.L_x_263:
[----:B------:R-:W5:Y:S01]  /*1b70*/  S2UR UR7, SR_CgaCtaId ;  /* 0x00000000000779c3 */ /* 0x000f620000008800 */
[----:B------:R-:W-:Y:S01]  /*1b80*/  UMOV UR5, 0x400 ;  /* 0x0000040000057882 */ /* 0x000fe20000000000 */
[----:B------:R-:W-:Y:S01]  /*1b90*/  ISETP.NE.AND P0, PT, R16, RZ, PT ;  /* 0x000000ff1000720c */ /* 0x000fe20003f05270 */
[----:B------:R-:W-:-:S12]  /*1ba0*/  UIADD3 UR5, UPT, UPT, UR5, 0x500, URZ ;  /* 0x0000050005057890 */ /* 0x000fd8000fffe0ff */
[----:B--23--:R-:W-:-:S04]  /*1bb0*/  @!P0 SHF.R.U32.HI R17, RZ, 0x3, R6 ;  /* 0x00000003ff118819 */ /* 0x00cfc80000011606 */
[----:B------:R-:W-:Y:S01]  /*1bc0*/  @!P0 LOP3.LUT R22, R17, 0x1ffffffc, RZ, 0xc0, !PT ;  /* 0x1ffffffc11168812 */ /* 0x000fe200078ec0ff */
[----:B-----5:R-:W-:-:S06]  /*1bd0*/  ULEA UR5, UR7, UR5, 0x18 ;  /* 0x0000000507057291 */ /* 0x020fcc000f8ec0ff */
[----:B0-----:R-:W-:Y:S01]  /*1be0*/  LEA R9, R0, UR5, 0x2 ;  /* 0x0000000500097c11 */ /* 0x001fe2000f8e10ff */
[----:B------:R-:W-:Y:S05]  /*1bf0*/  WARPSYNC.ALL ;  /* 0x0000000000007948 */ /* 0x000fea0003800000 */
[----:B------:R-:W-:Y:S06]  /*1c00*/  BAR.SYNC.DEFER_BLOCKING 0x0 ;  /* 0x0000000000007b1d */ /* 0x000fec0000010000 */
[----:B------:R-:W-:Y:S01]  /*1c10*/  BSSY B0, `(.L_x_278) ;  /* 0x0000020000007945 */ /* 0x000fe20003800000 */
[----:B------:R-:W0:Y:S04]  /*1c20*/  LDS R7, [R9] ;  /* 0x0000000009077984 */ /* 0x000e280000000800 */
[----:B0-----:R-:W0:Y:S02]  /*1c30*/  SHFL.DOWN PT, R8, R7, 0x10, 0x1f ;  /* 0x0a001f0007087f89 */ /* 0x001e2400000e0000 */
[----:B0-----:R-:W-:-:S02]  /*1c40*/  FMNMX R8, R7, R8, !PT ;  /* 0x0000000807087209 */ /* 0x001fc40007800000 */
[----:B------:R-:W-:-:S03]  /*1c50*/  @!P0 IADD3 R7, PT, PT, R19, 0x80, RZ ;  /* 0x0000008013078810 */ /* 0x000fc60007ffe0ff */
[----:B-1----:R-:W0:Y:S01]  /*1c60*/  SHFL.DOWN PT, R11, R8, 0x8, 0x1f ;  /* 0x09001f00080b7f89 */ /* 0x002e2200000e0000 */
[----:B------:R-:W-:-:S05]  /*1c70*/  @!P0 LEA R7, R20, R7, 0x18 ;  /* 0x0000000714078211 */ /* 0x000fca00078ec0ff */
[----:B------:R-:W-:Y:S01]  /*1c80*/  @!P0 IMAD.IADD R7, R22, 0x1, R7 ;  /* 0x0000000116078824 */ /* 0x000fe200078e0207 */
[----:B0-----:R-:W-:Y:S02]  /*1c90*/  FMNMX R11, R8, R11, !PT ;  /* 0x0000000b080b7209 */ /* 0x001fe40007800000 */
[----:B------:R-:W-:-:S03]  /*1ca0*/  MOV R8, 0xff800000 ;  /* 0xff80000000087802 */ /* 0x000fc60000000f00 */
[----:B------:R-:W0:Y:S02]  /*1cb0*/  SHFL.DOWN PT, R10, R11, 0x4, 0x1f ;  /* 0x08801f000b0a7f89 */ /* 0x000e2400000e0000 */
[----:B0-----:R-:W-:-:S05]  /*1cc0*/  FMNMX R10, R11, R10, !PT ;  /* 0x0000000a0b0a7209 */ /* 0x001fca0007800000 */
[----:B------:R-:W0:Y:S02]  /*1cd0*/  SHFL.DOWN PT, R15, R10, 0x2, 0x1f ;  /* 0x08401f000a0f7f89 */ /* 0x000e2400000e0000 */
[----:B0-----:R-:W-:-:S05]  /*1ce0*/  FMNMX R15, R10, R15, !PT ;  /* 0x0000000f0a0f7209 */ /* 0x001fca0007800000 */
[----:B------:R-:W0:Y:S02]  /*1cf0*/  SHFL.DOWN PT, R18, R15, 0x1, 0x1f ;  /* 0x08201f000f127f89 */ /* 0x000e2400000e0000 */
[----:B0-----:R-:W-:-:S05]  /*1d00*/  FMNMX R18, R15, R18, !PT ;  /* 0x000000120f127209 */ /* 0x001fca0007800000 */
[----:B------:R0:W-:Y:S01]  /*1d10*/  @!P0 STS [R7], R18 ;  /* 0x0000001207008388 */ /* 0x0001e20000000800 */
[----:B------:R-:W-:Y:S01]  /*1d20*/  BAR.SYNC.DEFER_BLOCKING 0x0 ;  /* 0x0000000000007b1d */ /* 0x000fe20000010000 */
[----:B------:R-:W-:-:S13]  /*1d30*/  ISETP.GT.U32.AND P0, PT, R6, 0x1f, PT ;  /* 0x0000001f0600780c */ /* 0x000fda0003f04070 */
[----:B0-----:R-:W-:Y:S05]  /*1d40*/  @P0 BRA `(.L_x_279) ;  /* 0x0000000000300947 */ /* 0x001fea0003800000 */
[----:B------:R-:W-:Y:S01]  /*1d50*/  IADD3 R7, PT, PT, R19, 0x80, RZ ;  /* 0x0000008013077810 */ /* 0x000fe20007ffe0ff */
[----:B------:R-:W-:-:S03]  /*1d60*/  UMOV UR5, 0xffffffff ;  /* 0xffffffff00057882 */ /* 0x000fc60000000000 */
[----:B------:R-:W-:-:S05]  /*1d70*/  LEA R7, R20, R7, 0x18 ;  /* 0x0000000714077211 */ /* 0x000fca00078ec0ff */
[----:B------:R-:W-:-:S05]  /*1d80*/  IMAD R16, R16, 0x4, R7 ;  /* 0x0000000410107824 */ /* 0x000fca00078e0207 */
[----:B------:R0:W1:Y:S01]  /*1d90*/  LDS R10, [R16] ;  /* 0x00000000100a7984 */ /* 0x0000620000000800 */
[----:B------:R-:W-:Y:S05]  /*1da0*/  BRA.DIV UR5, `(.L_x_280) ;  /* 0x0000000e05fc7947 */ /* 0x000fea000b800000 */
[----:B-1----:R-:W1:Y:S02]  /*1db0*/  SHFL.DOWN PT, R24, R10, 0x4, 0x1f ;  /* 0x08801f000a187f89 */ /* 0x002e6400000e0000 */
[----:B-1----:R-:W-:-:S05]  /*1dc0*/  FMNMX R7, R10, R24, !PT ;  /* 0x000000180a077209 */ /* 0x002fca0007800000 */
[----:B------:R-:W1:Y:S02]  /*1dd0*/  SHFL.DOWN PT, R24, R7, 0x2, 0x1f ;  /* 0x08401f0007187f89 */ /* 0x000e6400000e0000 */
[----:B-1----:R-:W-:-:S05]  /*1de0*/  FMNMX R8, R7, R24, !PT ;  /* 0x0000001807087209 */ /* 0x002fca0007800000 */
[----:B------:R1:W2:Y:S02]  /*1df0*/  SHFL.DOWN PT, R24, R8, 0x1, 0x1f ;  /* 0x08201f0008187f89 */ /* 0x0002a400000e0000 */
.L_x_333:
[----:B-12---:R-:W-:-:S07]  /*1e00*/  FMNMX R8, R8, R24, !PT ;  /* 0x0000001808087209 */ /* 0x006fce0007800000 */
.L_x_279:
[----:B------:R-:W-:Y:S05]  /*1e10*/  BSYNC B0 ;  /* 0x0000000000007941 */ /* 0x000fea0003800000 */
.L_x_278:
[----:B------:R-:W-:-:S13]  /*1e20*/  ISETP.NE.AND P0, PT, R0, RZ, PT ;  /* 0x000000ff0000720c */ /* 0x000fda0003f05270 */
[----:B------:R-:W-:Y:S05]  /*1e30*/  @P0 BRA `(.L_x_281) ;  /* 0x0000000000500947 */ /* 0x000fea0003800000 */
[----:B------:R-:W-:Y:S01]  /*1e40*/  IADD3 R7, PT, PT, R8, 0x1800000, RZ ;  /* 0x0180000008077810 */ /* 0x000fe20007ffe0ff */
[----:B------:R-:W-:Y:S03]  /*1e50*/  BSSY.RECONVERGENT B0, `(.L_x_282) ;  /* 0x000000c000007945 */ /* 0x000fe60003800200 */
[----:B------:R-:W-:-:S04]  /*1e60*/  LOP3.LUT R7, R7, 0x7f800000, RZ, 0xc0, !PT ;  /* 0x7f80000007077812 */ /* 0x000fc800078ec0ff */
[----:B------:R-:W-:-:S13]  /*1e70*/  ISETP.GT.U32.AND P0, PT, R7, 0x1ffffff, PT ;  /* 0x01ffffff0700780c */ /* 0x000fda0003f04070 */
[----:B------:R-:W-:Y:S05]  /*1e80*/  @P0 BRA `(.L_x_283) ;  /* 0x0000000000100947 */ /* 0x000fea0003800000 */
[----:B------:R-:W-:Y:S02]  /*1e90*/  MOV R7, R8 ;  /* 0x0000000800077202 */ /* 0x000fe40000000f00 */
[----:B------:R-:W-:-:S07]  /*1ea0*/  MOV R10, 0x1ec0 ;  /* 0x00001ec0000a7802 */ /* 0x000fce0000000f00 */
[----:B0---4-:R-:W-:Y:S05]  /*1eb0*/  CALL.REL.NOINC `($__internal_2_$__cuda_sm20_rcp_rn_f32_slowpath) ;  /* 0x0000001000047944 */ /* 0x011fea0003c00000 */
[----:B------:R-:W-:Y:S05]  /*1ec0*/  BRA `(.L_x_284) ;  /* 0x0000000000107947 */ /* 0x000fea0003800000 */
.L_x_283:
[----:B------:R-:W1:Y:S02]  /*1ed0*/  MUFU.RCP R7, R8 ;  /* 0x0000000800077308 */ /* 0x000e640000001000 */
[----:B-1----:R-:W-:-:S04]  /*1ee0*/  FFMA R10, R7, R8, -1 ;  /* 0xbf800000070a7423 */ /* 0x002fc80000000008 */
[----:B------:R-:W-:-:S04]  /*1ef0*/  FADD.FTZ R10, -R10, -RZ ;  /* 0x800000ff0a0a7221 */ /* 0x000fc80000010100 */
[----:B------:R-:W-:-:S07]  /*1f00*/  FFMA R7, R7, R10, R7 ;  /* 0x0000000a07077223 */ /* 0x000fce0000000007 */
.L_x_284:
[----:B------:R-:W-:Y:S05]  /*1f10*/  BSYNC.RECONVERGENT B0 ;  /* 0x0000000000007941 */ /* 0x000fea0003800200 */
.L_x_282:
[----:B------:R-:W1:Y:S01]  /*1f20*/  S2UR UR7, SR_CgaCtaId ;  /* 0x00000000000779c3 */ /* 0x000e620000008800 */
[----:B------:R-:W-:Y:S02]  /*1f30*/  UMOV UR5, 0x400 ;  /* 0x0000040000057882 */ /* 0x000fe40000000000 */
[----:B------:R-:W-:Y:S01]  /*1f40*/  IMAD.U32 R19, RZ, RZ, UR5 ;  /* 0x00000005ff137e24 */ /* 0x000fe2000f8e00ff */
[----:B-1----:R-:W-:-:S04]  /*1f50*/  MOV R20, UR7 ;  /* 0x0000000700147c02 */ /* 0x002fc80008000f00 */
[----:B------:R-:W-:-:S05]  /*1f60*/  LEA R8, R20, R19, 0x18 ;  /* 0x0000001314087211 */ /* 0x000fca00078ec0ff */
[----:B------:R1:W-:Y:S02]  /*1f70*/  STS [R8+0x900], R7 ;  /* 0x0009000708007388 */ /* 0x0003e40000000800 */
.L_x_281:
[----:B------:R-:W-:Y:S05]  /*1f80*/  WARPSYNC.ALL ;  /* 0x0000000000007948 */ /* 0x000fea0003800000 */
[----:B------:R-:W-:Y:S01]  /*1f90*/  BAR.SYNC.DEFER_BLOCKING 0x0 ;  /* 0x0000000000007b1d */ /* 0x000fe20000010000 */
[----:B------:R-:W-:Y:S01]  /*1fa0*/  LEA R19, R20, R19, 0x18 ;  /* 0x0000001314137211 */ /* 0x000fe200078ec0ff */
[----:B------:R-:W-:-:S06]  /*1fb0*/  UIADD3 UR4, UPT, UPT, UR4, 0x1, URZ ;  /* 0x0000000104047890 */ /* 0x000fcc000fffe0ff */
[----:B------:R-:W2:Y:S01]  /*1fc0*/  LDC.64 R10, c[0x0][0x3c8] ;  /* 0x0000f200ff0a7b82 */ /* 0x000ea20000000a00 */
[----:B------:R-:W3:Y:S01]  /*1fd0*/  LDCU UR5, c[0x0][0x3d8] ;  /* 0x00007b00ff0577ac */ /* 0x000ee20008000800 */
[----:B-1----:R-:W-:Y:S01]  /*1fe0*/  LDS R7, [R19+0x900] ;  /* 0x0009000013077984 */ /* 0x002fe20000000800 */
[----:B---3--:R-:W-:-:S03]  /*1ff0*/  UISETP.NE.AND UP0, UPT, UR4, UR5, UPT ;  /* 0x000000050400728c */ /* 0x008fc6000bf05270 */
[----:B------:R-:W1:Y:S01]  /*2000*/  LDS R8, [R9] ;  /* 0x0000000009087984 */ /* 0x000e620000000800 */
[----:B--2---:R-:W-:-:S04]  /*2010*/  IMAD.WIDE.U32 R14, R14, 0x4, R10 ;  /* 0x000000040e0e7825 */ /* 0x004fc800078e000a */
[----:B-1----:R-:W-:-:S05]  /*2020*/  FMUL R7, R7, R8 ;  /* 0x0000000807077220 */ /* 0x002fca0000400000 */
[----:B------:R1:W-:Y:S01]  /*2030*/  STG.E desc[UR10][R14.64], R7 ;  /* 0x000000070e007986 */ /* 0x0003e2000c10190a */
[----:B------:R-:W-:Y:S05]  /*2040*/  BRA.U UP0, `(.L_x_285) ;  /* 0xffffffe1003c7547 */ /* 0x000fea000b83ffff */
[----:B------:R-:W-:Y:S05]  /*2050*/  EXIT ;  /* 0x000000000000794d */ /* 0x000fea0003800000 */
.L_x_256:
[----:B------:R-:W-:Y:S01]  /*2060*/  HFMA2 R11, -RZ, RZ, 0, 9.5367431640625e-07 ;  /* 0x00000010ff0b7431 */ /* 0x000fe200000001ff */
[----:B------:R-:W-:Y:S01]  /*2070*/  BSSY B0, `(.L_x_286) ;  /* 0x0000006000007945 */ /* 0x000fe20003800000 */
[----:B------:R-:W-:Y:S01]  /*2080*/  MOV R22, 0x1f ;  /* 0x0000001f00167802 */ /* 0x000fe20000000f00 */
[----:B------:R-:W-:-:S07]  /*2090*/  IMAD.MOV.U32 R23, RZ, RZ, -0x1 ;  /* 0xffffffffff177424 */ /* 0x000fce00078e00ff */
[----:B------:R-:W-:Y:S05]  /*20a0*/  WARPSYNC.COLLECTIVE R23, `(.L_x_287) ;  /* 0x0000000017087348 */ /* 0x000fea0003c00000 */
[----:B------:R0:W1:Y:S02]  /*20b0*/  SHFL.DOWN P1, R24, R10, R11, R22 ;  /* 0x0800000b0a187389 */ /* 0x0000640000020016 */
[----:B01----:R-:W-:Y:S05]  /*20c0*/  ENDCOLLECTIVE ;  /* 0x000000000000791b */ /* 0x003fea0003800000 */
.L_x_287:
[----:B------:R-:W-:Y:S05]  /*20d0*/  BSYNC B0 ;  /* 0x0000000000007941 */ /* 0x000fea0003800000 */
.L_x_286:
[----:B------:R-:W-:Y:S02]  /*20e0*/  HFMA2 R11, -RZ, RZ, 0, 4.76837158203125e-07 ;  /* 0x00000008ff0b7431 */ /* 0x000fe400000001ff */
[----:B------:R-:W-:Y:S01]  /*20f0*/  FADD R10, R10, R24 ;  /* 0x000000180a0a7221 */ /* 0x000fe20000000000 */
[----:B------:R-:W-:Y:S02]  /*2100*/  MOV R22, 0x1f ;  /* 0x0000001f00167802 */ /* 0x000fe40000000f00 */
[----:B------:R-:W-:-:S07]  /*2110*/  MOV R23, 0xffffffff ;  /* 0xffffffff00177802 */ /* 0x000fce0000000f00 */
[----:B------:R-:W-:Y:S05]  /*2120*/  WARPSYNC.COLLECTIVE R23, `(.L_x_288) ;  /* 0x0000000017087348 */ /* 0x000fea0003c00000 */
[----:B------:R0:W1:Y:S02]  /*2130*/  SHFL.DOWN P1, R24, R10, R11, R22 ;  /* 0x0800000b0a187389 */ /* 0x0000640000020016 */
[----:B01----:R-:W-:Y:S05]  /*2140*/  ENDCOLLECTIVE ;  /* 0x000000000000791b */ /* 0x003fea0003800000 */
.L_x_288:
[----:B------:R-:W-:Y:S02]  /*2150*/  HFMA2 R11, -RZ, RZ, 0, 2.384185791015625e-07 ;  /* 0x00000004ff0b7431 */ /* 0x000fe400000001ff */
[----:B------:R-:W-:-:S04]  /*2160*/  FADD R9, R10, R24 ;  /* 0x000000180a097221 */ /* 0x000fc80000000000 */
[----:B------:R-:W-:-:S07]  /*2170*/  IMAD.MOV.U32 R10, RZ, RZ, R9 ;  /* 0x000000ffff0a7224 */ /* 0x000fce00078e0009 */
[----:B------:R-:W-:Y:S05]  /*2180*/  WARPSYNC.COLLECTIVE R23, `(.L_x_289) ;  /* 0x0000000017087348 */ /* 0x000fea0003c00000 */
[----:B------:R0:W1:Y:S02]  /*2190*/  SHFL.DOWN P1, R24, R10, R11, R22 ;  /* 0x0800000b0a187389 */ /* 0x0000640000020016 */
[----:B01----:R-:W-:Y:S05]  /*21a0*/  ENDCOLLECTIVE ;  /* 0x000000000000791b */ /* 0x003fea0003800000 */
.L_x_289:
[----:B------:R-:W-:Y:S02]  /*21b0*/  HFMA2 R11, -RZ, RZ, 0, 1.1920928955078125e-07 ;  /* 0x00000002ff0b7431 */ /* 0x000fe400000001ff */
[----:B------:R-:W-:-:S05]  /*21c0*/  FADD R16, R9, R24 ;  /* 0x0000001809107221 */ /* 0x000fca0000000000 */
[----:B------:R-:W-:-:S07]  /*21d0*/  MOV R10, R16 ;  /* 0x00000010000a7202 */ /* 0x000fce0000000f00 */
[----:B------:R-:W-:Y:S05]  /*21e0*/  WARPSYNC.COLLECTIVE R23, `(.L_x_290) ;  /* 0x0000000017087348 */ /* 0x000fea0003c00000 */
[----:B------:R0:W1:Y:S02]  /*21f0*/  SHFL.DOWN P1, R24, R10, R11, R22 ;  /* 0x0800000b0a187389 */ /* 0x0000640000020016 */
[----:B01----:R-:W-:Y:S05]  /*2200*/  ENDCOLLECTIVE ;  /* 0x000000000000791b */ /* 0x003fea0003800000 */
.L_x_290:
[----:B------:R-:W-:Y:S01]  /*2210*/  MOV R11, 0x1 ;  /* 0x00000001000b7802 */ /* 0x000fe20000000f00 */
[----:B------:R-:W-:-:S04]  /*2220*/  FADD R17, R16, R24 ;  /* 0x0000001810117221 */ /* 0x000fc80000000000 */
[----:B------:R-:W-:-:S07]  /*2230*/  IMAD.MOV.U32 R10, RZ, RZ, R17 ;  /* 0x000000ffff0a7224 */ /* 0x000fce00078e0011 */
[----:B------:R-:W-:Y:S05]  /*2240*/  WARPSYNC.COLLECTIVE R23, `(.L_x_291) ;  /* 0x0000000017087348 */ /* 0x000fea0003c00000 */
[----:B------:R0:W1:Y:S02]  /*2250*/  SHFL.DOWN P1, R24, R10, R11, R22 ;  /* 0x0800000b0a187389 */ /* 0x0000640000020016 */
[----:B01----:R-:W-:Y:S05]  /*2260*/  ENDCOLLECTIVE ;  /* 0x000000000000791b */ /* 0x003fea0003800000 */
.L_x_291:
[----:B------:R-:W-:Y:S05]  /*2270*/  BRA `(.L_x_292) ;  /* 0xffffffe800e87947 */ /* 0x000fea000383ffff */
.L_x_259:
[----:B------:R-:W-:Y:S01]  /*2280*/  HFMA2 R11, -RZ, RZ, 0, 2.384185791015625e-07 ;  /* 0x00000004ff0b7431 */ /* 0x000fe200000001ff */
[----:B------:R-:W-:Y:S01]  /*2290*/  MOV R22, 0x1f ;  /* 0x0000001f00167802 */ /* 0x000fe20000000f00 */
[----:B------:R-:W-:-:S07]  /*22a0*/  IMAD.MOV.U32 R23, RZ, RZ, -0x1 ;  /* 0xffffffffff177424 */ /* 0x000fce00078e00ff */
[----:B012---:R-:W-:Y:S05]  /*22b0*/  WARPSYNC.COLLECTIVE R23, `(.L_x_293) ;  /* 0x0000000017087348 */ /* 0x007fea0003c00000 */
[----:B--2---:R2:W3:Y:S02]  /*22c0*/  SHFL.DOWN P1, R24, R10, R11, R22 ;  /* 0x0800000b0a187389 */ /* 0x0044e40000020016 */
[----:B0123--:R-:W-:Y:S05]  /*22d0*/  ENDCOLLECTIVE ;  /* 0x000000000000791b */ /* 0x00ffea0003800000 */
.L_x_293:
[----:B------:R-:W-:Y:S02]  /*22e0*/  HFMA2 R11, -RZ, RZ, 0, 1.1920928955078125e-07 ;  /* 0x00000002ff0b7431 */ /* 0x000fe400000001ff */
[----:B------:R-:W-:-:S05]  /*22f0*/  FADD R8, R10, R24 ;  /* 0x000000180a087221 */ /* 0x000fca0000000000 */
[----:B------:R-:W-:-:S07]  /*2300*/  MOV R10, R8 ;  /* 0x00000008000a7202 */ /* 0x000fce0000000f00 */
[----:B------:R-:W-:Y:S05]  /*2310*/  WARPSYNC.COLLECTIVE R23, `(.L_x_294) ;  /* 0x0000000017087348 */ /* 0x000fea0003c00000 */
[----:B------:R0:W1:Y:S02]  /*2320*/  SHFL.DOWN P1, R24, R10, R11, R22 ;  /* 0x0800000b0a187389 */ /* 0x0000640000020016 */
[----:B01----:R-:W-:Y:S05]  /*2330*/  ENDCOLLECTIVE ;  /* 0x000000000000791b */ /* 0x003fea0003800000 */
.L_x_294:
[----:B------:R-:W-:Y:S02]  /*2340*/  IMAD.MOV.U32 R11, RZ, RZ, 0x1 ;  /* 0x00000001ff0b7424 */ /* 0x000fe400078e00ff */
[----:B------:R-:W-:-:S05]  /*2350*/  FADD R9, R8, R24 ;  /* 0x0000001808097221 */ /* 0x000fca0000000000 */
[----:B------:R-:W-:-:S07]  /*2360*/  MOV R10, R9 ;  /* 0x00000009000a7202 */ /* 0x000fce0000000f00 */
[----:B------:R-:W-:Y:S05]  /*2370*/  WARPSYNC.COLLECTIVE R23, `(.L_x_295) ;  /* 0x0000000017087348 */ /* 0x000fea0003c00000 */
[----:B------:R0:W1:Y:S02]  /*2380*/  SHFL.DOWN P1, R24, R10, R11, R22 ;  /* 0x0800000b0a187389 */ /* 0x0000640000020016 */
[----:B01----:R-:W-:Y:S05]  /*2390*/  ENDCOLLECTIVE ;  /* 0x000000000000791b */ /* 0x003fea0003800000 */
.L_x_295:
[----:B------:R-:W-:Y:S05]  /*23a0*/  BRA `(.L_x_296) ;  /* 0xffffffe800e87947 */ /* 0x000fea000383ffff */
.L_x_265:
[----:B------:R-:W-:Y:S01]  /*23b0*/  HFMA2 R11, -RZ, RZ, 0, 9.5367431640625e-07 ;  /* 0x00000010ff0b7431 */ /* 0x000fe200000001ff */
[----:B------:R-:W-:Y:S01]  /*23c0*/  BSSY B0, `(.L_x_297) ;  /* 0x0000006000007945 */ /* 0x000fe20003800000 */
[----:B------:R-:W-:Y:S02]  /*23d0*/  MOV R22, 0x1f ;  /* 0x0000001f00167802 */ /* 0x000fe40000000f00 */
[----:B------:R-:W-:-:S07]  /*23e0*/  MOV R23, 0xffffffff ;  /* 0xffffffff00177802 */ /* 0x000fce0000000f00 */
[----:B------:R-:W-:Y:S05]  /*23f0*/  WARPSYNC.COLLECTIVE R23, `(.L_x_298) ;  /* 0x0000000017087348 */ /* 0x000fea0003c00000 */
[----:B------:R0:W1:Y:S02]  /*2400*/  SHFL.DOWN P1, R24, R10, R11, R22 ;  /* 0x0800000b0a187389 */ /* 0x0000640000020016 */
[----:B01----:R-:W-:Y:S05]  /*2410*/  ENDCOLLECTIVE ;  /* 0x000000000000791b */ /* 0x003fea0003800000 */
.L_x_298:
[----:B------:R-:W-:Y:S05]  /*2420*/  BSYNC B0 ;  /* 0x0000000000007941 */ /* 0x000fea0003800000 */
.L_x_297:
[----:B------:R-:W-:Y:S02]  /*2430*/  HFMA2 R22, -RZ, RZ, 0, 1.847743988037109375e-06 ;  /* 0x0000001fff167431 */ /* 0x000fe400000001ff */
[----:B------:R-:W-:Y:S01]  /*2440*/  FADD R10, R10, R24 ;  /* 0x000000180a0a7221 */ /* 0x000fe20000000000 */
[----:B------:R-:W-:Y:S01]  /*2450*/  IMAD.MOV.U32 R11, RZ, RZ, 0x8 ;  /* 0x00000008ff0b7424 */ /* 0x000fe200078e00ff */
[----:B------:R-:W-:-:S07]  /*2460*/  MOV R23, 0xffffffff ;  /* 0xffffffff00177802 */ /* 0x000fce0000000f00 */
[----:B------:R-:W-:Y:S05]  /*2470*/  WARPSYNC.COLLECTIVE R23, `(.L_x_299) ;  /* 0x0000000017087348 */ /* 0x000fea0003c00000 */
[----:B------:R0:W1:Y:S02]  /*2480*/  SHFL.DOWN P1, R24, R10, R11, R22 ;  /* 0x0800000b0a187389 */ /* 0x0000640000020016 */
[----:B01----:R-:W-:Y:S05]  /*2490*/  ENDCOLLECTIVE ;  /* 0x000000000000791b */ /* 0x003fea0003800000 */
.L_x_299:
[----:B------:R-:W-:Y:S02]  /*24a0*/  IMAD.MOV.U32 R11, RZ, RZ, 0x4 ;  /* 0x00000004ff0b7424 */ /* 0x000fe400078e00ff */
[----:B------:R-:W-:-:S05]  /*24b0*/  FADD R20, R10, R24 ;  /* 0x000000180a147221 */ /* 0x000fca0000000000 */
[----:B------:R-:W-:-:S07]  /*24c0*/  MOV R10, R20 ;  /* 0x00000014000a7202 */ /* 0x000fce0000000f00 */
[----:B------:R-:W-:Y:S05]  /*24d0*/  WARPSYNC.COLLECTIVE R23, `(.L_x_300) ;  /* 0x0000000017087348 */ /* 0x000fea0003c00000 */
[----:B------:R0:W1:Y:S02]  /*24e0*/  SHFL.DOWN P1, R24, R10, R11, R22 ;  /* 0x0800000b0a187389 */ /* 0x0000640000020016 */
[----:B01----:R-:W-:Y:S05]  /*24f0*/  ENDCOLLECTIVE ;  /* 0x000000000000791b */ /* 0x003fea0003800000 */
.L_x_300:
[----:B------:R-:W-:Y:S02]  /*2500*/  HFMA2 R11, -RZ, RZ, 0, 1.1920928955078125e-07 ;  /* 0x00000002ff0b7431 */ /* 0x000fe400000001ff */
[----:B------:R-:W-:-:S05]  /*2510*/  FADD R25, R20, R24 ;  /* 0x0000001814197221 */ /* 0x000fca0000000000 */
[----:B------:R-:W-:-:S07]  /*2520*/  MOV R10, R25 ;  /* 0x00000019000a7202 */ /* 0x000fce0000000f00 */
[----:B------:R-:W-:Y:S05]  /*2530*/  WARPSYNC.COLLECTIVE R23, `(.L_x_301) ;  /* 0x0000000017087348 */ /* 0x000fea0003c00000 */
[----:B------:R0:W1:Y:S02]  /*2540*/  SHFL.DOWN P1, R24, R10, R11, R22 ;  /* 0x0800000b0a187389 */ /* 0x0000640000020016 */
[----:B01----:R-:W-:Y:S05]  /*2550*/  ENDCOLLECTIVE ;  /* 0x000000000000791b */ /* 0x003fea0003800000 */
.L_x_301:
[----:B------:R-:W-:Y:S02]  /*2560*/  IMAD.MOV.U32 R11, RZ, RZ, 0x1 ;  /* 0x00000001ff0b7424 */ /* 0x000fe400078e00ff */
[----:B------:R-:W-:-:S05]  /*2570*/  FADD R26, R25, R24 ;  /* 0x00000018191a7221 */ /* 0x000fca0000000000 */
[----:B------:R-:W-:-:S07]  /*2580*/  MOV R10, R26 ;  /* 0x0000001a000a7202 */ /* 0x000fce0000000f00 */
[----:B------:R-:W-:Y:S05]  /*2590*/  WARPSYNC.COLLECTIVE R23, `(.L_x_302) ;  /* 0x0000000017087348 */ /* 0x000fea0003c00000 */
[----:B------:R0:W1:Y:S02]  /*25a0*/  SHFL.DOWN P1, R24, R10, R11, R22 ;  /* 0x0800000b0a187389 */ /* 0x0000640000020016 */
[----:B01----:R-:W-:Y:S05]  /*25b0*/  ENDCOLLECTIVE ;  /* 0x000000000000791b */ /* 0x003fea0003800000 */
.L_x_302:
[----:B------:R-:W-:Y:S05]  /*25c0*/  BRA `(.L_x_303) ;  /* 0xffffffec00c07947 */ /* 0x000fea000383ffff */
.L_x_268:
[----:B-1----:R-:W-:Y:S01]  /*25d0*/  HFMA2 R11, -RZ, RZ, 0, 2.384185791015625e-07 ;  /* 0x00000004ff0b7431 */ /* 0x002fe200000001ff */
[----:B------:R-:W-:Y:S02]  /*25e0*/  MOV R22, 0x1f ;  /* 0x0000001f00167802 */ /* 0x000fe40000000f00 */
[----:B------:R-:W-:-:S07]  /*25f0*/  MOV R23, 0xffffffff ;  /* 0xffffffff00177802 */ /* 0x000fce0000000f00 */
[----:B0-23--:R-:W-:Y:S05]  /*2600*/  WARPSYNC.COLLECTIVE R23, `(.L_x_304) ;  /* 0x0000000017087348 */ /* 0x00dfea0003c00000 */
[----:B---3--:R1:W3:Y:S02]  /*2610*/  SHFL.DOWN P1, R24, R10, R11, R22 ;  /* 0x0800000b0a187389 */ /* 0x0082e40000020016 */
[----:B0123--:R-:W-:Y:S05]  /*2620*/  ENDCOLLECTIVE ;  /* 0x000000000000791b */ /* 0x00ffea0003800000 */
.L_x_304:
[----:B------:R-:W-:Y:S02]  /*2630*/  HFMA2 R11, -RZ, RZ, 0, 1.1920928955078125e-07 ;  /* 0x00000002ff0b7431 */ /* 0x000fe400000001ff */
[----:B------:R-:W-:-:S04]  /*2640*/  FADD R20, R10, R24 ;  /* 0x000000180a147221 */ /* 0x000fc80000000000 */
[----:B------:R-:W-:-:S07]  /*2650*/  IMAD.MOV.U32 R10, RZ, RZ, R20 ;  /* 0x000000ffff0a7224 */ /* 0x000fce00078e0014 */
[----:B------:R-:W-:Y:S05]  /*2660*/  WARPSYNC.COLLECTIVE R23, `(.L_x_305) ;  /* 0x0000000017087348 */ /* 0x000fea0003c00000 */
[----:B------:R0:W1:Y:S02]  /*2670*/  SHFL.DOWN P1, R24, R10, R11, R22 ;  /* 0x0800000b0a187389 */ /* 0x0000640000020016 */
[----:B01----:R-:W-:Y:S05]  /*2680*/  ENDCOLLECTIVE ;  /* 0x000000000000791b */ /* 0x003fea0003800000 */
.L_x_305:
[----:B------:R-:W-:Y:S02]  /*2690*/  HFMA2 R11, -RZ, RZ, 0, 5.9604644775390625e-08 ;  /* 0x00000001ff0b7431 */ /* 0x000fe400000001ff */
[----:B------:R-:W-:-:S05]  /*26a0*/  FADD R25, R20, R24 ;  /* 0x0000001814197221 */ /* 0x000fca0000000000 */
[----:B------:R-:W-:-:S07]  /*26b0*/  MOV R10, R25 ;  /* 0x00000019000a7202 */ /* 0x000fce0000000f00 */
[----:B------:R-:W-:Y:S05]  /*26c0*/  WARPSYNC.COLLECTIVE R23, `(.L_x_306) ;  /* 0x0000000017087348 */ /* 0x000fea0003c00000 */
[----:B------:R0:W1:Y:S02]  /*26d0*/  SHFL.DOWN P1, R24, R10, R11, R22 ;  /* 0x0800000b0a187389 */ /* 0x0000640000020016 */
[----:B01----:R-:W-:Y:S05]  /*26e0*/  ENDCOLLECTIVE ;  /* 0x000000000000791b */ /* 0x003fea0003800000 */
.L_x_306:
[----:B------:R-:W-:Y:S05]  /*26f0*/  BRA `(.L_x_307) ;  /* 0xffffffec00b47947 */ /* 0x000fea000383ffff */
.L_x_269:
[----:B------:R-:W-:Y:S01]  /*2700*/  BSSY B0, `(.L_x_308) ;  /* 0x0000007000007945 */ /* 0x000fe20003800000 */
[----:B------:R-:W-:Y:S01]  /*2710*/  IMAD.MOV.U32 R11, RZ, RZ, 0x10 ;  /* 0x00000010ff0b7424 */ /* 0x000fe200078e00ff */
[----:B------:R-:W-:Y:S02]  /*2720*/  MOV R22, 0x1f ;  /* 0x0000001f00167802 */ /* 0x000fe40000000f00 */
[----:B------:R-:W-:-:S07]  /*2730*/  MOV R23, 0xffffffff ;  /* 0xffffffff00177802 */ /* 0x000fce0000000f00 */
[----:B0-2---:R-:W-:Y:S05]  /*2740*/  WARPSYNC.COLLECTIVE R23, `(.L_x_309) ;  /* 0x0000000017087348 */ /* 0x005fea0003c00000 */
[----:B------:R1:W3:Y:S02]  /*2750*/  SHFL.DOWN P1, R24, R10, R11, R22 ;  /* 0x0800000b0a187389 */ /* 0x0002e40000020016 */
[----:B0123--:R-:W-:Y:S05]  /*2760*/  ENDCOLLECTIVE ;  /* 0x000000000000791b */ /* 0x00ffea0003800000 */
.L_x_309:
[----:B------:R-:W-:Y:S05]  /*2770*/  BSYNC B0 ;  /* 0x0000000000007941 */ /* 0x000fea0003800000 */
.L_x_308:
[----:B------:R-:W-:Y:S02]  /*2780*/  HFMA2 R11, -RZ, RZ, 0, 4.76837158203125e-07 ;  /* 0x00000008ff0b7431 */ /* 0x000fe400000001ff */
[----:B------:R-:W-:Y:S01]  /*2790*/  FADD R10, R10, R24 ;  /* 0x000000180a0a7221 */ /* 0x000fe20000000000 */
[----:B------:R-:W-:Y:S01]  /*27a0*/  IMAD.MOV.U32 R22, RZ, RZ, 0x1f ;  /* 0x0000001fff167424 */ /* 0x000fe200078e00ff */
[----:B------:R-:W-:-:S07]  /*27b0*/  MOV R23, 0xffffffff ;  /* 0xffffffff00177802 */ /* 0x000fce0000000f00 */
[----:B------:R-:W-:Y:S05]  /*27c0*/  WARPSYNC.COLLECTIVE R23, `(.L_x_310) ;  /* 0x0000000017087348 */ /* 0x000fea0003c00000 */
[----:B------:R0:W1:Y:S02]  /*27d0*/  SHFL.DOWN P1, R24, R10, R11, R22 ;  /* 0x0800000b0a187389 */ /* 0x0000640000020016 */
[----:B01----:R-:W-:Y:S05]  /*27e0*/  ENDCOLLECTIVE ;  /* 0x000000000000791b */ /* 0x003fea0003800000 */
.L_x_310:
[----:B------:R-:W-:Y:S02]  /*27f0*/  HFMA2 R11, -RZ, RZ, 0, 2.384185791015625e-07 ;  /* 0x00000004ff0b7431 */ /* 0x000fe400000001ff */
[----:B------:R-:W-:-:S05]  /*2800*/  FADD R26, R10, R24 ;  /* 0x000000180a1a7221 */ /* 0x000fca0000000000 */
[----:B------:R-:W-:-:S07]  /*2810*/  MOV R10, R26 ;  /* 0x0000001a000a7202 */ /* 0x000fce0000000f00 */
[----:B------:R-:W-:Y:S05]  /*2820*/  WARPSYNC.COLLECTIVE R23, `(.L_x_311) ;  /* 0x0000000017087348 */ /* 0x000fea0003c00000 */
[----:B------:R0:W1:Y:S02]  /*2830*/  SHFL.DOWN P1, R24, R10, R11, R22 ;  /* 0x0800000b0a187389 */ /* 0x0000640000020016 */
[----:B01----:R-:W-:Y:S05]  /*2840*/  ENDCOLLECTIVE ;  /* 0x000000000000791b */ /* 0x003fea0003800000 */
.L_x_311:
[----:B------:R-:W-:Y:S01]  /*2850*/  MOV R11, 0x2 ;  /* 0x00000002000b7802 */ /* 0x000fe20000000f00 */
[----:B------:R-:W-:-:S04]  /*2860*/  FADD R27, R26, R24 ;  /* 0x000000181a1b7221 */ /* 0x000fc80000000000 */
[----:B------:R-:W-:-:S07]  /*2870*/  IMAD.MOV.U32 R10, RZ, RZ, R27 ;  /* 0x000000ffff0a7224 */ /* 0x000fce00078e001b */
[----:B------:R-:W-:Y:S05]  /*2880*/  WARPSYNC.COLLECTIVE R23, `(.L_x_312) ;  /* 0x0000000017087348 */ /* 0x000fea0003c00000 */
[----:B------:R0:W1:Y:S02]  /*2890*/  SHFL.DOWN P1, R24, R10, R11, R22 ;  /* 0x0800000b0a187389 */ /* 0x0000640000020016 */
[----:B01----:R-:W-:Y:S05]  /*28a0*/  ENDCOLLECTIVE ;  /* 0x000000000000791b */ /* 0x003fea0003800000 */
.L_x_312:
[----:B------:R-:W-:Y:S02]  /*28b0*/  HFMA2 R11, -RZ, RZ, 0, 5.9604644775390625e-08 ;  /* 0x00000001ff0b7431 */ /* 0x000fe400000001ff */
[----:B------:R-:W-:-:S05]  /*28c0*/  FADD R28, R27, R24 ;  /* 0x000000181b1c7221 */ /* 0x000fca0000000000 */
[----:B------:R-:W-:-:S07]  /*28d0*/  MOV R10, R28 ;  /* 0x0000001c000a7202 */ /* 0x000fce0000000f00 */
[----:B------:R-:W-:Y:S05]  /*28e0*/  WARPSYNC.COLLECTIVE R23, `(.L_x_313) ;  /* 0x0000000017087348 */ /* 0x000fea0003c00000 */
[----:B------:R0:W1:Y:S02]  /*28f0*/  SHFL.DOWN P1, R24, R10, R11, R22 ;  /* 0x0800000b0a187389 */ /* 0x0000640000020016 */
[----:B01----:R-:W-:Y:S05]  /*2900*/  ENDCOLLECTIVE ;  /* 0x000000000000791b */ /* 0x003fea0003800000 */
.L_x_313:
[----:B------:R-:W-:Y:S05]  /*2910*/  BRA `(.L_x_314) ;  /* 0xffffffec00947947 */ /* 0x000fea000383ffff */
.L_x_272:
[----:B-1----:R-:W-:Y:S01]  /*2920*/  IMAD.MOV.U32 R11, RZ, RZ, 0x4 ;  /* 0x00000004ff0b7424 */ /* 0x002fe200078e00ff */
[----:B------:R-:W-:Y:S02]  /*2930*/  MOV R22, 0x1f ;  /* 0x0000001f00167802 */ /* 0x000fe40000000f00 */
[----:B------:R-:W-:-:S07]  /*2940*/  MOV R23, 0xffffffff ;  /* 0xffffffff00177802 */ /* 0x000fce0000000f00 */
[----:B0-234-:R-:W-:Y:S05]  /*2950*/  WARPSYNC.COLLECTIVE R23, `(.L_x_315) ;  /* 0x0000000017087348 */ /* 0x01dfea0003c00000 */
[----:B----4-:R1:W4:Y:S02]  /*2960*/  SHFL.DOWN P1, R24, R10, R11, R22 ;  /* 0x0800000b0a187389 */ /* 0x0103240000020016 */
[----:B01234-:R-:W-:Y:S05]  /*2970*/  ENDCOLLECTIVE ;  /* 0x000000000000791b */ /* 0x01ffea0003800000 */
.L_x_315:
[----:B------:R-:W-:Y:S02]  /*2980*/  IMAD.MOV.U32 R11, RZ, RZ, 0x2 ;  /* 0x00000002ff0b7424 */ /* 0x000fe400078e00ff */
[----:B------:R-:W-:-:S05]  /*2990*/  FADD R26, R10, R24 ;  /* 0x000000180a1a7221 */ /* 0x000fca0000000000 */
[----:B------:R-:W-:-:S07]  /*29a0*/  MOV R10, R26 ;  /* 0x0000001a000a7202 */ /* 0x000fce0000000f00 */
[----:B------:R-:W-:Y:S05]  /*29b0*/  WARPSYNC.COLLECTIVE R23, `(.L_x_316) ;  /* 0x0000000017087348 */ /* 0x000fea0003c00000 */
[----:B------:R0:W1:Y:S02]  /*29c0*/  SHFL.DOWN P1, R24, R10, R11, R22 ;  /* 0x0800000b0a187389 */ /* 0x0000640000020016 */
[----:B01----:R-:W-:Y:S05]  /*29d0*/  ENDCOLLECTIVE ;  /* 0x000000000000791b */ /* 0x003fea0003800000 */
.L_x_316:
[----:B------:R-:W-:Y:S02]  /*29e0*/  HFMA2 R11, -RZ, RZ, 0, 5.9604644775390625e-08 ;  /* 0x00000001ff0b7431 */ /* 0x000fe400000001ff */
[----:B------:R-:W-:-:S05]  /*29f0*/  FADD R27, R26, R24 ;  /* 0x000000181a1b7221 */ /* 0x000fca0000000000 */
[----:B------:R-:W-:-:S07]  /*2a00*/  MOV R10, R27 ;  /* 0x0000001b000a7202 */ /* 0x000fce0000000f00 */
[----:B------:R-:W-:Y:S05]  /*2a10*/  WARPSYNC.COLLECTIVE R23, `(.L_x_317) ;  /* 0x0000000017087348 */ /* 0x000fea0003c00000 */
[----:B------:R0:W1:Y:S02]  /*2a20*/  SHFL.DOWN P1, R24, R10, R11, R22 ;  /* 0x0800000b0a187389 */ /* 0x0000640000020016 */
[----:B01----:R-:W-:Y:S05]  /*2a30*/  ENDCOLLECTIVE ;  /* 0x000000000000791b */ /* 0x003fea0003800000 */
.L_x_317:
[----:B------:R-:W-:Y:S05]  /*2a40*/  BRA `(.L_x_318) ;  /* 0xffffffec00847947 */ /* 0x000fea000383ffff */
.L_x_274:
[----:B------:R-:W-:Y:S01]  /*2a50*/  BSSY B0, `(.L_x_319) ;  /* 0x0000007000007945 */ /* 0x000fe20003800000 */
[----:B-1----:R-:W-:Y:S01]  /*2a60*/  MOV R11, 0x10 ;  /* 0x00000010000b7802 */ /* 0x002fe20000000f00 */
[----:B------:R-:W-:Y:S01]  /*2a70*/  IMAD.MOV.U32 R22, RZ, RZ, 0x1f ;  /* 0x0000001fff167424 */ /* 0x000fe200078e00ff */
[----:B------:R-:W-:-:S07]  /*2a80*/  MOV R23, 0xffffffff ;  /* 0xffffffff00177802 */ /* 0x000fce0000000f00 */
[----:B--234-:R-:W-:Y:S05]  /*2a90*/  WARPSYNC.COLLECTIVE R23, `(.L_x_320) ;  /* 0x0000000017087348 */ /* 0x01cfea0003c00000 */
[----:B------:R0:W1:Y:S02]  /*2aa0*/  SHFL.DOWN P1, R24, R10, R11, R22 ;  /* 0x0800000b0a187389 */ /* 0x0000640000020016 */
[----:B01234-:R-:W-:Y:S05]  /*2ab0*/  ENDCOLLECTIVE ;  /* 0x000000000000791b */ /* 0x01ffea0003800000 */
.L_x_320:
[----:B------:R-:W-:Y:S05]  /*2ac0*/  BSYNC B0 ;  /* 0x0000000000007941 */ /* 0x000fea0003800000 */
.L_x_319:
[----:B------:R-:W-:Y:S02]  /*2ad0*/  HFMA2 R11, -RZ, RZ, 0, 4.76837158203125e-07 ;  /* 0x00000008ff0b7431 */ /* 0x000fe400000001ff */
[----:B------:R-:W-:Y:S01]  /*2ae0*/  FADD R10, R10, R24 ;  /* 0x000000180a0a7221 */ /* 0x000fe20000000000 */
[----:B------:R-:W-:Y:S01]  /*2af0*/  MOV R22, 0x1f ;  /* 0x0000001f00167802 */ /* 0x000fe20000000f00 */
[----:B------:R-:W-:-:S07]  /*2b00*/  IMAD.MOV.U32 R23, RZ, RZ, -0x1 ;  /* 0xffffffffff177424 */ /* 0x000fce00078e00ff */
[----:B------:R-:W-:Y:S05]  /*2b10*/  WARPSYNC.COLLECTIVE R23, `(.L_x_321) ;  /* 0x0000000017087348 */ /* 0x000fea0003c00000 */
[----:B------:R0:W1:Y:S02]  /*2b20*/  SHFL.DOWN P1, R24, R10, R11, R22 ;  /* 0x0800000b0a187389 */ /* 0x0000640000020016 */
[----:B01----:R-:W-:Y:S05]  /*2b30*/  ENDCOLLECTIVE ;  /* 0x000000000000791b */ /* 0x003fea0003800000 */
.L_x_321:
[----:B------:R-:W-:Y:S02]  /*2b40*/  HFMA2 R11, -RZ, RZ, 0, 2.384185791015625e-07 ;  /* 0x00000004ff0b7431 */ /* 0x000fe400000001ff */
[----:B------:R-:W-:-:S05]  /*2b50*/  FADD R7, R10, R24 ;  /* 0x000000180a077221 */ /* 0x000fca0000000000 */
[----:B------:R-:W-:-:S07]  /*2b60*/  MOV R10, R7 ;  /* 0x00000007000a7202 */ /* 0x000fce0000000f00 */
[----:B------:R-:W-:Y:S05]  /*2b70*/  WARPSYNC.COLLECTIVE R23, `(.L_x_322) ;  /* 0x0000000017087348 */ /* 0x000fea0003c00000 */
[----:B------:R0:W1:Y:S02]  /*2b80*/  SHFL.DOWN P1, R24, R10, R11, R22 ;  /* 0x0800000b0a187389 */ /* 0x0000640000020016 */
[----:B01----:R-:W-:Y:S05]  /*2b90*/  ENDCOLLECTIVE ;  /* 0x000000000000791b */ /* 0x003fea0003800000 */
.L_x_322:
[----:B------:R-:W-:Y:S02]  /*2ba0*/  IMAD.MOV.U32 R11, RZ, RZ, 0x2 ;  /* 0x00000002ff0b7424 */ /* 0x000fe400078e00ff */
[----:B------:R-:W-:-:S05]  /*2bb0*/  FADD R8, R7, R24 ;  /* 0x0000001807087221 */ /* 0x000fca0000000000 */
[----:B------:R-:W-:-:S07]  /*2bc0*/  MOV R10, R8 ;  /* 0x00000008000a7202 */ /* 0x000fce0000000f00 */
[----:B------:R-:W-:Y:S05]  /*2bd0*/  WARPSYNC.COLLECTIVE R23, `(.L_x_323) ;  /* 0x0000000017087348 */ /* 0x000fea0003c00000 */
[----:B------:R0:W1:Y:S02]  /*2be0*/  SHFL.DOWN P1, R24, R10, R11, R22 ;  /* 0x0800000b0a187389 */ /* 0x0000640000020016 */
[----:B01----:R-:W-:Y:S05]  /*2bf0*/  ENDCOLLECTIVE ;  /* 0x000000000000791b */ /* 0x003fea0003800000 */
.L_x_323:
[----:B------:R-:W-:Y:S02]  /*2c00*/  HFMA2 R11, -RZ, RZ, 0, 5.9604644775390625e-08 ;  /* 0x00000001ff0b7431 */ /* 0x000fe400000001ff */
[----:B------:R-:W-:-:S05]  /*2c10*/  FADD R9, R8, R24 ;  /* 0x0000001808097221 */ /* 0x000fca0000000000 */
[----:B------:R-:W-:-:S07]  /*2c20*/  MOV R10, R9 ;  /* 0x00000009000a7202 */ /* 0x000fce0000000f00 */
[----:B------:R-:W-:Y:S05]  /*2c30*/  WARPSYNC.COLLECTIVE R23, `(.L_x_324) ;  /* 0x0000000017087348 */ /* 0x000fea0003c00000 */
[----:B------:R0:W1:Y:S02]  /*2c40*/  SHFL.DOWN P1, R24, R10, R11, R22 ;  /* 0x0800000b0a187389 */ /* 0x0000640000020016 */
[----:B01----:R-:W-:Y:S05]  /*2c50*/  ENDCOLLECTIVE ;  /* 0x000000000000791b */ /* 0x003fea0003800000 */
.L_x_324:
[----:B------:R-:W-:Y:S05]  /*2c60*/  BRA `(.L_x_325) ;  /* 0xffffffec00647947 */ /* 0x000fea000383ffff */
.L_x_277:
[----:B-1----:R-:W-:Y:S01]  /*2c70*/  MOV R11, 0x4 ;  /* 0x00000004000b7802 */ /* 0x002fe20000000f00 */
[----:B------:R-:W-:Y:S01]  /*2c80*/  IMAD.MOV.U32 R22, RZ, RZ, 0x1f ;  /* 0x0000001fff167424 */ /* 0x000fe200078e00ff */
[----:B------:R-:W-:-:S07]  /*2c90*/  MOV R23, 0xffffffff ;  /* 0xffffffff00177802 */ /* 0x000fce0000000f00 */
[----:B0-234-:R-:W-:Y:S05]  /*2ca0*/  WARPSYNC.COLLECTIVE R23, `(.L_x_326) ;  /* 0x0000000017087348 */ /* 0x01dfea0003c00000 */
[----:B0-----:R0:W1:Y:S02]  /*2cb0*/  SHFL.DOWN P1, R24, R10, R11, R22 ;  /* 0x0800000b0a187389 */ /* 0x0010640000020016 */
[----:B01234-:R-:W-:Y:S05]  /*2cc0*/  ENDCOLLECTIVE ;  /* 0x000000000000791b */ /* 0x01ffea0003800000 */
.L_x_326:
[----:B------:R-:W-:Y:S02]  /*2cd0*/  HFMA2 R11, -RZ, RZ, 0, 1.1920928955078125e-07 ;  /* 0x00000002ff0b7431 */ /* 0x000fe400000001ff */
[----:B------:R-:W-:-:S05]  /*2ce0*/  FADD R7, R10, R24 ;  /* 0x000000180a077221 */ /* 0x000fca0000000000 */
[----:B------:R-:W-:-:S07]  /*2cf0*/  MOV R10, R7 ;  /* 0x00000007000a7202 */ /* 0x000fce0000000f00 */
[----:B------:R-:W-:Y:S05]  /*2d00*/  WARPSYNC.COLLECTIVE R23, `(.L_x_327) ;  /* 0x0000000017087348 */ /* 0x000fea0003c00000 */
[----:B------:R0:W1:Y:S02]  /*2d10*/  SHFL.DOWN P1, R24, R10, R11, R22 ;  /* 0x0800000b0a187389 */ /* 0x0000640000020016 */
[----:B01----:R-:W-:Y:S05]  /*2d20*/  ENDCOLLECTIVE ;  /* 0x000000000000791b */ /* 0x003fea0003800000 */
.L_x_327:
[----:B------:R-:W-:Y:S01]  /*2d30*/  MOV R11, 0x1 ;  /* 0x00000001000b7802 */ /* 0x000fe20000000f00 */
[----:B------:R-:W-:-:S04]  /*2d40*/  FADD R8, R7, R24 ;  /* 0x0000001807087221 */ /* 0x000fc80000000000 */
[----:B------:R-:W-:-:S07]  /*2d50*/  IMAD.MOV.U32 R10, RZ, RZ, R8 ;  /* 0x000000ffff0a7224 */ /* 0x000fce00078e0008 */
[----:B------:R-:W-:Y:S05]  /*2d60*/  WARPSYNC.COLLECTIVE R23, `(.L_x_328) ;  /* 0x0000000017087348 */ /* 0x000fea0003c00000 */
[----:B------:R0:W1:Y:S02]  /*2d70*/  SHFL.DOWN P1, R24, R10, R11, R22 ;  /* 0x0800000b0a187389 */ /* 0x0000640000020016 */
[----:B01----:R-:W-:Y:S05]  /*2d80*/  ENDCOLLECTIVE ;  /* 0x000000000000791b */ /* 0x003fea0003800000 */
.L_x_328:
[----:B------:R-:W-:Y:S05]  /*2d90*/  BRA `(.L_x_329) ;  /* 0xffffffec00587947 */ /* 0x000fea000383ffff */
.L_x_280:
[----:B------:R-:W-:Y:S01]  /*2da0*/  HFMA2 R11, -RZ, RZ, 0, 2.384185791015625e-07 ;  /* 0x00000004ff0b7431 */ /* 0x000fe200000001ff */
[----:B------:R-:W-:Y:S01]  /*2db0*/  MOV R22, 0x1f ;  /* 0x0000001f00167802 */ /* 0x000fe20000000f00 */
[----:B------:R-:W-:-:S07]  /*2dc0*/  IMAD.MOV.U32 R23, RZ, RZ, -0x1 ;  /* 0xffffffffff177424 */ /* 0x000fce00078e00ff */
[----:B01--4-:R-:W-:Y:S05]  /*2dd0*/  WARPSYNC.COLLECTIVE R23, `(.L_x_330) ;  /* 0x0000000017087348 */ /* 0x013fea0003c00000 */
[----:B-1----:R1:W2:Y:S02]  /*2de0*/  SHFL.DOWN P1, R24, R10, R11, R22 ;  /* 0x0800000b0a187389 */ /* 0x0022a40000020016 */
[----:B012-4-:R-:W-:Y:S05]  /*2df0*/  ENDCOLLECTIVE ;  /* 0x000000000000791b */ /* 0x017fea0003800000 */
.L_x_330:
[----:B------:R-:W-:Y:S01]  /*2e00*/  HFMA2 R11, -RZ, RZ, 0, 1.1920928955078125e-07 ;  /* 0x00000002ff0b7431 */ /* 0x000fe200000001ff */
[----:B------:R-:W-:-:S04]  /*2e10*/  FMNMX R7, R10, R24, !PT ;  /* 0x000000180a077209 */ /* 0x000fc80007800000 */
[----:B------:R-:W-:-:S07]  /*2e20*/  MOV R10, R7 ;  /* 0x00000007000a7202 */ /* 0x000fce0000000f00 */
[----:B------:R-:W-:Y:S05]  /*2e30*/  WARPSYNC.COLLECTIVE R23, `(.L_x_331) ;  /* 0x0000000017087348 */ /* 0x000fea0003c00000 */
[----:B------:R0:W1:Y:S02]  /*2e40*/  SHFL.DOWN P1, R24, R10, R11, R22 ;  /* 0x0800000b0a187389 */ /* 0x0000640000020016 */
[----:B01----:R-:W-:Y:S05]  /*2e50*/  ENDCOLLECTIVE ;  /* 0x000000000000791b */ /* 0x003fea0003800000 */
.L_x_331:
[----:B------:R-:W-:Y:S01]  /*2e60*/  IMAD.MOV.U32 R11, RZ, RZ, 0x1 ;  /* 0x00000001ff0b7424 */ /* 0x000fe200078e00ff */
[----:B------:R-:W-:-:S04]  /*2e70*/  FMNMX R8, R7, R24, !PT ;  /* 0x0000001807087209 */ /* 0x000fc80007800000 */
[----:B------:R-:W-:-:S07]  /*2e80*/  MOV R10, R8 ;  /* 0x00000008000a7202 */ /* 0x000fce0000000f00 */
[----:B------:R-:W-:Y:S05]  /*2e90*/  WARPSYNC.COLLECTIVE R23, `(.L_x_332) ;  /* 0x0000000017087348 */ /* 0x000fea0003c00000 */
[----:B------:R0:W1:Y:S02]  /*2ea0*/  SHFL.DOWN P1, R24, R10, R11, R22 ;  /* 0x0800000b0a187389 */ /* 0x0000640000020016 */
[----:B01----:R-:W-:Y:S05]  /*2eb0*/  ENDCOLLECTIVE ;  /* 0x000000000000791b */ /* 0x003fea0003800000 */
.L_x_332:
[----:B------:R-:W-:Y:S05]  /*2ec0*/  BRA `(.L_x_333) ;  /* 0xffffffec00cc7947 */ /* 0x000fea000383ffff */
        .weak           $__internal_2_$__cuda_sm20_rcp_rn_f32_slowpath
        .type           $__internal_2_$__cuda_sm20_rcp_rn_f32_slowpath,@function
        .size           $__internal_2_$__cuda_sm20_rcp_rn_f32_slowpath,(.L_x_341 - $__internal_2_$__cuda_sm20_rcp_rn_f32_slowpath)
$__internal_2_$__cuda_sm20_rcp_rn_f32_slowpath:
[----:B------:R-:W-:Y:S01]  /*2ed0*/  SHF.L.U32 R8, R7, 0x1, RZ ;  /* 0x0000000107087819 */ /* 0x000fe200000006ff */
[----:B------:R-:W-:Y:S03]  /*2ee0*/  BSSY.RECONVERGENT B1, `(.L_x_334) ;  /* 0x0000030000017945 */ /* 0x000fe60003800200 */
[----:B------:R-:W-:-:S04]  /*2ef0*/  SHF.R.U32.HI R8, RZ, 0x18, R8 ;  /* 0x00000018ff087819 */ /* 0x000fc80000011608 */
[----:B------:R-:W-:-:S13]  /*2f00*/  ISETP.NE.U32.AND P0, PT, R8, RZ, PT ;  /* 0x000000ff0800720c */ /* 0x000fda0003f05070 */
[----:B------:R-:W-:Y:S05]  /*2f10*/  @P0 BRA `(.L_x_335) ;  /* 0x0000000000280947 */ /* 0x000fea0003800000 */
[----:B------:R-:W-:-:S04]  /*2f20*/  SHF.L.U32 R8, R7, 0x1, RZ ;  /* 0x0000000107087819 */ /* 0x000fc800000006ff */
[----:B------:R-:W-:-:S13]  /*2f30*/  ISETP.NE.AND P0, PT, R8, RZ, PT ;  /* 0x000000ff0800720c */ /* 0x000fda0003f05270 */
[----:B------:R-:W-:Y:S01]  /*2f40*/  @P0 FFMA R15, R7, 1.84467440737095516160e+19, RZ ;  /* 0x5f800000070f0823 */ /* 0x000fe200000000ff */
[----:B------:R-:W-:Y:S08]  /*2f50*/  @!P0 MUFU.RCP R11, R7 ;  /* 0x00000007000b8308 */ /* 0x000ff00000001000 */
[----:B------:R-:W0:Y:S02]  /*2f60*/  @P0 MUFU.RCP R8, R15 ;  /* 0x0000000f00080308 */ /* 0x000e240000001000 */
[----:B0-----:R-:W-:-:S04]  /*2f70*/  @P0 FFMA R16, R15, R8, -1 ;  /* 0xbf8000000f100423 */ /* 0x001fc80000000008 */
[----:B------:R-:W-:-:S04]  /*2f80*/  @P0 FADD.FTZ R17, -R16, -RZ ;  /* 0x800000ff10110221 */ /* 0x000fc80000010100 */
[----:B------:R-:W-:-:S04]  /*2f90*/  @P0 FFMA R8, R8, R17, R8 ;  /* 0x0000001108080223 */ /* 0x000fc80000000008 */
[----:B------:R-:W-:Y:S01]  /*2fa0*/  @P0 FFMA R11, R8, 1.84467440737095516160e+19, RZ ;  /* 0x5f800000080b0823 */ /* 0x000fe200000000ff */
[----:B------:R-:W-:Y:S06]  /*2fb0*/  BRA `(.L_x_336) ;  /* 0x0000000000887947 */ /* 0x000fec0003800000 */
.L_x_335:
[----:B------:R-:W-:-:S04]  /*2fc0*/  IADD3 R19, PT, PT, R8, -0xfd, RZ ;  /* 0xffffff0308137810 */ /* 0x000fc80007ffe0ff */
[----:B------:R-:W-:-:S13]  /*2fd0*/  ISETP.GT.U32.AND P0, PT, R19, 0x1, PT ;  /* 0x000000011300780c */ /* 0x000fda0003f04070 */
[----:B------:R-:W-:Y:S05]  /*2fe0*/  @P0 BRA `(.L_x_337) ;  /* 0x0000000000780947 */ /* 0x000fea0003800000 */
[----:B------:R-:W-:Y:S01]  /*2ff0*/  LOP3.LUT R11, R7, 0x7fffff, RZ, 0xc0, !PT ;  /* 0x007fffff070b7812 */ /* 0x000fe200078ec0ff */
[----:B------:R-:W-:Y:S01]  /*3000*/  IMAD.MOV.U32 R18, RZ, RZ, 0x3 ;  /* 0x00000003ff127424 */ /* 0x000fe200078e00ff */
[----:B------:R-:W-:Y:S02]  /*3010*/  IADD3 R8, PT, PT, R8, -0xfc, RZ ;  /* 0xffffff0408087810 */ /* 0x000fe40007ffe0ff */
[----:B------:R-:W-:Y:S02]  /*3020*/  LOP3.LUT R11, R11, 0x3f800000, RZ, 0xfc, !PT ;  /* 0x3f8000000b0b7812 */ /* 0x000fe400078efcff */
[----:B------:R-:W-:Y:S02]  /*3030*/  SHF.L.U32 R18, R18, R19, RZ ;  /* 0x0000001312127219 */ /* 0x000fe400000006ff */
[----:B------:R-:W0:Y:S02]  /*3040*/  MUFU.RCP R16, R11 ;  /* 0x0000000b00107308 */ /* 0x000e240000001000 */
[----:B0-----:R-:W-:-:S04]  /*3050*/  FFMA R15, R11, R16, -1 ;  /* 0xbf8000000b0f7423 */ /* 0x001fc80000000010 */
[----:B------:R-:W-:-:S04]  /*3060*/  FADD.FTZ R15, -R15, -RZ ;  /* 0x800000ff0f0f7221 */ /* 0x000fc80000010100 */
[CCC-:B------:R-:W-:Y:S01]  /*3070*/  FFMA.RM R17, R16.reuse, R15.reuse, R16.reuse ;  /* 0x0000000f10117223 */ /* 0x1c0fe20000004010 */
[----:B------:R-:W-:-:S04]  /*3080*/  FFMA.RP R16, R16, R15, R16 ;  /* 0x0000000f10107223 */ /* 0x000fc80000008010 */
[C---:B------:R-:W-:Y:S02]  /*3090*/  LOP3.LUT R15, R17.reuse, 0x7fffff, RZ, 0xc0, !PT ;  /* 0x007fffff110f7812 */ /* 0x040fe400078ec0ff */
[----:B------:R-:W-:Y:S02]  /*30a0*/  FSETP.NEU.FTZ.AND P0, PT, R17, R16, PT ;  /* 0x000000101100720b */ /* 0x000fe40003f1d000 */
[----:B------:R-:W-:Y:S02]  /*30b0*/  LOP3.LUT R15, R15, 0x800000, RZ, 0xfc, !PT ;  /* 0x008000000f0f7812 */ /* 0x000fe400078efcff */
[----:B------:R-:W-:Y:S02]  /*30c0*/  SEL R16, RZ, 0xffffffff, !P0 ;  /* 0xffffffffff107807 */ /* 0x000fe40004000000 */
[----:B------:R-:W-:Y:S02]  /*30d0*/  LOP3.LUT R18, R18, R15, RZ, 0xc0, !PT ;  /* 0x0000000f12127212 */ /* 0x000fe400078ec0ff */
[----:B------:R-:W-:-:S02]  /*30e0*/  IADD3 R16, PT, PT, -R16, RZ, RZ ;  /* 0x000000ff10107210 */ /* 0x000fc40007ffe1ff */
[-C--:B------:R-:W-:Y:S02]  /*30f0*/  SHF.R.U32.HI R18, RZ, R19.reuse, R18 ;  /* 0x00000013ff127219 */ /* 0x080fe40000011612 */
[--C-:B------:R-:W-:Y:S02]  /*3100*/  LOP3.LUT P1, RZ, R16, R19, R15.reuse, 0xf8, !PT ;  /* 0x0000001310ff7212 */ /* 0x100fe4000782f80f */
[C---:B------:R-:W-:Y:S02]  /*3110*/  LOP3.LUT P0, RZ, R18.reuse, 0x1, RZ, 0xc0, !PT ;  /* 0x0000000112ff7812 */ /* 0x040fe4000780c0ff */
[----:B------:R-:W-:Y:S02]  /*3120*/  LOP3.LUT P2, RZ, R18, 0x2, RZ, 0xc0, !PT ;  /* 0x0000000212ff7812 */ /* 0x000fe4000784c0ff */
[----:B------:R-:W-:Y:S02]  /*3130*/  SHF.R.U32.HI R8, RZ, R8, R15 ;  /* 0x00000008ff087219 */ /* 0x000fe4000001160f */
[----:B------:R-:W-:-:S02]  /*3140*/  PLOP3.LUT P0, PT, P0, P1, P2, 0xe0, 0x0 ;  /* 0x000000000000781c */ /* 0x000fc40000703c20 */
[----:B------:R-:W-:Y:S02]  /*3150*/  LOP3.LUT P1, RZ, R7, 0x7fffff, RZ, 0xc0, !PT ;  /* 0x007fffff07ff7812 */ /* 0x000fe4000782c0ff */
[----:B------:R-:W-:-:S04]  /*3160*/  SEL R11, RZ, 0x1, !P0 ;  /* 0x00000001ff0b7807 */ /* 0x000fc80004000000 */
[----:B------:R-:W-:-:S04]  /*3170*/  IADD3 R11, PT, PT, -R11, RZ, RZ ;  /* 0x000000ff0b0b7210 */ /* 0x000fc80007ffe1ff */
[----:B------:R-:W-:-:S13]  /*3180*/  ISETP.GE.AND P0, PT, R11, RZ, PT ;  /* 0x000000ff0b00720c */ /* 0x000fda0003f06270 */
[----:B------:R-:W-:-:S05]  /*3190*/  @!P0 VIADD R8, R8, 0x1 ;  /* 0x0000000108088836 */ /* 0x000fca0000000000 */
[----:B------:R-:W-:-:S04]  /*31a0*/  @!P1 SHF.L.U32 R8, R8, 0x1, RZ ;  /* 0x0000000108089819 */ /* 0x000fc800000006ff */
[----:B------:R-:W-:Y:S01]  /*31b0*/  LOP3.LUT R11, R8, 0x80000000, R7, 0xf8, !PT ;  /* 0x80000000080b7812 */ /* 0x000fe200078ef807 */
[----:B------:R-:W-:Y:S06]  /*31c0*/  BRA `(.L_x_336) ;  /* 0x0000000000047947 */ /* 0x000fec0003800000 */
.L_x_337:
[----:B------:R0:W1:Y:S02]  /*31d0*/  MUFU.RCP R11, R7 ;  /* 0x00000007000b7308 */ /* 0x0000640000001000 */
.L_x_336:
[----:B------:R-:W-:Y:S05]  /*31e0*/  BSYNC.RECONVERGENT B1 ;  /* 0x0000000000017941 */ /* 0x000fea0003800200 */
.L_x_334:
[----:B01----:R-:W-:Y:S01]  /*31f0*/  MOV R7, R11 ;  /* 0x0000000b00077202 */ /* 0x003fe20000000f00 */
[----:B------:R-:W-:-:S04]  /*3200*/  HFMA2 R11, -RZ, RZ, 0, 0 ;  /* 0x00000000ff0b7431 */ /* 0x000fc800000001ff */
[----:B------:R-:W-:Y:S05]  /*3210*/  RET.REL.NODEC R10 `(_Z24persistent_reduce_kernelPKfS0_S0_fS0_PfS0_S0_S1_S1_iiii) ;  /* 0xffffffcc0a787950 */ /* 0x000fea0003c3ffff */
.L_x_338:
        /* <DEDUP_REMOVED lines=14> */
.L_x_341:


//--------------------- .nv.shared._Z30persistent_splitK_batch_kernelPKfS0_S0_fS0_PfS0_S0_S1_S1_iiii --------------------------
	.section	.nv.shared._Z30persistent_splitK_batch_kernelPKfS0_S0_fS0_PfS0_S0_S1_S1_iiii,"aw",@nobits
	.sectionflags	@""
	.align	4
.nv.shared._Z30persistent_splitK_batch_kernelPKfS0_S0_fS0_PfS0_S0_S1_S1_iiii:
	.zero		4096


//--------------------- .nv.shared.reserved.0     --------------------------
	.section	.nv.shared.reserved.0,"aw",@nobits
	.weak		__nv_reservedSMEM_offset_0_alias
	.size		__nv_reservedSMEM_offset_0_alias, 0, 64
	.other		__nv_reservedSMEM_offset_0_alias,@"STO_CUDA_RESERVED_SHARED STV_DEFAULT"
__nv_reservedSMEM_offset_0_alias:
	.zero		0
	.zero		64


//--------------------- .nv.shared._Z24persistent_splitK_kernelPKfS0_S0_fS0_PfS0_S0_S1_S1_iiii --------------------------
	.section	.nv.shared._Z24persistent_splitK_kernelPKfS0_S0_fS0_PfS0_S0_S1_S1_iiii,"aw",@nobits
	.sectionflags	@""
	.align	4
.nv.shared._Z24persistent_splitK_kernelPKfS0_S0_fS0_PfS0_S0_S1_S1_iiii:
	.zero		4096


//--------------------- .nv.shared._Z24persistent_reduce_kernelPKfS0_S0_fS0_PfS0_S0_S1_S1_iiii --------------------------
	.section	.nv.shared._Z24persistent_reduce_kernelPKfS0_S0_fS0_PfS0_S0_S1_S1_iiii,"aw",@nobits
	.sectionflags	@""
	.align	4
.nv.shared._Z24persistent_reduce_kernelPKfS0_S0_fS0_PfS0_S0_S1_S1_iiii:
	.zero		3332


//--------------------- .nv.constant0._Z30persistent_splitK_batch_kernelPKfS0_S0_fS0_PfS0_S0_S1_S1_iiii --------------------------
	.section	.nv.constant0._Z30persistent_splitK_batch_kernelPKfS0_S0_fS0_PfS0_S0_S1_S1_iiii,"a",@progbits
	.sectionflags	@""
	.align	4
.nv.constant0._Z30persistent_splitK_batch_kernelPKfS0_S0_fS0_PfS0_S0_S1_S1_iiii:
	.zero		992


//--------------------- .nv.constant0._Z24persistent_splitK_kernelPKfS0_S0_fS0_PfS0_S0_S1_S1_iiii --------------------------
	.section	.nv.constant0._Z24persistent_splitK_kernelPKfS0_S0_fS0_PfS0_S0_S1_S1_iiii,"a",@progbits
	.sectionflags	@""
	.align	4
.nv.constant0._Z24persistent_splitK_kernelPKfS0_S0_fS0_PfS0_S0_S1_S1_iiii:
	.zero		992


//--------------------- .nv.constant0._Z24persistent_reduce_kernelPKfS0_S0_fS0_PfS0_S0_S1_S1_iiii --------------------------
	.section	.nv.constant0._Z24persistent_reduce_kernelPKfS0_S0_fS0_PfS0_S0_S1_S1_iiii,"a",@progbits
	.sectionflags	@""
	.align	4
.nv.constant0._Z24persistent_reduce_kernelPKfS0_S0_fS0_PfS0_S0_S1_S1_iiii:
	.zero		992


//--------------------- SYMBOLS --------------------------

	.type		.nv.reservedSmem.offset0,@object
	.size		.nv.reservedSmem.offset0,0x4
	.type		.nv.reservedSmem.cap,@object
	.size		.nv.reservedSmem.cap,0x4
